def attn_fwd(
    Q,
    K,
    V,
    Out,
    Lse,
    sm_scale,
    stride_qz,
    stride_qh,
    stride_qm,
    stride_qk,
    stride_kz,
    stride_kh,
    stride_kn,
    stride_kk,
    stride_vz,
    stride_vh,
    stride_vn,
    stride_vk,
    stride_oz,
    stride_oh,
    stride_om,
    stride_ok,
    seqlen_q,
    seqlen_k,
    BLOCK_M: tl.constexpr,
    BLOCK_N: tl.constexpr,
    HEAD_DIM: tl.constexpr,
    CAUSAL: tl.constexpr,
):
    start_m = tl.program_id(0)
    off_hz = tl.program_id(1)
    q_off = off_hz * stride_qh
    k_off = off_hz * stride_kh
    v_off = off_hz * stride_vh
    offs_m = start_m * BLOCK_M + tl.arange(0, BLOCK_M)
    offs_d = tl.arange(0, HEAD_DIM)
    offs_n = tl.arange(0, BLOCK_N)
    q_ptrs = Q + q_off + offs_m[:, None] * stride_qm + offs_d[None, :] * stride_qk
    k_ptrs = K + k_off + offs_d[:, None] * stride_kk + offs_n[None, :] * stride_kn
    v_ptrs = V + v_off + offs_n[:, None] * stride_vn + offs_d[None, :] * stride_vk
    m_i = tl.full([BLOCK_M], float("-inf"), dtype=tl.float32)
    l_i = tl.zeros([BLOCK_M], dtype=tl.float32) + 1.0
    acc = tl.zeros([BLOCK_M, HEAD_DIM], dtype=tl.float32)
    q = tl.load(q_ptrs)
    acc, l_i, m_i = _attn_fwd_inner(
        acc,
        l_i,
        m_i,
        q,
        k_ptrs,
        v_ptrs,
        sm_scale,
        stride_kn,
        stride_vn,
        start_m,
        seqlen_k,
        BLOCK_M,
        BLOCK_N,
        HEAD_DIM,
        CAUSAL,
    )
    acc = acc / l_i[:, None]
    lse = m_i + tl.math.log2(l_i) / 1.4426950408889634
    o_ptrs = (
        Out
        + off_hz * stride_oh
        + offs_m[:, None] * stride_om
        + offs_d[None, :] * stride_ok
    )
    tl.store(o_ptrs, acc.to(Out.dtype.element_ty))
    tl.store(Lse + off_hz * seqlen_q + offs_m, lse)

# config = {"BLOCK_M": 64, "BLOCK_N": 16, "HEAD_DIM": 512, "arch": "sm_80", "causal": true, "dtype": "fp16", "num_stages": 2, "num_warps": 8}
# arch = sm_80


// ===== COMPILED SASS (sm_80) =====

	.target	sm_80

	.elftype	@"ET_EXEC"


//--------------------- .note.nv.tkinfo           --------------------------
	.section	.note.nv.tkinfo,"",@"SHT_NOTE"
	.sectionflags	@"SHF_NOTE_NV_TKINFO"
	.tkinfo
        /*0018*/ 	.word	0x00000002
        /*0030*/ 	.string	""
        /*0030*/ 	.string	"ptxas"
        /*0030*/ 	.string	"Cuda compilation tools, release 13.0, V13.0.88"
        /*0030*/ 	.string	"Build cuda_13.0.r13.0/compiler.36424714_0"
        /*0030*/ 	.string	"-v  -suppress-debug-info  -lineinfo  -arch sm_80 "



//--------------------- .note.nv.cuinfo           --------------------------
	.section	.note.nv.cuinfo,"",@"SHT_NOTE"
	.sectionflags	@"SHF_NOTE_NV_CUINFO"
        /*0018*/ 	.short	0x0002
        /*001a*/ 	.short	0x0050
        /*001c*/ 	.short	0x0082
	.zero		2


//--------------------- .nv.info                  --------------------------
	.section	.nv.info,"",@"SHT_CUDA_INFO"
	.align	4


	//----- nvinfo : EIATTR_REGCOUNT
	.align		4
        /*0000*/ 	.byte	0x04, 0x2f
        /*0002*/ 	.short	(.L_2 - .L_1)
	.align		4
.L_1:
        /*0004*/ 	.word	index@(attn_fwd)
        /*0008*/ 	.word	0x000000ff


	//----- nvinfo : EIATTR_FRAME_SIZE
	.align		4
.L_2:
        /*000c*/ 	.byte	0x04, 0x11
        /*000e*/ 	.short	(.L_4 - .L_3)
	.align		4
.L_3:
        /*0010*/ 	.word	index@(attn_fwd)
        /*0014*/ 	.word	0x00000180


	//----- nvinfo : EIATTR_MIN_STACK_SIZE
	.align		4
.L_4:
        /*0018*/ 	.byte	0x04, 0x12
        /*001a*/ 	.short	(.L_6 - .L_5)
	.align		4
.L_5:
        /*001c*/ 	.word	index@(attn_fwd)
        /*0020*/ 	.word	0x00000180
.L_6:


//--------------------- .nv.info.attn_fwd         --------------------------
	.section	.nv.info.attn_fwd,"",@"SHT_CUDA_INFO"
	.sectionflags	@""
	.align	4


	//----- nvinfo : EIATTR_CUDA_API_VERSION
	.align		4
        /*0000*/ 	.byte	0x04, 0x37
        /*0002*/ 	.short	(.L_8 - .L_7)
.L_7:
        /*0004*/ 	.word	0x00000082


	//----- nvinfo : EIATTR_SW2861232_WAR
	.align		4
.L_8:
        /*0008*/ 	.byte	0x01, 0x35
	.zero		2


	//----- nvinfo : EIATTR_PARAM_CBANK
	.align		4
        /*000c*/ 	.byte	0x04, 0x0a
        /*000e*/ 	.short	(.L_10 - .L_9)
	.align		4
.L_9:
        /*0010*/ 	.word	index@(.nv.constant0.attn_fwd)
        /*0014*/ 	.short	0x0160
        /*0016*/ 	.short	0x0088


	//----- nvinfo : EIATTR_CBANK_PARAM_SIZE
	.align		4
.L_10:
        /*0018*/ 	.byte	0x03, 0x19
        /*001a*/ 	.short	0x0088


	//----- nvinfo : EIATTR_KPARAM_INFO
	.align		4
        /*001c*/ 	.byte	0x04, 0x17
        /*001e*/ 	.short	(.L_12 - .L_11)
.L_11:
        /*0020*/ 	.word	0x00000000
        /*0024*/ 	.short	0x0019
        /*0026*/ 	.short	0x0080
        /*0028*/ 	.byte	0x00, 0xf4, 0x21, 0x00


	//----- nvinfo : EIATTR_KPARAM_INFO
	.align		4
.L_12:
        /*002c*/ 	.byte	0x04, 0x17
        /*002e*/ 	.short	(.L_14 - .L_13)
.L_13:
        /*0030*/ 	.word	0x00000000
        /*0034*/ 	.short	0x0018
        /*0036*/ 	.short	0x0078
        /*0038*/ 	.byte	0x00, 0xf4, 0x21, 0x00


	//----- nvinfo : EIATTR_KPARAM_INFO
	.align		4
.L_14:
        /*003c*/ 	.byte	0x04, 0x17
        /*003e*/ 	.short	(.L_16 - .L_15)
.L_15:
        /*0040*/ 	.word	0x00000000
        /*0044*/ 	.short	0x0017
        /*0046*/ 	.short	0x0070
        /*0048*/ 	.byte	0x00, 0xf0, 0x11, 0x00


	//----- nvinfo : EIATTR_KPARAM_INFO
	.align		4
.L_16:
        /*004c*/ 	.byte	0x04, 0x17
        /*004e*/ 	.short	(.L_18 - .L_17)
.L_17:
        /*0050*/ 	.word	0x00000000
        /*0054*/ 	.short	0x0016
        /*0056*/ 	.short	0x006c
        /*0058*/ 	.byte	0x00, 0xf0, 0x11, 0x00


	//----- nvinfo : EIATTR_KPARAM_INFO
	.align		4
.L_18:
        /*005c*/ 	.byte	0x04, 0x17
        /*005e*/ 	.short	(.L_20 - .L_19)
.L_19:
        /*0060*/ 	.word	0x00000000
        /*0064*/ 	.short	0x0015
        /*0066*/ 	.short	0x0068
        /*0068*/ 	.byte	0x00, 0xf0, 0x11, 0x00


	//----- nvinfo : EIATTR_KPARAM_INFO
	.align		4
.L_20:
        /*006c*/ 	.byte	0x04, 0x17
        /*006e*/ 	.short	(.L_22 - .L_21)
.L_21:
        /*0070*/ 	.word	0x00000000
        /*0074*/ 	.short	0x0014
        /*0076*/ 	.short	0x0064
        /*0078*/ 	.byte	0x00, 0xf0, 0x11, 0x00


	//----- nvinfo : EIATTR_KPARAM_INFO
	.align		4
.L_22:
        /*007c*/ 	.byte	0x04, 0x17
        /*007e*/ 	.short	(.L_24 - .L_23)
.L_23:
        /*0080*/ 	.word	0x00000000
        /*0084*/ 	.short	0x0013
        /*0086*/ 	.short	0x0060
        /*0088*/ 	.byte	0x00, 0xf0, 0x11, 0x00


	//----- nvinfo : EIATTR_KPARAM_INFO
	.align		4
.L_24:
        /*008c*/ 	.byte	0x04, 0x17
        /*008e*/ 	.short	(.L_26 - .L_25)
.L_25:
        /*0090*/ 	.word	0x00000000
        /*0094*/ 	.short	0x0012
        /*0096*/ 	.short	0x005c
        /*0098*/ 	.byte	0x00, 0xf0, 0x11, 0x00


	//----- nvinfo : EIATTR_KPARAM_INFO
	.align		4
.L_26:
        /*009c*/ 	.byte	0x04, 0x17
        /*009e*/ 	.short	(.L_28 - .L_27)
.L_27:
        /*00a0*/ 	.word	0x00000000
        /*00a4*/ 	.short	0x0011
        /*00a6*/ 	.short	0x0058
        /*00a8*/ 	.byte	0x00, 0xf0, 0x11, 0x00


	//----- nvinfo : EIATTR_KPARAM_INFO
	.align		4
.L_28:
        /*00ac*/ 	.byte	0x04, 0x17
        /*00ae*/ 	.short	(.L_30 - .L_29)
.L_29:
        /*00b0*/ 	.word	0x00000000
        /*00b4*/ 	.short	0x0010
        /*00b6*/ 	.short	0x0054
        /*00b8*/ 	.byte	0x00, 0xf0, 0x11, 0x00


	//----- nvinfo : EIATTR_KPARAM_INFO
	.align		4
.L_30:
        /*00bc*/ 	.byte	0x04, 0x17
        /*00be*/ 	.short	(.L_32 - .L_31)
.L_31:
        /*00c0*/ 	.word	0x00000000
        /*00c4*/ 	.short	0x000f
        /*00c6*/ 	.short	0x0050
        /*00c8*/ 	.byte	0x00, 0xf0, 0x11, 0x00


	//----- nvinfo : EIATTR_KPARAM_INFO
	.align		4
.L_32:
        /*00cc*/ 	.byte	0x04, 0x17
        /*00ce*/ 	.short	(.L_34 - .L_33)
.L_33:
        /*00d0*/ 	.word	0x00000000
        /*00d4*/ 	.short	0x000e
        /*00d6*/ 	.short	0x004c
        /*00d8*/ 	.byte	0x00, 0xf0, 0x11, 0x00


	//----- nvinfo : EIATTR_KPARAM_INFO
	.align		4
.L_34:
        /*00dc*/ 	.byte	0x04, 0x17
        /*00de*/ 	.short	(.L_36 - .L_35)
.L_35:
        /*00e0*/ 	.word	0x00000000
        /*00e4*/ 	.short	0x000d
        /*00e6*/ 	.short	0x0048
        /*00e8*/ 	.byte	0x00, 0xf0, 0x11, 0x00


	//----- nvinfo : EIATTR_KPARAM_INFO
	.align		4
.L_36:
        /*00ec*/ 	.byte	0x04, 0x17
        /*00ee*/ 	.short	(.L_38 - .L_37)
.L_37:
        /*00f0*/ 	.word	0x00000000
        /*00f4*/ 	.short	0x000c
        /*00f6*/ 	.short	0x0044
        /*00f8*/ 	.byte	0x00, 0xf0, 0x11, 0x00


	//----- nvinfo : EIATTR_KPARAM_INFO
	.align		4
.L_38:
        /*00fc*/ 	.byte	0x04, 0x17
        /*00fe*/ 	.short	(.L_40 - .L_39)
.L_39:
        /*0100*/ 	.word	0x00000000
        /*0104*/ 	.short	0x000b
        /*0106*/ 	.short	0x0040
        /*0108*/ 	.byte	0x00, 0xf0, 0x11, 0x00


	//----- nvinfo : EIATTR_KPARAM_INFO
	.align		4
.L_40:
        /*010c*/ 	.byte	0x04, 0x17
        /*010e*/ 	.short	(.L_42 - .L_41)
.L_41:
        /*0110*/ 	.word	0x00000000
        /*0114*/ 	.short	0x000a
        /*0116*/ 	.short	0x003c
        /*0118*/ 	.byte	0x00, 0xf0, 0x11, 0x00


	//----- nvinfo : EIATTR_KPARAM_INFO
	.align		4
.L_42:
        /*011c*/ 	.byte	0x04, 0x17
        /*011e*/ 	.short	(.L_44 - .L_43)
.L_43:
        /*0120*/ 	.word	0x00000000
        /*0124*/ 	.short	0x0009
        /*0126*/ 	.short	0x0038
        /*0128*/ 	.byte	0x00, 0xf0, 0x11, 0x00


	//----- nvinfo : EIATTR_KPARAM_INFO
	.align		4
.L_44:
        /*012c*/ 	.byte	0x04, 0x17
        /*012e*/ 	.short	(.L_46 - .L_45)
.L_45:
        /*0130*/ 	.word	0x00000000
        /*0134*/ 	.short	0x0008
        /*0136*/ 	.short	0x0034
        /*0138*/ 	.byte	0x00, 0xf0, 0x11, 0x00


	//----- nvinfo : EIATTR_KPARAM_INFO
	.align		4
.L_46:
        /*013c*/ 	.byte	0x04, 0x17
        /*013e*/ 	.short	(.L_48 - .L_47)
.L_47:
        /*0140*/ 	.word	0x00000000
        /*0144*/ 	.short	0x0007
        /*0146*/ 	.short	0x0030
        /*0148*/ 	.byte	0x00, 0xf0, 0x11, 0x00


	//----- nvinfo : EIATTR_KPARAM_INFO
	.align		4
.L_48:
        /*014c*/ 	.byte	0x04, 0x17
        /*014e*/ 	.short	(.L_50 - .L_49)
.L_49:
        /*0150*/ 	.word	0x00000000
        /*0154*/ 	.short	0x0006
        /*0156*/ 	.short	0x002c
        /*0158*/ 	.byte	0x00, 0xf0, 0x11, 0x00


	//----- nvinfo : EIATTR_KPARAM_INFO
	.align		4
.L_50:
        /*015c*/ 	.byte	0x04, 0x17
        /*015e*/ 	.short	(.L_52 - .L_51)
.L_51:
        /*0160*/ 	.word	0x00000000
        /*0164*/ 	.short	0x0005
        /*0166*/ 	.short	0x0028
        /*0168*/ 	.byte	0x00, 0xf0, 0x11, 0x00


	//----- nvinfo : EIATTR_KPARAM_INFO
	.align		4
.L_52:
        /*016c*/ 	.byte	0x04, 0x17
        /*016e*/ 	.short	(.L_54 - .L_53)
.L_53:
        /*0170*/ 	.word	0x00000000
        /*0174*/ 	.short	0x0004
        /*0176*/ 	.short	0x0020
        /*0178*/ 	.byte	0x00, 0xf4, 0x21, 0x00


	//----- nvinfo : EIATTR_KPARAM_INFO
	.align		4
.L_54:
        /*017c*/ 	.byte	0x04, 0x17
        /*017e*/ 	.short	(.L_56 - .L_55)
.L_55:
        /*0180*/ 	.word	0x00000000
        /*0184*/ 	.short	0x0003
        /*0186*/ 	.short	0x0018
        /*0188*/ 	.byte	0x00, 0xf4, 0x21, 0x00


	//----- nvinfo : EIATTR_KPARAM_INFO
	.align		4
.L_56:
        /*018c*/ 	.byte	0x04, 0x17
        /*018e*/ 	.short	(.L_58 - .L_57)
.L_57:
        /*0190*/ 	.word	0x00000000
        /*0194*/ 	.short	0x0002
        /*0196*/ 	.short	0x0010
        /*0198*/ 	.byte	0x00, 0xf4, 0x21, 0x00


	//----- nvinfo : EIATTR_KPARAM_INFO
	.align		4
.L_58:
        /*019c*/ 	.byte	0x04, 0x17
        /*019e*/ 	.short	(.L_60 - .L_59)
.L_59:
        /*01a0*/ 	.word	0x00000000
        /*01a4*/ 	.short	0x0001
        /*01a6*/ 	.short	0x0008
        /*01a8*/ 	.byte	0x00, 0xf4, 0x21, 0x00


	//----- nvinfo : EIATTR_KPARAM_INFO
	.align		4
.L_60:
        /*01ac*/ 	.byte	0x04, 0x17
        /*01ae*/ 	.short	(.L_62 - .L_61)
.L_61:
        /*01b0*/ 	.word	0x00000000
        /*01b4*/ 	.short	0x0000
        /*01b6*/ 	.short	0x0000
        /*01b8*/ 	.byte	0x00, 0xf4, 0x21, 0x00


	//----- nvinfo : EIATTR_MAXREG_COUNT
	.align		4
.L_62:
        /*01bc*/ 	.byte	0x03, 0x1b
        /*01be*/ 	.short	0x00ff


	//----- nvinfo : EIATTR_NUM_BARRIERS
	.align		4
        /*01c0*/ 	.byte	0x02, 0x4c
        /*01c2*/ 	.byte	0x01
	.zero		1


	//----- nvinfo : EIATTR_ANNOTATIONS
	.align		4
        /*01c4*/ 	.byte	0x04, 0x55
        /*01c6*/ 	.short	(.L_64 - .L_63)


	//   ....[0]....
.L_63:
        /*01c8*/ 	.word	0x00000001
        /*01cc*/ 	.byte	0x70, 0x00, 0x00, 0x00, 0x01, 0x00, 0x00, 0x00, 0xc0, 0x21, 0x00, 0x00, 0x01, 0x00, 0x00, 0x00
        /* <DEDUP_REMOVED lines=47> */
        /*04cc*/ 	.byte	0x10, 0xdb, 0x00, 0x00


	//----- nvinfo : EIATTR_MERCURY_ISA_VERSION
	.align		4
.L_64:
        /*04d0*/ 	.byte	0x03, 0x5f
        /*04d2*/ 	.short	0x0000


	//----- nvinfo : EIATTR_COOP_GROUP_MASK_REGIDS
	.align		4
        /*04d4*/ 	.byte	0x04, 0x29
        /*04d6*/ 	.short	(.L_66 - .L_65)


	//   ....[0]....
.L_65:
        /*04d8*/ 	.word	0xffffffff


	//   ....[1]....
        /*04dc*/ 	.word	0xffffffff


	//   ....[2]....
        /*04e0*/ 	.word	0xffffffff


	//   ....[3]....
        /*04e4*/ 	.word	0xffffffff


	//   ....[4]....
        /*04e8*/ 	.word	0xffffffff


	//   ....[5]....
        /*04ec*/ 	.word	0xffffffff


	//   ....[6]....
        /*04f0*/ 	.word	0xffffffff


	//   ....[7]....
        /*04f4*/ 	.word	0xffffffff


	//   ....[8]....
        /*04f8*/ 	.word	0xffffffff


	//   ....[9]....
        /*04fc*/ 	.word	0xffffffff


	//   ....[10]....
        /*0500*/ 	.word	0xffffffff


	//   ....[11]....
        /*0504*/ 	.word	0xffffffff


	//   ....[12]....
        /*0508*/ 	.word	0xffffffff


	//   ....[13]....
        /*050c*/ 	.word	0xffffffff


	//   ....[14]....
        /*0510*/ 	.word	0xffffffff


	//   ....[15]....
        /*0514*/ 	.word	0xffffffff


	//   ....[16]....
        /*0518*/ 	.word	0xffffffff


	//   ....[17]....
        /*051c*/ 	.word	0xffffffff


	//   ....[18]....
        /*0520*/ 	.word	0xffffffff


	//   ....[19]....
        /*0524*/ 	.word	0xffffffff


	//   ....[20]....
        /*0528*/ 	.word	0xffffffff


	//   ....[21]....
        /*052c*/ 	.word	0xffffffff


	//   ....[22]....
        /*0530*/ 	.word	0xffffffff


	//   ....[23]....
        /*0534*/ 	.word	0xffffffff


	//   ....[24]....
        /*0538*/ 	.word	0xffffffff


	//   ....[25]....
        /*053c*/ 	.word	0xffffffff


	//   ....[26]....
        /*0540*/ 	.word	0xffffffff


	//   ....[27]....
        /*0544*/ 	.word	0xffffffff


	//   ....[28]....
        /*0548*/ 	.word	0xffffffff


	//   ....[29]....
        /*054c*/ 	.word	0xffffffff


	//   ....[30]....
        /*0550*/ 	.word	0xffffffff


	//   ....[31]....
        /*0554*/ 	.word	0xffffffff


	//   ....[32]....
        /*0558*/ 	.word	0xffffffff


	//   ....[33]....
        /*055c*/ 	.word	0xffffffff


	//----- nvinfo : EIATTR_COOP_GROUP_INSTR_OFFSETS
	.align		4
.L_66:
        /*0560*/ 	.byte	0x04, 0x28
        /*0562*/ 	.short	(.L_68 - .L_67)


	//   ....[0]....
.L_67:
        /*0564*/ 	.word	0x000068c0


	//   ....[1]....
        /*0568*/ 	.word	0x000068f0


	//   ....[2]....
        /*056c*/ 	.word	0x00006920


	//   ....[3]....
        /*0570*/ 	.word	0x00006930


	//   ....[4]....
        /*0574*/ 	.word	0x00006950


	//   ....[5]....
        /*0578*/ 	.word	0x00006960


	//   ....[6]....
        /*057c*/ 	.word	0x00006970


	//   ....[7]....
        /*0580*/ 	.word	0x00006980


	//   ....[8]....
        /*0584*/ 	.word	0x00006a10


	//   ....[9]....
        /*0588*/ 	.word	0x00006a30


	//   ....[10]....
        /*058c*/ 	.word	0x00006a50


	//   ....[11]....
        /*0590*/ 	.word	0x00006a60


	//   ....[12]....
        /*0594*/ 	.word	0x00006a70


	//   ....[13]....
        /*0598*/ 	.word	0x00006a90


	//   ....[14]....
        /*059c*/ 	.word	0x00006aa0


	//   ....[15]....
        /*05a0*/ 	.word	0x00006ac0


	//   ....[16]....
        /*05a4*/ 	.word	0x00006dd0


	//   ....[17]....
        /*05a8*/ 	.word	0x00007300


	//   ....[18]....
        /*05ac*/ 	.word	0x00007330


	//   ....[19]....
        /*05b0*/ 	.word	0x00007360


	//   ....[20]....
        /*05b4*/ 	.word	0x00007370


	//   ....[21]....
        /*05b8*/ 	.word	0x00007380


	//   ....[22]....
        /*05bc*/ 	.word	0x00007390


	//   ....[23]....
        /*05c0*/ 	.word	0x000073a0


	//   ....[24]....
        /*05c4*/ 	.word	0x000073b0


	//   ....[25]....
        /*05c8*/ 	.word	0x00007420


	//   ....[26]....
        /*05cc*/ 	.word	0x00007440


	//   ....[27]....
        /*05d0*/ 	.word	0x00007460


	//   ....[28]....
        /*05d4*/ 	.word	0x00007470


	//   ....[29]....
        /*05d8*/ 	.word	0x00007480


	//   ....[30]....
        /*05dc*/ 	.word	0x00007490


	//   ....[31]....
        /*05e0*/ 	.word	0x000075c0


	//   ....[32]....
        /*05e4*/ 	.word	0x000075d0


	//   ....[33]....
        /*05e8*/ 	.word	0x000076b0


	//----- nvinfo : EIATTR_EXIT_INSTR_OFFSETS
	.align		4
.L_68:
        /*05ec*/ 	.byte	0x04, 0x1c
        /*05ee*/ 	.short	(.L_70 - .L_69)


	//   ....[0]....
.L_69:
        /*05f0*/ 	.word	0x0000ea10


	//   ....[1]....
        /*05f4*/ 	.word	0x0000eb00


	//----- nvinfo : EIATTR_REQNTID
	.align		4
.L_70:
        /*05f8*/ 	.byte	0x04, 0x10
        /*05fa*/ 	.short	(.L_72 - .L_71)
.L_71:
        /*05fc*/ 	.word	0x00000100
        /*0600*/ 	.word	0x00000001
        /*0604*/ 	.word	0x00000001
.L_72:


//--------------------- .nv.callgraph             --------------------------
	.section	.nv.callgraph,"",@"SHT_CUDA_CALLGRAPH"
	.align	4
	.sectionentsize	8
	.align		4
        /*0000*/ 	.word	0x00000000
	.align		4
        /*0004*/ 	.word	0xffffffff
	.align		4
        /*0008*/ 	.word	0x00000000
	.align		4
        /*000c*/ 	.word	0xfffffffe
	.align		4
        /*0010*/ 	.word	0x00000000
	.align		4
        /*0014*/ 	.word	0xfffffffd
	.align		4
        /*0018*/ 	.word	0x00000000
	.align		4
        /*001c*/ 	.word	0xfffffffc


//--------------------- .nv.rel.action            --------------------------
	.section	.nv.rel.action,"",@"SHT_CUDA_RELOCINFO"
	.align	8
	.sectionentsize	8
        /*0000*/ 	.byte	0x73, 0x00, 0x00, 0x00, 0x00, 0x00, 0x00, 0x00, 0x00, 0x00, 0x00, 0x11, 0x25, 0x00, 0x05, 0x36


//--------------------- .nv.constant4             --------------------------
	.section	.nv.constant4,"a",@progbits
	.align	8
	.align		8
.nv.constant4:
        /*0000*/ 	.dword	_$_str


//--------------------- .nv.constant0.attn_fwd    --------------------------
	.section	.nv.constant0.attn_fwd,"a",@progbits
	.sectionflags	@""
	.align	4
.nv.constant0.attn_fwd:
	.zero		488


//--------------------- .text.attn_fwd            --------------------------
	.section	.text.attn_fwd,"ax",@progbits
	.sectioninfo	@"SHI_REGISTERS=255"
	.align	128
        .global         attn_fwd
        .type           attn_fwd,@function
        .size           attn_fwd,(.L_x_3 - attn_fwd)
        .other          attn_fwd,@"STO_CUDA_ENTRY STV_DEFAULT"
attn_fwd:
.text.attn_fwd:
[----:B------:R-:W-:Y:S02]  /*0000*/  IMAD.MOV.U32 R1, RZ, RZ, c[0x0][0x28] ;  /* 0x00000a00ff017624 */ /* 0x000fe400078e00ff */
[----:B------:R-:W0:Y:S01]  /*0010*/  S2R R80, SR_CTAID.X ;  /* 0x0000000000507919 */ /* 0x000e220000002500 */
[----:B------:R-:W-:Y:S02]  /*0020*/  MOV R15, c[0x0][0x198] ;  /* 0x00006600000f7a02 */ /* 0x000fe40000000f00 */
[----:B------:R-:W-:Y:S01]  /*0030*/  IADD3 R1, R1, -0x180, RZ ;  /* 0xfffffe8001017810 */ /* 0x000fe20007ffe0ff */
[----:B------:R-:W1:Y:S04]  /*0040*/  S2R R169, SR_TID.X ;  /* 0x0000000000a97919 */ /* 0x000e680000002100 */
[----:B------:R-:W2:Y:S01]  /*0050*/  S2R R160, SR_CTAID.Y ;  /* 0x0000000000a07919 */ /* 0x000ea20000002600 */
[----:B------:R-:W-:-:S03]  /*0060*/  ULDC.64 UR6, c[0x0][0x118] ;  /* 0x0000460000067ab9 */ /* 0x000fc60000000a00 */
[----:B------:R-:W3:Y:S01]  /*0070*/  LDL.LU R161, [R1+0x80] ;  /* 0x0000800001a17983 */ /* 0x000ee20000300800 */
[----:B0-----:R-:W-:Y:S01]  /*0080*/  IMAD.SHL.U32 R80, R80, 0x40, RZ ;  /* 0x0000004050507824 */ /* 0x001fe200078e00ff */
[----:B-1----:R-:W-:-:S04]  /*0090*/  SHF.R.U32.HI R0, RZ, 0x6, R169 ;  /* 0x00000006ff007819 */ /* 0x002fc800000116a9 */
[----:B------:R-:W-:Y:S02]  /*00a0*/  LOP3.LUT R2, R80, 0x3f, R169, 0xf8, !PT ;  /* 0x0000003f50027812 */ /* 0x000fe400078ef8a9 */
[----:B------:R-:W-:Y:S01]  /*00b0*/  SGXT.U32 R3, R0, 0x2 ;  /* 0x000000020003781a */ /* 0x000fe20000000000 */
[----:B--2---:R-:W-:Y:S02]  /*00c0*/  IMAD R0, R160, c[0x0][0x190], RZ ;  /* 0x00006400a0007a24 */ /* 0x004fe400078e02ff */
[----:B------:R-:W-:Y:S02]  /*00d0*/  IMAD R2, R2, c[0x0][0x194], RZ ;  /* 0x0000650002027a24 */ /* 0x000fe400078e02ff */
[----:B------:R-:W-:Y:S02]  /*00e0*/  IMAD R7, R3, c[0x0][0x198], RZ ;  /* 0x0000660003077a24 */ /* 0x000fe400078e02ff */
[----:B------:R-:W-:Y:S02]  /*00f0*/  IMAD.SHL.U32 R4, R0, 0x2, RZ ;  /* 0x0000000200047824 */ /* 0x000fe400078e00ff */
[----:B------:R-:W-:Y:S01]  /*0100*/  IMAD.SHL.U32 R3, R2, 0x2, RZ ;  /* 0x0000000202037824 */ /* 0x000fe200078e00ff */
[----:B------:R-:W-:Y:S01]  /*0110*/  LEA R9, R15, R7, 0x2 ;  /* 0x000000070f097211 */ /* 0x000fe200078e10ff */
[----:B------:R-:W-:-:S03]  /*0120*/  IMAD.HI R0, R0, 0x2, RZ ;  /* 0x0000000200007827 */ /* 0x000fc600078e02ff */
[----:B------:R-:W-:Y:S01]  /*0130*/  IADD3 R4, P0, P1, R3, c[0x0][0x160], R4 ;  /* 0x0000580003047a10 */ /* 0x000fe2000791e004 */
[----:B------:R-:W-:-:S04]  /*0140*/  IMAD.HI R5, R2, 0x2, RZ ;  /* 0x0000000202057827 */ /* 0x000fc800078e02ff */
[----:B------:R-:W-:Y:S01]  /*0150*/  IMAD R3, R15, 0x4, R9 ;  /* 0x000000040f037824 */ /* 0x000fe200078e0209 */
[----:B------:R-:W-:-:S03]  /*0160*/  IADD3.X R0, R5, c[0x0][0x164], R0, P0, P1 ;  /* 0x0000590005007a10 */ /* 0x000fc600007e2400 */
[----:B------:R-:W-:Y:S01]  /*0170*/  IMAD R5, R15, 0x4, R3 ;  /* 0x000000040f057824 */ /* 0x000fe200078e0203 */
[----:B------:R-:W-:-:S04]  /*0180*/  LEA R6, P0, R7, R4, 0x1 ;  /* 0x0000000407067211 */ /* 0x000fc800078008ff */
[----:B------:R-:W-:Y:S02]  /*0190*/  LEA R17, R15, R5, 0x2 ;  /* 0x000000050f117211 */ /* 0x000fe400078e10ff */
[----:B------:R-:W-:Y:S02]  /*01a0*/  LEA R10, P1, R3, R4, 0x1 ;  /* 0x00000004030a7211 */ /* 0x000fe400078208ff */
[----:B------:R-:W-:Y:S01]  /*01b0*/  LEA.HI.X.SX32 R7, R7, R0, 0x1, P0 ;  /* 0x0000000007077211 */ /* 0x000fe200000f0eff */
[----:B------:R-:W-:Y:S01]  /*01c0*/  IMAD R19, R15, 0x4, R17 ;  /* 0x000000040f137824 */ /* 0x000fe200078e0211 */
[----:B------:R-:W-:Y:S02]  /*01d0*/  LEA R8, P0, R9, R4, 0x1 ;  /* 0x0000000409087211 */ /* 0x000fe400078008ff */
[-C--:B------:R-:W-:Y:S01]  /*01e0*/  LEA.HI.X.SX32 R11, R3, R0.reuse, 0x1, P1 ;  /* 0x00000000030b7211 */ /* 0x080fe200008f0eff */
[----:B------:R-:W-:Y:S01]  /*01f0*/  IMAD R21, R15, 0x4, R19 ;  /* 0x000000040f157824 */ /* 0x000fe200078e0213 */
[----:B------:R-:W-:Y:S01]  /*0200*/  LEA.HI.X.SX32 R9, R9, R0, 0x1, P0 ;  /* 0x0000000009097211 */ /* 0x000fe200000f0eff */
[----:B------:R0:W2:Y:S01]  /*0210*/  LDG.E.U16 R2, [R6.64] ;  /* 0x0000000606027981 */ /* 0x0000a2000c1e1500 */
[----:B------:R-:W-:-:S03]  /*0220*/  LEA R12, P0, R5, R4, 0x1 ;  /* 0x00000004050c7211 */ /* 0x000fc600078008ff */
[----:B------:R1:W4:Y:S01]  /*0230*/  LDG.E.U16 R3, [R10.64] ;  /* 0x000000060a037981 */ /* 0x000322000c1e1500 */
[----:B------:R-:W-:Y:S02]  /*0240*/  LEA.HI.X.SX32 R13, R5, R0, 0x1, P0 ;  /* 0x00000000050d7211 */ /* 0x000fe400000f0eff */
[----:B------:R-:W-:Y:S01]  /*0250*/  LEA R18, P0, R19, R4, 0x1 ;  /* 0x0000000413127211 */ /* 0x000fe200078008ff */
[----:B------:R5:W2:Y:S01]  /*0260*/  LDG.E.U16 R5, [R8.64] ;  /* 0x0000000608057981 */ /* 0x000aa2000c1e1500 */
[----:B-1----:R-:W-:-:S03]  /*0270*/  LEA R11, R15, R21, 0x2 ;  /* 0x000000150f0b7211 */ /* 0x002fc600078e10ff */
[----:B0-----:R0:W2:Y:S01]  /*0280*/  LDG.E.U16 R6, [R12.64] ;  /* 0x000000060c067981 */ /* 0x0010a2000c1e1500 */
[----:B------:R-:W-:Y:S01]  /*0290*/  LEA.HI.X.SX32 R19, R19, R0, 0x1, P0 ;  /* 0x0000000013137211 */ /* 0x000fe200000f0eff */
[----:B------:R-:W-:Y:S01]  /*02a0*/  IMAD R25, R15, 0x4, R11 ;  /* 0x000000040f197824 */ /* 0x000fe200078e020b */
[----:B------:R-:W-:-:S03]  /*02b0*/  LEA R20, P0, R21, R4, 0x1 ;  /* 0x0000000415147211 */ /* 0x000fc600078008ff */
[----:B-----5:R1:W5:Y:S01]  /*02c0*/  LDG.E.U16 R8, [R18.64] ;  /* 0x0000000612087981 */ /* 0x020362000c1e1500 */
[----:B------:R-:W-:Y:S01]  /*02d0*/  LEA R16, P1, R17, R4, 0x1 ;  /* 0x0000000411107211 */ /* 0x000fe200078208ff */
[----:B------:R-:W-:Y:S01]  /*02e0*/  IMAD R27, R15, 0x4, R25 ;  /* 0x000000040f1b7824 */ /* 0x000fe200078e0219 */
[-C--:B------:R-:W-:Y:S02]  /*02f0*/  LEA.HI.X.SX32 R21, R21, R0.reuse, 0x1, P0 ;  /* 0x0000000015157211 */ /* 0x080fe400000f0eff */
[----:B------:R-:W-:Y:S02]  /*0300*/  LEA.HI.X.SX32 R17, R17, R0, 0x1, P1 ;  /* 0x0000000011117211 */ /* 0x000fe400008f0eff */
[----:B------:R-:W-:Y:S01]  /*0310*/  LEA R22, P0, R11, R4, 0x1 ;  /* 0x000000040b167211 */ /* 0x000fe200078008ff */
[----:B------:R1:W2:Y:S01]  /*0320*/  LDG.E.U16 R9, [R20.64] ;  /* 0x0000000614097981 */ /* 0x0002a2000c1e1500 */
[----:B0-----:R-:W-:Y:S02]  /*0330*/  LEA R13, R15, R27, 0x2 ;  /* 0x0000001b0f0d7211 */ /* 0x001fe400078e10ff */
[----:B------:R-:W-:Y:S01]  /*0340*/  LEA.HI.X.SX32 R23, R11, R0, 0x1, P0 ;  /* 0x000000000b177211 */ /* 0x000fe200000f0eff */
[----:B------:R0:W2:Y:S01]  /*0350*/  LDG.E.U16 R7, [R16.64] ;  /* 0x0000000610077981 */ /* 0x0000a2000c1e1500 */
[----:B------:R-:W-:-:S02]  /*0360*/  LEA R26, P0, R27, R4, 0x1 ;  /* 0x000000041b1a7211 */ /* 0x000fc400078008ff */
[----:B------:R-:W-:Y:S01]  /*0370*/  LEA R24, P1, R25, R4, 0x1 ;  /* 0x0000000419187211 */ /* 0x000fe200078208ff */
[----:B------:R1:W2:Y:S01]  /*0380*/  LDG.E.U16 R10, [R22.64] ;  /* 0x00000006160a7981 */ /* 0x0002a2000c1e1500 */
[----:B------:R-:W-:Y:S01]  /*0390*/  LEA.HI.X.SX32 R27, R27, R0, 0x1, P0 ;  /* 0x000000001b1b7211 */ /* 0x000fe200000f0eff */
[----:B0-----:R-:W-:Y:S01]  /*03a0*/  IMAD R17, R15, 0x4, R13 ;  /* 0x000000040f117824 */ /* 0x001fe200078e020d */
[----:B-1----:R-:W-:-:S03]  /*03b0*/  LEA R18, P0, R13, R4, 0x1 ;  /* 0x000000040d127211 */ /* 0x002fc600078008ff */
[----:B------:R0:W2:Y:S01]  /*03c0*/  LDG.E.U16 R12, [R26.64] ;  /* 0x000000061a0c7981 */ /* 0x0000a2000c1e1500 */
[----:B------:R-:W-:Y:S01]  /*03d0*/  IMAD R29, R15, 0x4, R17 ;  /* 0x000000040f1d7824 */ /* 0x000fe200078e0211 */
[----:B------:R-:W-:Y:S02]  /*03e0*/  LEA.HI.X.SX32 R19, R13, R0, 0x1, P0 ;  /* 0x000000000d137211 */ /* 0x000fe400000f0eff */
[----:B------:R-:W-:Y:S02]  /*03f0*/  LEA R20, P0, R17, R4, 0x1 ;  /* 0x0000000411147211 */ /* 0x000fe400078008ff */
[----:B------:R-:W-:Y:S01]  /*0400*/  LEA R31, R15, R29, 0x2 ;  /* 0x0000001d0f1f7211 */ /* 0x000fe200078e10ff */
[----:B------:R1:W2:Y:S01]  /*0410*/  LDG.E.U16 R13, [R18.64] ;  /* 0x00000006120d7981 */ /* 0x0002a2000c1e1500 */
[----:B------:R-:W-:-:S03]  /*0420*/  LEA.HI.X.SX32 R21, R17, R0, 0x1, P0 ;  /* 0x0000000011157211 */ /* 0x000fc600000f0eff */
[----:B------:R-:W-:Y:S01]  /*0430*/  IMAD R17, R15, 0x4, R31 ;  /* 0x000000040f117824 */ /* 0x000fe200078e021f */
[----:B------:R-:W-:Y:S01]  /*0440*/  LEA R22, P0, R31, R4, 0x1 ;  /* 0x000000041f167211 */ /* 0x000fe200078008ff */
[----:B------:R1:W2:Y:S02]  /*0450*/  LDG.E.U16 R14, [R20.64] ;  /* 0x00000006140e7981 */ /* 0x0002a4000c1e1500 */
[----:B0-----:R-:W-:Y:S01]  /*0460*/  IMAD R27, R15, 0x4, R17 ;  /* 0x000000040f1b7824 */ /* 0x001fe200078e0211 */
[-C--:B------:R-:W-:Y:S02]  /*0470*/  LEA.HI.X.SX32 R25, R25, R0.reuse, 0x1, P1 ;  /* 0x0000000019197211 */ /* 0x080fe400008f0eff */
[----:B------:R-:W-:Y:S02]  /*0480*/  LEA.HI.X.SX32 R23, R31, R0, 0x1, P0 ;  /* 0x000000001f177211 */ /* 0x000fe400000f0eff */
[----:B------:R-:W-:Y:S01]  /*0490*/  LEA R31, R15, R27, 0x2 ;  /* 0x0000001b0f1f7211 */ /* 0x000fe200078e10ff */
[----:B------:R0:W2:Y:S01]  /*04a0*/  LDG.E.U16 R11, [R24.64] ;  /* 0x00000006180b7981 */ /* 0x0000a2000c1e1500 */
[----:B------:R-:W-:-:S03]  /*04b0*/  LEA R28, P1, R29, R4, 0x1 ;  /* 0x000000041d1c7211 */ /* 0x000fc600078208ff */
[----:B------:R-:W-:Y:S01]  /*04c0*/  IMAD R33, R15, 0x4, R31 ;  /* 0x000000040f217824 */ /* 0x000fe200078e021f */
[----:B0-----:R-:W-:-:S03]  /*04d0*/  LEA R24, P0, R17, R4, 0x1 ;  /* 0x0000000411187211 */ /* 0x001fc600078008ff */
[----:B-1----:R-:W-:Y:S01]  /*04e0*/  IMAD R21, R15, 0x4, R33 ;  /* 0x000000040f157824 */ /* 0x002fe200078e0221 */
[----:B------:R-:W-:Y:S02]  /*04f0*/  LEA.HI.X.SX32 R25, R17, R0, 0x1, P0 ;  /* 0x0000000011197211 */ /* 0x000fe400000f0eff */
[----:B------:R-:W-:Y:S01]  /*0500*/  LEA R26, P0, R27, R4, 0x1 ;  /* 0x000000041b1a7211 */ /* 0x000fe200078008ff */
[----:B------:R0:W2:Y:S01]  /*0510*/  LDG.E.U16 R17, [R22.64] ;  /* 0x0000000616117981 */ /* 0x0000a2000c1e1500 */
[-C--:B------:R-:W-:Y:S02]  /*0520*/  LEA.HI.X.SX32 R29, R29, R0.reuse, 0x1, P1 ;  /* 0x000000001d1d7211 */ /* 0x080fe400008f0eff */
[----:B------:R-:W-:Y:S01]  /*0530*/  LEA.HI.X.SX32 R27, R27, R0, 0x1, P0 ;  /* 0x000000001b1b7211 */ /* 0x000fe200000f0eff */
[----:B------:R1:W2:Y:S01]  /*0540*/  LDG.E.U16 R18, [R24.64] ;  /* 0x0000000618127981 */ /* 0x0002a2000c1e1500 */
[----:B------:R-:W-:-:S03]  /*0550*/  LEA R32, P0, R33, R4, 0x1 ;  /* 0x0000000421207211 */ /* 0x000fc600078008ff */
[----:B------:R1:W2:Y:S01]  /*0560*/  LDG.E.U16 R16, [R28.64] ;  /* 0x000000061c107981 */ /* 0x0002a2000c1e1500 */
[----:B0-----:R-:W-:Y:S02]  /*0570*/  LEA R23, R15, R21, 0x2 ;  /* 0x000000150f177211 */ /* 0x001fe400078e10ff */
[----:B------:R-:W-:Y:S01]  /*0580*/  LEA.HI.X.SX32 R33, R33, R0, 0x1, P0 ;  /* 0x0000000021217211 */ /* 0x000fe200000f0eff */
[----:B------:R0:W2:Y:S02]  /*0590*/  LDG.E.U16 R19, [R26.64] ;  /* 0x000000061a137981 */ /* 0x0000a4000c1e1500 */
[----:B------:R-:W-:Y:S01]  /*05a0*/  IMAD R37, R15, 0x4, R23 ;  /* 0x000000040f257824 */ /* 0x000fe200078e0217 */
[----:B-1----:R-:W-:-:S03]  /*05b0*/  LEA R28, P0, R21, R4, 0x1 ;  /* 0x00000004151c7211 */ /* 0x002fc600078008ff */
[----:B------:R-:W-:Y:S01]  /*05c0*/  IMAD R25, R15, 0x4, R37 ;  /* 0x000000040f197824 */ /* 0x000fe200078e0225 */
[----:B------:R-:W-:Y:S02]  /*05d0*/  LEA R30, P1, R31, R4, 0x1 ;  /* 0x000000041f1e7211 */ /* 0x000fe400078208ff */
[----:B------:R-:W-:Y:S02]  /*05e0*/  LEA.HI.X.SX32 R29, R21, R0, 0x1, P0 ;  /* 0x00000000151d7211 */ /* 0x000fe400000f0eff */
[----:B------:R-:W-:Y:S01]  /*05f0*/  LEA R34, P0, R23, R4, 0x1 ;  /* 0x0000000417227211 */ /* 0x000fe200078008ff */
[----:B------:R1:W2:Y:S01]  /*0600*/  LDG.E.U16 R21, [R32.64] ;  /* 0x0000000620157981 */ /* 0x0002a2000c1e1500 */
[-C--:B------:R-:W-:Y:S02]  /*0610*/  LEA.HI.X.SX32 R31, R31, R0.reuse, 0x1, P1 ;  /* 0x000000001f1f7211 */ /* 0x080fe400008f0eff */
[----:B------:R-:W-:Y:S01]  /*0620*/  LEA.HI.X.SX32 R35, R23, R0, 0x1, P0 ;  /* 0x0000000017237211 */ /* 0x000fe200000f0eff */
[----:B------:R1:W2:Y:S01]  /*0630*/  LDG.E.U16 R22, [R28.64] ;  /* 0x000000061c167981 */ /* 0x0002a2000c1e1500 */
[----:B------:R-:W-:-:S02]  /*0640*/  LEA R38, P0, R25, R4, 0x1 ;  /* 0x0000000419267211 */ /* 0x000fc400078008ff */
[----:B0-----:R-:W-:Y:S01]  /*0650*/  LEA R27, R15, R25, 0x2 ;  /* 0x000000190f1b7211 */ /* 0x001fe200078e10ff */
[----:B------:R0:W2:Y:S01]  /*0660*/  LDG.E.U16 R20, [R30.64] ;  /* 0x000000061e147981 */ /* 0x0000a2000c1e1500 */
[----:B------:R-:W-:-:S03]  /*0670*/  LEA.HI.X.SX32 R39, R25, R0, 0x1, P0 ;  /* 0x0000000019277211 */ /* 0x000fc600000f0eff */
[----:B-1----:R-:W-:Y:S01]  /*0680*/  IMAD R33, R15, 0x4, R27 ;  /* 0x000000040f217824 */ /* 0x002fe200078e021b */
[-C--:B------:R-:W-:Y:S01]  /*0690*/  LEA R36, P1, R37, R4.reuse, 0x1 ;  /* 0x0000000425247211 */ /* 0x080fe200078208ff */
[----:B------:R1:W2:Y:S01]  /*06a0*/  LDG.E.U16 R25, [R38.64] ;  /* 0x0000000626197981 */ /* 0x0002a2000c1e1500 */
[----:B0-----:R-:W-:-:S03]  /*06b0*/  LEA R30, P0, R27, R4, 0x1 ;  /* 0x000000041b1e7211 */ /* 0x001fc600078008ff */
[----:B------:R0:W2:Y:S01]  /*06c0*/  LDG.E.U16 R23, [R34.64] ;  /* 0x0000000622177981 */ /* 0x0000a2000c1e1500 */
[-C--:B------:R-:W-:Y:S01]  /*06d0*/  LEA.HI.X.SX32 R31, R27, R0.reuse, 0x1, P0 ;  /* 0x000000001b1f7211 */ /* 0x080fe200000f0eff */
[----:B------:R-:W-:Y:S01]  /*06e0*/  IMAD R27, R15, 0x4, R33 ;  /* 0x000000040f1b7824 */ /* 0x000fe200078e0221 */
[----:B------:R-:W-:Y:S02]  /*06f0*/  LEA.HI.X.SX32 R37, R37, R0, 0x1, P1 ;  /* 0x0000000025257211 */ /* 0x000fe400008f0eff */
[----:B------:R-:W-:Y:S01]  /*0700*/  LEA R32, P0, R33, R4, 0x1 ;  /* 0x0000000421207211 */ /* 0x000fe200078008ff */
[----:B------:R1:W2:Y:S01]  /*0710*/  LDG.E.U16 R26, [R30.64] ;  /* 0x000000061e1a7981 */ /* 0x0002a2000c1e1500 */
[----:B------:R-:W-:-:S03]  /*0720*/  LEA R29, R15, R27, 0x2 ;  /* 0x0000001b0f1d7211 */ /* 0x000fc600078e10ff */
[----:B------:R1:W2:Y:S01]  /*0730*/  LDG.E.U16 R24, [R36.64] ;  /* 0x0000000624187981 */ /* 0x0002a2000c1e1500 */
[----:B------:R-:W-:Y:S02]  /*0740*/  LEA.HI.X.SX32 R33, R33, R0, 0x1, P0 ;  /* 0x0000000021217211 */ /* 0x000fe400000f0eff */
[----:B0-----:R-:W-:Y:S01]  /*0750*/  LEA R34, P0, R29, R4, 0x1 ;  /* 0x000000041d227211 */ /* 0x001fe200078008ff */
[----:B-1----:R-:W-:-:S04]  /*0760*/  IMAD R37, R15, 0x4, R29 ;  /* 0x000000040f257824 */ /* 0x002fc800078e021d */
[----:B------:R-:W-:Y:S01]  /*0770*/  IMAD R39, R15, 0x4, R37 ;  /* 0x000000040f277824 */ /* 0x000fe200078e0225 */
[----:B------:R-:W-:-:S04]  /*0780*/  LEA.HI.X.SX32 R35, R29, R0, 0x1, P0 ;  /* 0x000000001d237211 */ /* 0x000fc800000f0eff */
[----:B------:R-:W-:Y:S01]  /*0790*/  LEA R43, R15, R39, 0x2 ;  /* 0x000000270f2b7211 */ /* 0x000fe200078e10ff */
[----:B------:R0:W2:Y:S01]  /*07a0*/  LDG.E.U16 R29, [R34.64] ;  /* 0x00000006221d7981 */ /* 0x0000a2000c1e1500 */
[-C--:B------:R-:W-:Y:S02]  /*07b0*/  LEA R40, P1, R27, R4.reuse, 0x1 ;  /* 0x000000041b287211 */ /* 0x080fe400078208ff */
[----:B------:R-:W-:Y:S01]  /*07c0*/  LEA R36, P0, R37, R4, 0x1 ;  /* 0x0000000425247211 */ /* 0x000fe200078008ff */
[----:B------:R-:W-:Y:S01]  /*07d0*/  IMAD R45, R15, 0x4, R43 ;  /* 0x000000040f2d7824 */ /* 0x000fe200078e022b */
[-C--:B------:R-:W-:Y:S02]  /*07e0*/  LEA.HI.X.SX32 R41, R27, R0.reuse, 0x1, P1 ;  /* 0x000000001b297211 */ /* 0x080fe400008f0eff */
[----:B------:R-:W-:Y:S01]  /*07f0*/  LEA.HI.X.SX32 R37, R37, R0, 0x1, P0 ;  /* 0x0000000025257211 */ /* 0x000fe200000f0eff */
[----:B------:R1:W2:Y:S01]  /*0800*/  LDG.E.U16 R27, [R32.64] ;  /* 0x00000006201b7981 */ /* 0x0002a2000c1e1500 */
[----:B------:R-:W-:-:S03]  /*0810*/  LEA R38, P0, R39, R4, 0x1 ;  /* 0x0000000427267211 */ /* 0x000fc600078008ff */
[----:B------:R0:W2:Y:S01]  /*0820*/  LDG.E.U16 R28, [R40.64] ;  /* 0x00000006281c7981 */ /* 0x0000a2000c1e1500 */
[----:B------:R-:W-:Y:S02]  /*0830*/  LEA.HI.X.SX32 R39, R39, R0, 0x1, P0 ;  /* 0x0000000027277211 */ /* 0x000fe400000f0eff */
[-C--:B------:R-:W-:Y:S01]  /*0840*/  LEA R42, P1, R43, R4.reuse, 0x1 ;  /* 0x000000042b2a7211 */ /* 0x080fe200078208ff */
[----:B------:R0:W2:Y:S01]  /*0850*/  LDG.E.U16 R30, [R36.64] ;  /* 0x00000006241e7981 */ /* 0x0000a2000c1e1500 */
[----:B-1----:R-:W-:Y:S01]  /*0860*/  IMAD R33, R15, 0x4, R45 ;  /* 0x000000040f217824 */ /* 0x002fe200078e022d */
[----:B------:R-:W-:Y:S02]  /*0870*/  LEA R44, P0, R45, R4, 0x1 ;  /* 0x000000042d2c7211 */ /* 0x000fe400078008ff */
[----:B------:R1:W2:Y:S02]  /*0880*/  LDG.E.U16 R31, [R38.64] ;  /* 0x00000006261f7981 */ /* 0x0002a4000c1e1500 */
[----:B0-----:R-:W-:-:S02]  /*0890*/  LEA R35, R15, R33, 0x2 ;  /* 0x000000210f237211 */ /* 0x001fc400078e10ff */
[----:B------:R-:W-:Y:S02]  /*08a0*/  LEA.HI.X.SX32 R45, R45, R0, 0x1, P0 ;  /* 0x000000002d2d7211 */ /* 0x000fe400000f0eff */
[----:B------:R-:W-:Y:S01]  /*08b0*/  LEA R40, P0, R33, R4, 0x1 ;  /* 0x0000000421287211 */ /* 0x000fe200078008ff */
[----:B------:R-:W-:-:S03]  /*08c0*/  IMAD R49, R15, 0x4, R35 ;  /* 0x000000040f317824 */ /* 0x000fc600078e0223 */
[----:B------:R-:W-:Y:S01]  /*08d0*/  LEA.HI.X.SX32 R41, R33, R0, 0x1, P0 ;  /* 0x0000000021297211 */ /* 0x000fe200000f0eff */
[----:B------:R-:W-:Y:S01]  /*08e0*/  IMAD R37, R15, 0x4, R49 ;  /* 0x000000040f257824 */ /* 0x000fe200078e0231 */
[----:B------:R-:W-:Y:S01]  /*08f0*/  LEA R46, P0, R35, R4, 0x1 ;  /* 0x00000004232e7211 */ /* 0x000fe200078008ff */
[----:B------:R0:W2:Y:S01]  /*0900*/  LDG.E.U16 R33, [R44.64] ;  /* 0x000000062c217981 */ /* 0x0000a2000c1e1500 */
[-C--:B------:R-:W-:Y:S02]  /*0910*/  LEA.HI.X.SX32 R43, R43, R0.reuse, 0x1, P1 ;  /* 0x000000002b2b7211 */ /* 0x080fe400008f0eff */
[----:B------:R-:W-:Y:S01]  /*0920*/  LEA.HI.X.SX32 R47, R35, R0, 0x1, P0 ;  /* 0x00000000232f7211 */ /* 0x000fe200000f0eff */
[----:B------:R0:W2:Y:S01]  /*0930*/  LDG.E.U16 R34, [R40.64] ;  /* 0x0000000628227981 */ /* 0x0000a2000c1e1500 */
[----:B------:R-:W-:Y:S02]  /*0940*/  LEA R50, P0, R37, R4, 0x1 ;  /* 0x0000000425327211 */ /* 0x000fe400078008ff */
[----:B-1----:R-:W-:Y:S01]  /*0950*/  LEA R39, R15, R37, 0x2 ;  /* 0x000000250f277211 */ /* 0x002fe200078e10ff */
[----:B------:R1:W2:Y:S01]  /*0960*/  LDG.E.U16 R32, [R42.64] ;  /* 0x000000062a207981 */ /* 0x0002a2000c1e1500 */
[----:B------:R-:W-:-:S03]  /*0970*/  LEA.HI.X.SX32 R51, R37, R0, 0x1, P0 ;  /* 0x0000000025337211 */ /* 0x000fc600000f0eff */
[----:B0-----:R-:W-:Y:S01]  /*0980*/  IMAD R45, R15, 0x4, R39 ;  /* 0x000000040f2d7824 */ /* 0x001fe200078e0227 */
[-C--:B------:R-:W-:Y:S01]  /*0990*/  LEA R48, P1, R49, R4.reuse, 0x1 ;  /* 0x0000000431307211 */ /* 0x080fe200078208ff */
[----:B------:R0:W2:Y:S01]  /*09a0*/  LDG.E.U16 R37, [R50.64] ;  /* 0x0000000632257981 */ /* 0x0000a2000c1e1500 */
[----:B-1----:R-:W-:-:S03]  /*09b0*/  LEA R42, P0, R39, R4, 0x1 ;  /* 0x00000004272a7211 */ /* 0x002fc600078008ff */
        /* <DEDUP_REMOVED lines=9> */
[----:B-1----:R-:W-:Y:S01]  /*0a50*/  LEA R46, P0, R41, R4, 0x1 ;  /* 0x00000004292e7211 */ /* 0x002fe200078008ff */
[----:B0-----:R-:W-:-:S04]  /*0a60*/  IMAD R49, R15, 0x4, R41 ;  /* 0x000000040f317824 */ /* 0x001fc800078e0229 */
        /* <DEDUP_REMOVED lines=23> */
[----:B---3--:R-:W-:Y:S01]  /*0be0*/  IMAD R49, R15, 0x4, R61 ;  /* 0x000000040f317824 */ /* 0x008fe200078e023d */
[----:B------:R-:W-:Y:S01]  /*0bf0*/  LEA R58, P0, R47, R4, 0x1 ;  /* 0x000000042f3a7211 */ /* 0x000fe200078008ff */
[----:B------:R0:W3:Y:S01]  /*0c00*/  LDG.E.U16 R45, [R56.64] ;  /* 0x00000006382d7981 */ /* 0x0000e2000c1e1500 */
        /* <DEDUP_REMOVED lines=17> */
[----:B----4-:R-:W-:-:S03]  /*0d20*/  LEA R53, R15, R51, 0x2 ;  /* 0x000000330f357211 */ /* 0x010fc600078e10ff */
[----:B------:R4:W2:Y:S01]  /*0d30*/  LDG.E.U16 R48, [R60.64] ;  /* 0x000000063c307981 */ /* 0x0008a2000c1e1500 */
[----:B------:R-:W-:Y:S02]  /*0d40*/  LEA.HI.X.SX32 R57, R57, R0, 0x1, P0 ;  /* 0x0000000039397211 */ /* 0x000fe400000f0eff */
[----:B-1----:R-:W-:Y:S01]  /*0d50*/  LEA R58, P0, R53, R4, 0x1 ;  /* 0x00000004353a7211 */ /* 0x002fe200078008ff */
[----:B----4-:R-:W-:-:S04]  /*0d60*/  IMAD R61, R15, 0x4, R53 ;  /* 0x000000040f3d7824 */ /* 0x010fc800078e0235 */
[----:B0-----:R-:W-:Y:S01]  /*0d70*/  IMAD R63, R15, 0x4, R61 ;  /* 0x000000040f3f7824 */ /* 0x001fe200078e023d */
[----:B------:R-:W-:-:S04]  /*0d80*/  LEA.HI.X.SX32 R59, R53, R0, 0x1, P0 ;  /* 0x00000000353b7211 */ /* 0x000fc800000f0eff */
[----:B------:R-:W-:Y:S01]  /*0d90*/  LEA R67, R15, R63, 0x2 ;  /* 0x0000003f0f437211 */ /* 0x000fe200078e10ff */
[----:B------:R0:W4:Y:S01]  /*0da0*/  LDG.E.U16 R53, [R58.64] ;  /* 0x000000063a357981 */ /* 0x000122000c1e1500 */
        /* <DEDUP_REMOVED lines=19> */
[----:B-----5:R-:W-:Y:S01]  /*0ee0*/  IMAD R61, R15, 0x4, R73 ;  /* 0x000000040f3d7824 */ /* 0x020fe200078e0249 */
[----:B------:R-:W-:Y:S01]  /*0ef0*/  LEA R70, P0, R59, R4, 0x1 ;  /* 0x000000043b467211 */ /* 0x000fe200078008ff */
[----:B------:R0:W5:Y:S01]  /*0f00*/  LDG.E.U16 R57, [R68.64] ;  /* 0x0000000644397981 */ /* 0x000162000c1e1500 */
        /* <DEDUP_REMOVED lines=18> */
[----:B------:R0:W2:Y:S02]  /*1030*/  LDG.E.U16 R60, [R72.64] ;  /* 0x00000006483c7981 */ /* 0x0000a4000c1e1500 */
[----:B0-----:R-:W-:-:S04]  /*1040*/  IMAD R73, R15, 0x4, R65 ;  /* 0x000000040f497824 */ /* 0x001fc800078e0241 */
[----:B------:R-:W-:Y:S01]  /*1050*/  IMAD R75, R15, 0x4, R73 ;  /* 0x000000040f4b7824 */ /* 0x000fe200078e0249 */
[----:B------:R-:W-:-:S04]  /*1060*/  LEA.HI.X.SX32 R69, R69, R0, 0x1, P0 ;  /* 0x0000000045457211 */ /* 0x000fc800000f0eff */
[----:B------:R-:W-:Y:S02]  /*1070*/  LEA R79, R15, R75, 0x2 ;  /* 0x0000004b0f4f7211 */ /* 0x000fe400078e10ff */
[-C--:B------:R-:W-:Y:S02]  /*1080*/  LEA R76, P1, R63, R4.reuse, 0x1 ;  /* 0x000000043f4c7211 */ /* 0x080fe400078208ff */
[----:B-1----:R-:W-:Y:S01]  /*1090*/  LEA R70, P0, R65, R4, 0x1 ;  /* 0x0000000441467211 */ /* 0x002fe200078008ff */
[----:B------:R-:W-:Y:S01]  /*10a0*/  IMAD R81, R15, 0x4, R79 ;  /* 0x000000040f517824 */ /* 0x000fe200078e024f */
[-C--:B------:R-:W-:Y:S02]  /*10b0*/  LEA.HI.X.SX32 R77, R63, R0.reuse, 0x1, P1 ;  /* 0x000000003f4d7211 */ /* 0x080fe400008f0eff */
[----:B------:R-:W-:Y:S01]  /*10c0*/  LEA.HI.X.SX32 R71, R65, R0, 0x1, P0 ;  /* 0x0000000041477211 */ /* 0x000fe200000f0eff */
[----:B------:R0:W2:Y:S01]  /*10d0*/  LDG.E.U16 R63, [R68.64] ;  /* 0x00000006443f7981 */ /* 0x0000a2000c1e1500 */
[----:B------:R-:W-:-:S03]  /*10e0*/  LEA R72, P0, R73, R4, 0x1 ;  /* 0x0000000449487211 */ /* 0x000fc600078008ff */
[----:B------:R1:W2:Y:S01]  /*10f0*/  LDG.E.U16 R64, [R76.64] ;  /* 0x000000064c407981 */ /* 0x0002a2000c1e1500 */
[----:B------:R-:W-:-:S03]  /*1100*/  LEA.HI.X.SX32 R73, R73, R0, 0x1, P0 ;  /* 0x0000000049497211 */ /* 0x000fc600000f0eff */
[----:B------:R1:W2:Y:S01]  /*1110*/  LDG.E.U16 R65, [R70.64] ;  /* 0x0000000646417981 */ /* 0x0002a2000c1e1500 */
[----:B0-----:R-:W-:Y:S01]  /*1120*/  IMAD R69, R15, 0x4, R81 ;  /* 0x000000040f457824 */ /* 0x001fe200078e0251 */
[----:B------:R-:W-:Y:S02]  /*1130*/  LEA R74, P0, R75, R4, 0x1 ;  /* 0x000000044b4a7211 */ /* 0x000fe400078008ff */
[----:B------:R0:W2:Y:S02]  /*1140*/  LDG.E.U16 R66, [R72.64] ;  /* 0x0000000648427981 */ /* 0x0000a4000c1e1500 */
[----:B------:R-:W-:Y:S02]  /*1150*/  LEA R85, R15, R69, 0x2 ;  /* 0x000000450f557211 */ /* 0x000fe400078e10ff */
[----:B------:R-:W-:Y:S02]  /*1160*/  LEA.HI.X.SX32 R75, R75, R0, 0x1, P0 ;  /* 0x000000004b4b7211 */ /* 0x000fe400000f0eff */
[-C--:B-1----:R-:W-:Y:S01]  /*1170*/  LEA R76, P0, R81, R4.reuse, 0x1 ;  /* 0x00000004514c7211 */ /* 0x082fe200078008ff */
[----:B------:R-:W-:Y:S01]  /*1180*/  IMAD R71, R15, 0x4, R85 ;  /* 0x000000040f477824 */ /* 0x000fe200078e0255 */
[----:B------:R-:W-:Y:S01]  /*1190*/  LEA R78, P1, R79, R4, 0x1 ;  /* 0x000000044f4e7211 */ /* 0x000fe200078208ff */
[----:B------:R1:W2:Y:S01]  /*11a0*/  LDG.E.U16 R67, [R74.64] ;  /* 0x000000064a437981 */ /* 0x0002a2000c1e1500 */
[----:B------:R-:W-:Y:S01]  /*11b0*/  LEA.HI.X.SX32 R77, R81, R0, 0x1, P0 ;  /* 0x00000000514d7211 */ /* 0x000fe200000f0eff */
[----:B------:R-:W-:-:S05]  /*11c0*/  IMAD R81, R15, 0x4, R71 ;  /* 0x000000040f517824 */ /* 0x000fca00078e0247 */
[----:B0-----:R-:W-:Y:S02]  /*11d0*/  LEA R73, R15, R81, 0x2 ;  /* 0x000000510f497211 */ /* 0x001fe400078e10ff */
[----:B------:R-:W-:-:S03]  /*11e0*/  LEA R82, P0, R69, R4, 0x1 ;  /* 0x0000000445527211 */ /* 0x000fc600078008ff */
[----:B------:R-:W-:Y:S01]  /*11f0*/  IMAD R91, R15, 0x4, R73 ;  /* 0x000000040f5b7824 */ /* 0x000fe200078e0249 */
[----:B------:R-:W-:-:S03]  /*1200*/  LEA.HI.X.SX32 R79, R79, R0, 0x1, P1 ;  /* 0x000000004f4f7211 */ /* 0x000fc600008f0eff */
[----:B-1----:R-:W-:Y:S01]  /*1210*/  IMAD R75, R15, 0x4, R91 ;  /* 0x000000040f4b7824 */ /* 0x002fe200078e025b */
[----:B------:R-:W-:Y:S01]  /*1220*/  LEA.HI.X.SX32 R83, R69, R0, 0x1, P0 ;  /* 0x0000000045537211 */ /* 0x000fe200000f0eff */
[----:B------:R0:W2:Y:S01]  /*1230*/  LDG.E.U16 R68, [R78.64] ;  /* 0x000000064e447981 */ /* 0x0000a2000c1e1500 */
[----:B------:R-:W-:Y:S02]  /*1240*/  LEA R84, P0, R85, R4, 0x1 ;  /* 0x0000000455547211 */ /* 0x000fe400078008ff */
[----:B------:R-:W-:Y:S01]  /*1250*/  LEA R93, R15, R75, 0x2 ;  /* 0x0000004b0f5d7211 */ /* 0x000fe200078e10ff */
[----:B------:R1:W2:Y:S01]  /*1260*/  LDG.E.U16 R69, [R76.64] ;  /* 0x000000064c457981 */ /* 0x0002a2000c1e1500 */
[----:B------:R-:W-:Y:S02]  /*1270*/  LEA.HI.X.SX32 R85, R85, R0, 0x1, P0 ;  /* 0x0000000055557211 */ /* 0x000fe400000f0eff */
[-C--:B------:R-:W-:Y:S01]  /*1280*/  LEA R86, P1, R71, R4.reuse, 0x1 ;  /* 0x0000000447567211 */ /* 0x080fe200078208ff */
[----:B------:R1:W2:Y:S01]  /*1290*/  LDG.E.U16 R70, [R82.64] ;  /* 0x0000000652467981 */ /* 0x0002a2000c1e1500 */
[----:B0-----:R-:W-:Y:S01]  /*12a0*/  LEA R78, P0, R81, R4, 0x1 ;  /* 0x00000004514e7211 */ /* 0x001fe200078008ff */
[----:B-1----:R-:W-:-:S03]  /*12b0*/  IMAD R77, R15, 0x4, R93 ;  /* 0x000000040f4d7824 */ /* 0x002fc600078e025d */
[----:B------:R-:W-:Y:S01]  /*12c0*/  LEA.HI.X.SX32 R79, R81, R0, 0x1, P0 ;  /* 0x00000000514f7211 */ /* 0x000fe200000f0eff */
[----:B------:R-:W-:-:S05]  /*12d0*/  IMAD R81, R15, 0x4, R77 ;  /* 0x000000040f517824 */ /* 0x000fca00078e024d */
[----:B------:R-:W-:-:S05]  /*12e0*/  LEA R95, R15, R81, 0x2 ;  /* 0x000000510f5f7211 */ /* 0x000fca00078e10ff */
[----:B------:R-:W-:Y:S01]  /*12f0*/  IMAD R97, R15, 0x4, R95 ;  /* 0x000000040f617824 */ /* 0x000fe200078e025f */
[----:B------:R-:W-:-:S03]  /*1300*/  LEA R88, P0, R73, R4, 0x1 ;  /* 0x0000000449587211 */ /* 0x000fc600078008ff */
[----:B------:R-:W-:Y:S01]  /*1310*/  IMAD R99, R15, 0x4, R97 ;  /* 0x000000040f637824 */ /* 0x000fe200078e0261 */
[----:B------:R-:W-:-:S04]  /*1320*/  LEA.HI.X.SX32 R89, R73, R0, 0x1, P0 ;  /* 0x0000000049597211 */ /* 0x000fc800000f0eff */
[----:B------:R-:W-:Y:S01]  /*1330*/  LEA R101, R15, R99, 0x2 ;  /* 0x000000630f657211 */ /* 0x000fe200078e10ff */
[----:B------:R0:W2:Y:S01]  /*1340*/  LDG.E.U16 R74, [R88.64] ;  /* 0x00000006584a7981 */ /* 0x0000a2000c1e1500 */
[----:B------:R-:W-:Y:S02]  /*1350*/  LEA R82, P0, R91, R4, 0x1 ;  /* 0x000000045b527211 */ /* 0x000fe400078008ff */
[-C--:B------:R-:W-:Y:S01]  /*1360*/  LEA.HI.X.SX32 R87, R71, R0.reuse, 0x1, P1 ;  /* 0x0000000047577211 */ /* 0x080fe200008f0eff */
[----:B------:R-:W-:Y:S01]  /*1370*/  IMAD R103, R15, 0x4, R101 ;  /* 0x000000040f677824 */ /* 0x000fe200078e0265 */
[----:B------:R1:W2:Y:S01]  /*1380*/  LDG.E.U16 R71, [R84.64] ;  /* 0x0000000654477981 */ /* 0x0002a2000c1e1500 */
[----:B------:R-:W-:Y:S02]  /*1390*/  LEA.HI.X.SX32 R83, R91, R0, 0x1, P0 ;  /* 0x000000005b537211 */ /* 0x000fe400000f0eff */
[-C--:B------:R-:W-:Y:S01]  /*13a0*/  LEA R90, P1, R75, R4.reuse, 0x1 ;  /* 0x000000044b5a7211 */ /* 0x080fe200078208ff */
[----:B------:R-:W-:Y:S01]  /*13b0*/  IMAD R105, R15, 0x4, R103 ;  /* 0x000000040f697824 */ /* 0x000fe200078e0267 */
[----:B------:R0:W2:Y:S04]  /*13c0*/  LDG.E.U16 R72, [R86.64] ;  /* 0x0000000656487981 */ /* 0x0000a8000c1e1500 */
[----:B------:R0:W2:Y:S01]  /*13d0*/  LDG.E.U16 R73, [R78.64] ;  /* 0x000000064e497981 */ /* 0x0000a2000c1e1500 */
[----:B-1----:R-:W-:-:S02]  /*13e0*/  LEA R84, P0, R93, R4, 0x1 ;  /* 0x000000045d547211 */ /* 0x002fc400078008ff */
[-C--:B------:R-:W-:Y:S02]  /*13f0*/  LEA.HI.X.SX32 R91, R75, R0.reuse, 0x1, P1 ;  /* 0x000000004b5b7211 */ /* 0x080fe400008f0eff */
[----:B------:R-:W-:Y:S01]  /*1400*/  LEA.HI.X.SX32 R85, R93, R0, 0x1, P0 ;  /* 0x000000005d557211 */ /* 0x000fe200000f0eff */
[----:B------:R1:W2:Y:S01]  /*1410*/  LDG.E.U16 R75, [R82.64] ;  /* 0x00000006524b7981 */ /* 0x0002a2000c1e1500 */
[-C--:B0-----:R-:W-:Y:S02]  /*1420*/  LEA R86, P0, R77, R4.reuse, 0x1 ;  /* 0x000000044d567211 */ /* 0x081fe400078008ff */
[----:B------:R-:W-:Y:S01]  /*1430*/  LEA R92, P1, R95, R4, 0x1 ;  /* 0x000000045f5c7211 */ /* 0x000fe200078208ff */
[----:B------:R0:W2:Y:S01]  /*1440*/  LDG.E.U16 R76, [R90.64] ;  /* 0x000000065a4c7981 */ /* 0x0000a2000c1e1500 */
[----:B------:R-:W-:Y:S02]  /*1450*/  LEA R107, R15, R105, 0x2 ;  /* 0x000000690f6b7211 */ /* 0x000fe400078e10ff */
[----:B------:R-:W-:-:S02]  /*1460*/  LEA.HI.X.SX32 R87, R77, R0, 0x1, P0 ;  /* 0x000000004d577211 */ /* 0x000fc400000f0eff */
[----:B------:R-:W-:Y:S01]  /*1470*/  LEA R88, P0, R81, R4, 0x1 ;  /* 0x0000000451587211 */ /* 0x000fe200078008ff */
[----:B------:R1:W2:Y:S01]  /*1480*/  LDG.E.U16 R77, [R84.64] ;  /* 0x00000006544d7981 */ /* 0x0002a2000c1e1500 */
[-C--:B------:R-:W-:Y:S01]  /*1490*/  LEA.HI.X.SX32 R93, R95, R0.reuse, 0x1, P1 ;  /* 0x000000005f5d7211 */ /* 0x080fe200008f0eff */
[----:B------:R-:W-:Y:S01]  /*14a0*/  IMAD R95, R15, 0x4, R107 ;  /* 0x000000040f5f7824 */ /* 0x000fe200078e026b */
[----:B------:R-:W-:Y:S01]  /*14b0*/  LEA.HI.X.SX32 R89, R81, R0, 0x1, P0 ;  /* 0x0000000051597211 */ /* 0x000fe200000f0eff */
[----:B------:R1:W2:Y:S01]  /*14c0*/  LDG.E.U16 R78, [R86.64] ;  /* 0x00000006564e7981 */ /* 0x0002a2000c1e1500 */
[----:B0-----:R-:W-:Y:S01]  /*14d0*/  LEA R90, P0, R97, R4, 0x1 ;  /* 0x00000004615a7211 */ /* 0x001fe200078008ff */
[----:B------:R-:W-:Y:S02]  /*14e0*/  IMAD R109, R15, 0x4, R95 ;  /* 0x000000040f6d7824 */ /* 0x000fe400078e025f */
[----:B------:R0:W2:Y:S01]  /*14f0*/  LDG.E.U16 R81, [R92.64] ;  /* 0x000000065c517981 */ /* 0x0000a2000c1e1500 */
[----:B------:R-:W-:-:S02]  /*1500*/  LEA.HI.X.SX32 R91, R97, R0, 0x1, P0 ;  /* 0x00000000615b7211 */ /* 0x000fc400000f0eff */
[----:B------:R-:W-:Y:S01]  /*1510*/  LEA R97, R15, R109, 0x2 ;  /* 0x0000006d0f617211 */ /* 0x000fe200078e10ff */
[----:B------:R0:W2:Y:S01]  /*1520*/  LDG.E.U16 R79, [R88.64] ;  /* 0x00000006584f7981 */ /* 0x0000a2000c1e1500 */
[----:B-1----:R-:W-:-:S03]  /*1530*/  LEA R84, P0, R99, R4, 0x1 ;  /* 0x0000000463547211 */ /* 0x002fc600078008ff */
[----:B------:R-:W-:Y:S01]  /*1540*/  IMAD R111, R15, 0x4, R97 ;  /* 0x000000040f6f7824 */ /* 0x000fe200078e0261 */
[----:B------:R-:W-:Y:S01]  /*1550*/  LEA.HI.X.SX32 R85, R99, R0, 0x1, P0 ;  /* 0x0000000063557211 */ /* 0x000fe200000f0eff */
[----:B------:R1:W2:Y:S02]  /*1560*/  LDG.E.U16 R82, [R90.64] ;  /* 0x000000065a527981 */ /* 0x0002a4000c1e1500 */
[----:B------:R-:W-:Y:S01]  /*1570*/  IMAD R113, R15, 0x4, R111 ;  /* 0x000000040f717824 */ /* 0x000fe200078e026f */
[----:B------:R-:W-:Y:S01]  /*1580*/  LEA R86, P0, R101, R4, 0x1 ;  /* 0x0000000465567211 */ /* 0x000fe200078008ff */
[----:B------:R1:W2:Y:S03]  /*1590*/  LDG.E.U16 R83, [R84.64] ;  /* 0x0000000654537981 */ /* 0x0002a6000c1e1500 */
[----:B------:R-:W-:Y:S02]  /*15a0*/  LEA R115, R15, R113, 0x2 ;  /* 0x000000710f737211 */ /* 0x000fe400078e10ff */
[----:B------:R-:W-:-:S02]  /*15b0*/  LEA.HI.X.SX32 R87, R101, R0, 0x1, P0 ;  /* 0x0000000065577211 */ /* 0x000fc400000f0eff */
[-C--:B0-----:R-:W-:Y:S01]  /*15c0*/  LEA R92, P0, R105, R4.reuse, 0x1 ;  /* 0x00000004695c7211 */ /* 0x081fe200078008ff */
[----:B------:R-:W-:Y:S01]  /*15d0*/  IMAD R117, R15, 0x4, R115 ;  /* 0x000000040f757824 */ /* 0x000fe200078e0273 */
[----:B------:R-:W-:Y:S01]  /*15e0*/  LEA R88, P1, R103, R4, 0x1 ;  /* 0x0000000467587211 */ /* 0x000fe200078208ff */
[----:B------:R0:W3:Y:S01]  /*15f0*/  LDG.E.U16 R98, [R86.64] ;  /* 0x0000000656627981 */ /* 0x0000e2000c1e1500 */
[----:B------:R-:W-:Y:S01]  /*1600*/  LEA.HI.X.SX32 R93, R105, R0, 0x1, P0 ;  /* 0x00000000695d7211 */ /* 0x000fe200000f0eff */
[----:B------:R-:W-:Y:S01]  /*1610*/  IMAD R105, R15, 0x4, R117 ;  /* 0x000000040f697824 */ /* 0x000fe200078e0275 */
[----:B-1----:R-:W-:Y:S02]  /*1620*/  LEA R90, P0, R107, R4, 0x1 ;  /* 0x000000046b5a7211 */ /* 0x002fe400078008ff */
[----:B------:R-:W-:Y:S01]  /*1630*/  LEA.HI.X.SX32 R89, R103, R0, 0x1, P1 ;  /* 0x0000000067597211 */ /* 0x000fe200008f0eff */
[----:B------:R1:W3:Y:S01]  /*1640*/  LDG.E.U16 R100, [R92.64] ;  /* 0x000000065c647981 */ /* 0x0002e2000c1e1500 */
[----:B------:R-:W-:-:S02]  /*1650*/  LEA R119, R15, R105, 0x2 ;  /* 0x000000690f777211 */ /* 0x000fc400078e10ff */
[----:B------:R-:W-:Y:S01]  /*1660*/  LEA.HI.X.SX32 R91, R107, R0, 0x1, P0 ;  /* 0x000000006b5b7211 */ /* 0x000fe200000f0eff */
[----:B------:R0:W3:Y:S02]  /*1670*/  LDG.E.U16 R99, [R88.64] ;  /* 0x0000000658637981 */ /* 0x0000e4000c1e1500 */
[----:B------:R-:W-:Y:S01]  /*1680*/  IMAD R121, R15, 0x4, R119 ;  /* 0x000000040f797824 */ /* 0x000fe200078e0277 */
[----:B------:R-:W-:Y:S01]  /*1690*/  LEA R84, P0, R95, R4, 0x1 ;  /* 0x000000045f547211 */ /* 0x000fe200078008ff */
[----:B------:R0:W3:Y:S02]  /*16a0*/  LDG.E.U16 R101, [R90.64] ;  /* 0x000000065a657981 */ /* 0x0000e4000c1e1500 */
[----:B------:R-:W-:-:S05]  /*16b0*/  IMAD R123, R15, 0x4, R121 ;  /* 0x000000040f7b7824 */ /* 0x000fca00078e0279 */
[----:B------:R-:W-:Y:S02]  /*16c0*/  LEA R125, R15, R123, 0x2 ;  /* 0x0000007b0f7d7211 */ /* 0x000fe400078e10ff */
[----:B------:R-:W-:-:S03]  /*16d0*/  LEA.HI.X.SX32 R85, R95, R0, 0x1, P0 ;  /* 0x000000005f557211 */ /* 0x000fc600000f0eff */
[----:B------:R-:W-:Y:S01]  /*16e0*/  IMAD R127, R15, 0x4, R125 ;  /* 0x000000040f7f7824 */ /* 0x000fe200078e027d */
[----:B0-----:R-:W-:Y:S01]  /*16f0*/  LEA R86, P0, R97, R4, 0x1 ;  /* 0x0000000461567211 */ /* 0x001fe200078008ff */
[----:B------:R0:W3:Y:S02]  /*1700*/  LDG.E.U16 R102, [R84.64] ;  /* 0x0000000654667981 */ /* 0x0000e4000c1e1500 */
[----:B------:R-:W-:Y:S01]  /*1710*/  IMAD R129, R15, 0x4, R127 ;  /* 0x000000040f817824 */ /* 0x000fe200078e027f */
[----:B------:R-:W-:Y:S02]  /*1720*/  LEA.HI.X.SX32 R87, R97, R0, 0x1, P0 ;  /* 0x0000000061577211 */ /* 0x000fe400000f0eff */
[----:B------:R-:W-:Y:S02]  /*1730*/  LEA R88, P0, R111, R4, 0x1 ;  /* 0x000000046f587211 */ /* 0x000fe400078008ff */
[----:B------:R-:W-:Y:S01]  /*1740*/  LEA R131, R15, R129, 0x2 ;  /* 0x000000810f837211 */ /* 0x000fe200078e10ff */
[----:B------:R0:W3:Y:S01]  /*1750*/  LDG.E.U16 R106, [R86.64] ;  /* 0x00000006566a7981 */ /* 0x0000e2000c1e1500 */
[----:B------:R-:W-:-:S02]  /*1760*/  LEA.HI.X.SX32 R89, R111, R0, 0x1, P0 ;  /* 0x000000006f597211 */ /* 0x000fc400000f0eff */
[-C--:B------:R-:W-:Y:S01]  /*1770*/  LEA R94, P1, R109, R4.reuse, 0x1 ;  /* 0x000000046d5e7211 */ /* 0x080fe200078208ff */
[----:B------:R-:W-:Y:S01]  /*1780*/  IMAD R133, R15, 0x4, R131 ;  /* 0x000000040f857824 */ /* 0x000fe200078e0283 */
[----:B------:R-:W-:Y:S01]  /*1790*/  LEA R90, P0, R113, R4, 0x1 ;  /* 0x00000004715a7211 */ /* 0x000fe200078008ff */
[----:B------:R0:W3:Y:S01]  /*17a0*/  LDG.E.U16 R107, [R88.64] ;  /* 0x00000006586b7981 */ /* 0x0000e2000c1e1500 */
[-C--:B------:R-:W-:Y:S02]  /*17b0*/  LEA.HI.X.SX32 R95, R109, R0.reuse, 0x1, P1 ;  /* 0x000000006d5f7211 */ /* 0x080fe400008f0eff */
[----:B------:R-:W-:Y:S01]  /*17c0*/  LEA.HI.X.SX32 R91, R113, R0, 0x1, P0 ;  /* 0x00000000715b7211 */ /* 0x000fe200000f0eff */
[----:B------:R-:W-:Y:S01]  /*17d0*/  IMAD R113, R15, 0x4, R133 ;  /* 0x000000040f717824 */ /* 0x000fe200078e0285 */
[-C--:B------:R-:W-:Y:S01]  /*17e0*/  LEA R110, P0, R117, R4.reuse, 0x1 ;  /* 0x00000004756e7211 */ /* 0x080fe200078008ff */
[----:B------:R0:W3:Y:S01]  /*17f0*/  LDG.E.U16 R103, [R94.64] ;  /* 0x000000065e677981 */ /* 0x0000e2000c1e1500 */
[----:B-1----:R-:W-:-:S02]  /*1800*/  LEA R92, P1, R115, R4, 0x1 ;  /* 0x00000004735c7211 */ /* 0x002fc400078208ff */
[-C--:B------:R-:W-:Y:S01]  /*1810*/  LEA.HI.X.SX32 R111, R117, R0.reuse, 0x1, P0 ;  /* 0x00000000756f7211 */ /* 0x080fe200000f0eff */
[----:B------:R1:W3:Y:S01]  /*1820*/  LDG.E.U16 R108, [R90.64] ;  /* 0x000000065a6c7981 */ /* 0x0002e2000c1e1500 */
[----:B------:R-:W-:Y:S02]  /*1830*/  LEA.HI.X.SX32 R93, R115, R0, 0x1, P1 ;  /* 0x00000000735d7211 */ /* 0x000fe400008f0eff */
[----:B0-----:R-:W-:-:S03]  /*1840*/  LEA R95, R15, R113, 0x2 ;  /* 0x000000710f5f7211 */ /* 0x001fc600078e10ff */
[----:B------:R0:W3:Y:S01]  /*1850*/  LDG.E.U16 R109, [R92.64] ;  /* 0x000000065c6d7981 */ /* 0x0000e2000c1e1500 */
[----:B------:R-:W-:Y:S01]  /*1860*/  LEA R84, P0, R105, R4, 0x1 ;  /* 0x0000000469547211 */ /* 0x000fe200078008ff */
[----:B------:R-:W-:-:S03]  /*1870*/  IMAD R115, R15, 0x4, R95 ;  /* 0x000000040f737824 */ /* 0x000fc600078e025f */
[----:B------:R-:W-:Y:S01]  /*1880*/  LEA.HI.X.SX32 R85, R105, R0, 0x1, P0 ;  /* 0x0000000069557211 */ /* 0x000fe200000f0eff */
[----:B------:R0:W3:Y:S01]  /*1890*/  LDG.E.U16 R110, [R110.64] ;  /* 0x000000066e6e7981 */ /* 0x0000e2000c1e1500 */
[----:B------:R-:W-:Y:S01]  /*18a0*/  IMAD R105, R15, 0x4, R115 ;  /* 0x000000040f697824 */ /* 0x000fe200078e0273 */
[-C--:B------:R-:W-:Y:S02]  /*18b0*/  LEA R88, P0, R119, R4.reuse, 0x1 ;  /* 0x0000000477587211 */ /* 0x080fe400078008ff */
[----:B------:R0:W3:Y:S02]  /*18c0*/  LDG.E.U16 R112, [R84.64] ;  /* 0x0000000654707981 */ /* 0x0000e4000c1e1500 */
[----:B------:R-:W-:Y:S02]  /*18d0*/  LEA R117, R15, R105, 0x2 ;  /* 0x000000690f757211 */ /* 0x000fe400078e10ff */
[----:B-1----:R-:W-:Y:S02]  /*18e0*/  LEA R90, P1, R121, R4, 0x1 ;  /* 0x00000004795a7211 */ /* 0x002fe400078208ff */
[-C--:B------:R-:W-:Y:S01]  /*18f0*/  LEA.HI.X.SX32 R89, R119, R0.reuse, 0x1, P0 ;  /* 0x0000000077597211 */ /* 0x080fe200000f0eff */
[----:B------:R-:W-:Y:S01]  /*1900*/  IMAD R119, R15, 0x4, R117 ;  /* 0x000000040f777824 */ /* 0x000fe200078e0275 */
[----:B------:R-:W-:-:S03]  /*1910*/  LEA.HI.X.SX32 R91, R121, R0, 0x1, P1 ;  /* 0x00000000795b7211 */ /* 0x000fc600008f0eff */
[----:B------:R-:W-:Y:S01]  /*1920*/  IMAD R121, R15, 0x4, R119 ;  /* 0x000000040f797824 */ /* 0x000fe200078e0277 */
[----:B0-----:R-:W-:Y:S01]  /*1930*/  LEA R92, P0, R123, R4, 0x1 ;  /* 0x000000047b5c7211 */ /* 0x001fe200078008ff */
[----:B------:R0:W3:Y:S03]  /*1940*/  LDG.E.U16 R114, [R88.64] ;  /* 0x0000000658727981 */ /* 0x0000e6000c1e1500 */
[----:B------:R-:W-:Y:S01]  /*1950*/  LEA R111, R15, R121, 0x2 ;  /* 0x000000790f6f7211 */ /* 0x000fe200078e10ff */
[----:B------:R1:W3:Y:S01]  /*1960*/  LDG.E.U16 R116, [R90.64] ;  /* 0x000000065a747981 */ /* 0x0002e2000c1e1500 */
[----:B------:R-:W-:Y:S02]  /*1970*/  LEA.HI.X.SX32 R93, R123, R0, 0x1, P0 ;  /* 0x000000007b5d7211 */ /* 0x000fe400000f0eff */
[-C--:B------:R-:W-:Y:S01]  /*1980*/  LEA R96, P0, R125, R4.reuse, 0x1 ;  /* 0x000000047d607211 */ /* 0x080fe200078008ff */
[----:B------:R-:W-:Y:S01]  /*1990*/  IMAD R123, R15, 0x4, R111 ;  /* 0x000000040f7b7824 */ /* 0x000fe200078e026f */
[----:B------:R-:W-:Y:S01]  /*19a0*/  LEA R86, P1, R133, R4, 0x1 ;  /* 0x0000000485567211 */ /* 0x000fe200078208ff */
[----:B------:R0:W3:Y:S01]  /*19b0*/  LDG.E.U16 R118, [R92.64] ;  /* 0x000000065c767981 */ /* 0x0000e2000c1e1500 */
[----:B------:R-:W-:Y:S01]  /*19c0*/  LEA.HI.X.SX32 R97, R125, R0, 0x1, P0 ;  /* 0x000000007d617211 */ /* 0x000fe200000f0eff */
[----:B------:R-:W-:Y:S01]  /*19d0*/  IMAD R125, R15, 0x4, R123 ;  /* 0x000000040f7d7824 */ /* 0x000fe200078e027b */
[----:B------:R-:W-:-:S02]  /*19e0*/  LEA R84, P0, R129, R4, 0x1 ;  /* 0x0000000481547211 */ /* 0x000fc400078008ff */
[-C--:B------:R-:W-:Y:S01]  /*19f0*/  LEA.HI.X.SX32 R87, R133, R0.reuse, 0x1, P1 ;  /* 0x0000000085577211 */ /* 0x080fe200008f0eff */
[----:B------:R1:W3:Y:S01]  /*1a00*/  LDG.E.U16 R120, [R96.64] ;  /* 0x0000000660787981 */ /* 0x0002e2000c1e1500 */
[----:B------:R-:W-:Y:S02]  /*1a10*/  LEA.HI.X.SX32 R85, R129, R0, 0x1, P0 ;  /* 0x0000000081557211 */ /* 0x000fe400000f0eff */
[C---:B------:R-:W-:Y:S01]  /*1a20*/  LEA R129, R15.reuse, R125, 0x2 ;  /* 0x0000007d0f817211 */ /* 0x040fe200078e10ff */
[----:B------:R1:W3:Y:S04]  /*1a30*/  LDG.E.U16 R126, [R86.64] ;  /* 0x00000006567e7981 */ /* 0x0002e8000c1e1500 */
[----:B------:R-:W-:Y:S01]  /*1a40*/  IMAD R133, R15, 0x4, R129 ;  /* 0x000000040f857824 */ /* 0x000fe200078e0281 */
[----:B0-----:R-:W-:Y:S01]  /*1a50*/  LEA R88, P0, R95, R4, 0x1 ;  /* 0x000000045f587211 */ /* 0x001fe200078008ff */
[----:B------:R0:W3:Y:S02]  /*1a60*/  LDG.E.U16 R124, [R84.64] ;  /* 0x00000006547c7981 */ /* 0x0000e4000c1e1500 */
[----:B------:R-:W-:Y:S01]  /*1a70*/  IMAD R135, R15, 0x4, R133 ;  /* 0x000000040f877824 */ /* 0x000fe200078e0285 */
[----:B------:R-:W-:-:S02]  /*1a80*/  LEA.HI.X.SX32 R89, R95, R0, 0x1, P0 ;  /* 0x000000005f597211 */ /* 0x000fc400000f0eff */
[----:B------:R-:W-:Y:S02]  /*1a90*/  LEA R94, P0, R105, R4, 0x1 ;  /* 0x00000004695e7211 */ /* 0x000fe400078008ff */
[----:B------:R-:W-:Y:S01]  /*1aa0*/  LEA R137, R15, R135, 0x2 ;  /* 0x000000870f897211 */ /* 0x000fe200078e10ff */
[----:B------:R4:W3:Y:S01]  /*1ab0*/  LDG.E.U16 R128, [R88.64] ;  /* 0x0000000658807981 */ /* 0x0008e2000c1e1500 */
[----:B------:R-:W-:-:S03]  /*1ac0*/  LEA.HI.X.SX32 R95, R105, R0, 0x1, P0 ;  /* 0x00000000695f7211 */ /* 0x000fc600000f0eff */
[----:B------:R-:W-:Y:S01]  /*1ad0*/  IMAD R105, R15, 0x4, R137 ;  /* 0x000000040f697824 */ /* 0x000fe200078e0289 */
[----:B0-----:R-:W-:Y:S01]  /*1ae0*/  LEA R84, P0, R111, R4, 0x1 ;  /* 0x000000046f547211 */ /* 0x001fe200078008ff */
[----:B------:R0:W3:Y:S02]  /*1af0*/  LDG.E.U16 R130, [R94.64] ;  /* 0x000000065e827981 */ /* 0x0000e4000c1e1500 */
[----:B-1----:R-:W-:Y:S01]  /*1b00*/  IMAD R97, R15, 0x4, R105 ;  /* 0x000000040f617824 */ /* 0x002fe200078e0269 */
        /* <DEDUP_REMOVED lines=9> */
[-C--:B------:R-:W-:Y:S01]  /*1ba0*/  LEA.HI.X.SX32 R93, R125, R0.reuse, 0x1, P0 ;  /* 0x000000007d5d7211 */ /* 0x080fe200000f0eff */
[----:B------:R-:W-:Y:S01]  /*1bb0*/  IMAD R125, R15, 0x4, R119 ;  /* 0x000000040f7d7824 */ /* 0x000fe200078e0277 */
[----:B------:R-:W-:Y:S02]  /*1bc0*/  LEA.HI.X.SX32 R87, R133, R0, 0x1, P1 ;  /* 0x0000000085577211 */ /* 0x000fe400008f0eff */
[----:B----4-:R-:W-:Y:S01]  /*1bd0*/  LEA R88, P0, R137, R4, 0x1 ;  /* 0x0000000489587211 */ /* 0x010fe200078008ff */
[----:B------:R4:W3:Y:S01]  /*1be0*/  LDG.E.U16 R136, [R92.64] ;  /* 0x000000065c887981 */ /* 0x0008e2000c1e1500 */
[----:B------:R-:W-:-:S02]  /*1bf0*/  LEA R133, R15, R125, 0x2 ;  /* 0x0000007d0f857211 */ /* 0x000fc400078e10ff */
[----:B------:R-:W-:Y:S01]  /*1c00*/  LEA.HI.X.SX32 R89, R137, R0, 0x1, P0 ;  /* 0x0000000089597211 */ /* 0x000fe200000f0eff */
[----:B------:R1:W3:Y:S02]  /*1c10*/  LDG.E.U16 R138, [R86.64] ;  /* 0x00000006568a7981 */ /* 0x0002e4000c1e1500 */
[----:B------:R-:W-:Y:S01]  /*1c20*/  IMAD R137, R15, 0x4, R133 ;  /* 0x000000040f897824 */ /* 0x000fe200078e0285 */
[-C--:B0-----:R-:W-:Y:S01]  /*1c30*/  LEA R94, P0, R97, R4.reuse, 0x1 ;  /* 0x00000004615e7211 */ /* 0x081fe200078008ff */
[----:B------:R0:W3:Y:S02]  /*1c40*/  LDG.E.U16 R140, [R88.64] ;  /* 0x00000006588c7981 */ /* 0x0000e4000c1e1500 */
[----:B------:R-:W-:Y:S01]  /*1c50*/  IMAD R139, R15, 0x4, R137 ;  /* 0x000000040f8b7824 */ /* 0x000fe200078e0289 */
[----:B------:R-:W-:-:S04]  /*1c60*/  LEA R90, P1, R119, R4, 0x1 ;  /* 0x00000004775a7211 */ /* 0x000fc800078208ff */
[----:B------:R-:W-:Y:S02]  /*1c70*/  LEA R141, R15, R139, 0x2 ;  /* 0x0000008b0f8d7211 */ /* 0x000fe400078e10ff */
[----:B------:R-:W-:-:S03]  /*1c80*/  LEA.HI.X.SX32 R95, R97, R0, 0x1, P0 ;  /* 0x00000000615f7211 */ /* 0x000fc600000f0eff */
[----:B------:R-:W-:Y:S01]  /*1c90*/  IMAD R97, R15, 0x4, R141 ;  /* 0x000000040f617824 */ /* 0x000fe200078e028d */
[----:B------:R-:W-:Y:S01]  /*1ca0*/  LEA.HI.X.SX32 R91, R119, R0, 0x1, P1 ;  /* 0x00000000775b7211 */ /* 0x000fe200008f0eff */
[----:B------:R0:W5:Y:S01]  /*1cb0*/  LDG.E.U16 R142, [R94.64] ;  /* 0x000000065e8e7981 */ /* 0x000162000c1e1500 */
[-C--:B-1----:R-:W-:Y:S01]  /*1cc0*/  LEA R84, P0, R133, R4.reuse, 0x1 ;  /* 0x0000000485547211 */ /* 0x082fe200078008ff */
[----:B------:R-:W-:Y:S01]  /*1cd0*/  IMAD R119, R15, 0x4, R97 ;  /* 0x000000040f777824 */ /* 0x000fe200078e0261 */
[----:B------:R-:W-:Y:S01]  /*1ce0*/  LEA R86, P1, R97, R4, 0x1 ;  /* 0x0000000461567211 */ /* 0x000fe200078208ff */
[----:B------:R1:W5:Y:S01]  /*1cf0*/  LDG.E.U16 R144, [R90.64] ;  /* 0x000000065a907981 */ /* 0x000362000c1e1500 */
[----:B------:R-:W-:Y:S02]  /*1d00*/  LEA.HI.X.SX32 R85, R133, R0, 0x1, P0 ;  /* 0x0000000085557211 */ /* 0x000fe400000f0eff */
[----:B----4-:R-:W-:Y:S02]  /*1d10*/  LEA R92, P0, R139, R4, 0x1 ;  /* 0x000000048b5c7211 */ /* 0x010fe400078008ff */
[----:B------:R-:W-:Y:S01]  /*1d20*/  LEA R133, R15, R119, 0x2 ;  /* 0x000000770f857211 */ /* 0x000fe200078e10ff */
[----:B------:R4:W5:Y:S01]  /*1d30*/  LDG.E.U16 R145, [R84.64] ;  /* 0x0000000654917981 */ /* 0x000962000c1e1500 */
[----:B------:R-:W-:-:S03]  /*1d40*/  LEA.HI.X.SX32 R93, R139, R0, 0x1, P0 ;  /* 0x000000008b5d7211 */ /* 0x000fc600000f0eff */
[----:B------:R-:W-:Y:S01]  /*1d50*/  IMAD R139, R15, 0x4, R133 ;  /* 0x000000040f8b7824 */ /* 0x000fe200078e0285 */
[----:B0-----:R-:W-:Y:S01]  /*1d60*/  LEA R88, P0, R133, R4, 0x1 ;  /* 0x0000000485587211 */ /* 0x001fe200078008ff */
[----:B------:R0:W5:Y:S02]  /*1d70*/  LDG.E.U16 R146, [R92.64] ;  /* 0x000000065c927981 */ /* 0x000164000c1e1500 */
[----:B------:R-:W-:Y:S01]  /*1d80*/  IMAD R143, R15, 0x4, R139 ;  /* 0x000000040f8f7824 */ /* 0x000fe200078e028b */
[-C--:B------:R-:W-:Y:S02]  /*1d90*/  LEA.HI.X.SX32 R87, R97, R0.reuse, 0x1, P1 ;  /* 0x0000000061577211 */ /* 0x080fe400008f0eff */
[----:B------:R-:W-:Y:S02]  /*1da0*/  LEA.HI.X.SX32 R89, R133, R0, 0x1, P0 ;  /* 0x0000000085597211 */ /* 0x000fe400000f0eff */
[-C--:B------:R-:W-:Y:S01]  /*1db0*/  LEA R94, P1, R143, R4.reuse, 0x1 ;  /* 0x000000048f5e7211 */ /* 0x080fe200078208ff */
[----:B------:R0:W5:Y:S01]  /*1dc0*/  LDG.E.U16 R133, [R86.64] ;  /* 0x0000000656857981 */ /* 0x000162000c1e1500 */
[----:B-1----:R-:W-:-:S02]  /*1dd0*/  LEA R90, P0, R127, R4, 0x1 ;  /* 0x000000047f5a7211 */ /* 0x002fc400078008ff */
[-C--:B------:R-:W-:Y:S01]  /*1de0*/  LEA.HI.X.SX32 R95, R143, R0.reuse, 0x1, P1 ;  /* 0x000000008f5f7211 */ /* 0x080fe200008f0eff */
[----:B------:R1:W5:Y:S01]  /*1df0*/  LDG.E.U16 R147, [R88.64] ;  /* 0x0000000658937981 */ /* 0x000362000c1e1500 */
[----:B------:R-:W-:Y:S02]  /*1e00*/  LEA.HI.X.SX32 R91, R127, R0, 0x1, P0 ;  /* 0x000000007f5b7211 */ /* 0x000fe400000f0eff */
[-C--:B----4-:R-:W-:Y:S01]  /*1e10*/  LEA R84, P1, R131, R4.reuse, 0x1 ;  /* 0x0000000483547211 */ /* 0x090fe200078208ff */
[----:B------:R4:W5:Y:S01]  /*1e20*/  LDG.E.U16 R148, [R94.64] ;  /* 0x000000065e947981 */ /* 0x000962000c1e1500 */
[----:B------:R-:W-:Y:S02]  /*1e30*/  LEA R96, P0, R113, R4, 0x1 ;  /* 0x0000000471607211 */ /* 0x000fe400078008ff */
[-C--:B------:R-:W-:Y:S01]  /*1e40*/  LEA.HI.X.SX32 R85, R131, R0.reuse, 0x1, P1 ;  /* 0x0000000083557211 */ /* 0x080fe200008f0eff */
[----:B------:R1:W5:Y:S01]  /*1e50*/  LDG.E.U16 R122, [R90.64] ;  /* 0x000000065a7a7981 */ /* 0x000362000c1e1500 */
[----:B------:R-:W-:-:S02]  /*1e60*/  LEA.HI.X.SX32 R97, R113, R0, 0x1, P0 ;  /* 0x0000000071617211 */ /* 0x000fc400000f0eff */
[-C--:B0-----:R-:W-:Y:S01]  /*1e70*/  LEA R92, P1, R115, R4.reuse, 0x1 ;  /* 0x00000004735c7211 */ /* 0x081fe200078208ff */
[----:B------:R0:W5:Y:S01]  /*1e80*/  LDG.E.U16 R113, [R84.64] ;  /* 0x0000000654717981 */ /* 0x000162000c1e1500 */
[----:B------:R-:W-:Y:S02]  /*1e90*/  LEA R86, P0, R117, R4, 0x1 ;  /* 0x0000000475567211 */ /* 0x000fe400078008ff */
[-C--:B------:R-:W-:Y:S02]  /*1ea0*/  LEA.HI.X.SX32 R93, R115, R0.reuse, 0x1, P1 ;  /* 0x00000000735d7211 */ /* 0x080fe400008f0eff */
[----:B------:R-:W-:Y:S01]  /*1eb0*/  LEA.HI.X.SX32 R87, R117, R0, 0x1, P0 ;  /* 0x0000000075577211 */ /* 0x000fe200000f0eff */
[----:B------:R0:W5:Y:S01]  /*1ec0*/  LDG.E.U16 R115, [R96.64] ;  /* 0x0000000660737981 */ /* 0x000162000c1e1500 */
[-C--:B-1----:R-:W-:Y:S02]  /*1ed0*/  LEA R88, P0, R121, R4.reuse, 0x1 ;  /* 0x0000000479587211 */ /* 0x082fe400078008ff */
[----:B----4-:R-:W-:Y:S01]  /*1ee0*/  LEA R94, P1, R123, R4, 0x1 ;  /* 0x000000047b5e7211 */ /* 0x010fe200078208ff */
[----:B------:R1:W4:Y:S01]  /*1ef0*/  LDG.E.U16 R117, [R92.64] ;  /* 0x000000065c757981 */ /* 0x000322000c1e1500 */
[----:B------:R-:W-:-:S02]  /*1f00*/  LEA R15, R15, R143, 0x2 ;  /* 0x0000008f0f0f7211 */ /* 0x000fc400078e10ff */
[-C--:B------:R-:W-:Y:S02]  /*1f10*/  LEA.HI.X.SX32 R89, R121, R0.reuse, 0x1, P0 ;  /* 0x0000000079597211 */ /* 0x080fe400000f0eff */
[----:B------:R-:W-:Y:S01]  /*1f20*/  LEA.HI.X.SX32 R95, R123, R0, 0x1, P1 ;  /* 0x000000007b5f7211 */ /* 0x000fe200008f0eff */
[----:B------:R1:W4:Y:S01]  /*1f30*/  LDG.E.U16 R121, [R86.64] ;  /* 0x0000000656797981 */ /* 0x000322000c1e1500 */
[-C--:B0-----:R-:W-:Y:S02]  /*1f40*/  LEA R84, P1, R15, R4.reuse, 0x1 ;  /* 0x000000040f547211 */ /* 0x081fe400078208ff */
[----:B------:R-:W-:Y:S01]  /*1f50*/  LEA R90, P0, R129, R4, 0x1 ;  /* 0x00000004815a7211 */ /* 0x000fe200078008ff */
[----:B------:R0:W4:Y:S01]  /*1f60*/  LDG.E.U16 R123, [R88.64] ;  /* 0x00000006587b7981 */ /* 0x000122000c1e1500 */
[-C--:B------:R-:W-:Y:S02]  /*1f70*/  LEA.HI.X.SX32 R85, R15, R0.reuse, 0x1, P1 ;  /* 0x000000000f557211 */ /* 0x080fe400008f0eff */
[----:B------:R-:W-:Y:S01]  /*1f80*/  LEA.HI.X.SX32 R91, R129, R0, 0x1, P0 ;  /* 0x00000000815b7211 */ /* 0x000fe200000f0eff */
[----:B------:R0:W4:Y:S01]  /*1f90*/  LDG.E.U16 R15, [R94.64] ;  /* 0x000000065e0f7981 */ /* 0x000122000c1e1500 */
[----:B-1----:R-:W-:-:S02]  /*1fa0*/  LEA R92, P1, R135, R4, 0x1 ;  /* 0x00000004875c7211 */ /* 0x002fc400078208ff */
[----:B------:R-:W-:Y:S01]  /*1fb0*/  LEA R86, P0, R105, R4, 0x1 ;  /* 0x0000000469567211 */ /* 0x000fe200078008ff */
[----:B------:R1:W4:Y:S01]  /*1fc0*/  LDG.E.U16 R129, [R84.64] ;  /* 0x0000000654817981 */ /* 0x000322000c1e1500 */
[-C--:B------:R-:W-:Y:S02]  /*1fd0*/  LEA.HI.X.SX32 R93, R135, R0.reuse, 0x1, P1 ;  /* 0x00000000875d7211 */ /* 0x080fe400008f0eff */
[----:B------:R-:W-:Y:S01]  /*1fe0*/  LEA.HI.X.SX32 R87, R105, R0, 0x1, P0 ;  /* 0x0000000069577211 */ /* 0x000fe200000f0eff */
[----:B------:R1:W4:Y:S01]  /*1ff0*/  LDG.E.U16 R127, [R90.64] ;  /* 0x000000065a7f7981 */ /* 0x000322000c1e1500 */
[-C--:B------:R-:W-:Y:S02]  /*2000*/  LEA R96, P1, R111, R4.reuse, 0x1 ;  /* 0x000000046f607211 */ /* 0x080fe400078208ff */
[----:B0-----:R-:W-:Y:S01]  /*2010*/  LEA R88, P0, R125, R4, 0x1 ;  /* 0x000000047d587211 */ /* 0x001fe200078008ff */
[----:B------:R-:W4:Y:S01]  /*2020*/  LDG.E.U16 R92, [R92.64] ;  /* 0x000000065c5c7981 */ /* 0x000f22000c1e1500 */
[----:B------:R-:W-:-:S02]  /*2030*/  LEA.HI.X.SX32 R97, R111, R0, 0x1, P1 ;  /* 0x000000006f617211 */ /* 0x000fc400008f0eff */
[----:B------:R-:W-:Y:S01]  /*2040*/  LEA.HI.X.SX32 R89, R125, R0, 0x1, P0 ;  /* 0x000000007d597211 */ /* 0x000fe200000f0eff */
[----:B------:R0:W4:Y:S01]  /*2050*/  LDG.E.U16 R86, [R86.64] ;  /* 0x0000000656567981 */ /* 0x000122000c1e1500 */
[-C--:B-1----:R-:W-:Y:S02]  /*2060*/  LEA R84, P0, R137, R4.reuse, 0x1 ;  /* 0x0000000489547211 */ /* 0x082fe400078008ff */
[----:B------:R-:W-:Y:S01]  /*2070*/  LEA R94, P1, R141, R4, 0x1 ;  /* 0x000000048d5e7211 */ /* 0x000fe200078208ff */
[----:B------:R-:W4:Y:S01]  /*2080*/  LDG.E.U16 R96, [R96.64] ;  /* 0x0000000660607981 */ /* 0x000f22000c1e1500 */
[-C--:B------:R-:W-:Y:S02]  /*2090*/  LEA.HI.X.SX32 R85, R137, R0.reuse, 0x1, P0 ;  /* 0x0000000089557211 */ /* 0x080fe400000f0eff */
[----:B------:R-:W-:Y:S01]  /*20a0*/  LEA.HI.X.SX32 R95, R141, R0, 0x1, P1 ;  /* 0x000000008d5f7211 */ /* 0x000fe200008f0eff */
[----:B------:R-:W4:Y:S01]  /*20b0*/  LDG.E.U16 R88, [R88.64] ;  /* 0x0000000658587981 */ /* 0x000f22000c1e1500 */
[----:B------:R-:W-:-:S02]  /*20c0*/  LEA R90, P0, R119, R4, 0x1 ;  /* 0x00000004775a7211 */ /* 0x000fc400078008ff */
[----:B------:R-:W-:Y:S01]  /*20d0*/  LEA R104, P1, R139, R4, 0x1 ;  /* 0x000000048b687211 */ /* 0x000fe200078208ff */
[----:B------:R-:W4:Y:S01]  /*20e0*/  LDG.E.U16 R84, [R84.64] ;  /* 0x0000000654547981 */ /* 0x000f22000c1e1500 */
[-C--:B------:R-:W-:Y:S02]  /*20f0*/  LEA.HI.X.SX32 R91, R119, R0.reuse, 0x1, P0 ;  /* 0x00000000775b7211 */ /* 0x080fe400000f0eff */
[----:B------:R-:W-:Y:S01]  /*2100*/  LEA.HI.X.SX32 R105, R139, R0, 0x1, P1 ;  /* 0x000000008b697211 */ /* 0x000fe200008f0eff */
[----:B------:R-:W4:Y:S04]  /*2110*/  LDG.E.U16 R94, [R94.64] ;  /* 0x000000065e5e7981 */ /* 0x000f28000c1e1500 */
[----:B------:R-:W4:Y:S04]  /*2120*/  LDG.E.U16 R90, [R90.64] ;  /* 0x000000065a5a7981 */ /* 0x000f28000c1e1500 */
[----:B------:R-:W4:Y:S01]  /*2130*/  LDG.E.U16 R104, [R104.64] ;  /* 0x0000000668687981 */ /* 0x000f22000c1e1500 */
[----:B------:R-:W-:-:S04]  /*2140*/  LOP3.LUT R171, R169, 0xff, RZ, 0xc0, !PT ;  /* 0x000000ffa9ab7812 */ /* 0x000fc800078ec0ff */
[----:B------:R-:W-:Y:S02]  /*2150*/  ISETP.GE.U32.AND P1, PT, R171, 0x40, PT ;  /* 0x00000040ab00780c */ /* 0x000fe40003f26070 */
[----:B------:R-:W-:Y:S02]  /*2160*/  LOP3.LUT R161, R161, 0xffffff7f, RZ, 0xc0, !PT ;  /* 0xffffff7fa1a17812 */ /* 0x000fe400078ec0ff */
[----:B------:R-:W-:-:S04]  /*2170*/  LOP3.LUT R0, R169, 0xc0, RZ, 0xc0, !PT ;  /* 0x000000c0a9007812 */ /* 0x000fc800078ec0ff */
[----:B0-----:R-:W-:Y:S01]  /*2180*/  SHF.R.U32.HI R87, RZ, 0x2, R0 ;  /* 0x00000002ff577819 */ /* 0x001fe20000011600 */
[----:B------:R-:W-:-:S04]  /*2190*/  IMAD.SHL.U32 R0, R171, 0x2, RZ ;  /* 0x00000002ab007824 */ /* 0x000fc800078e00ff */
[----:B------:R-:W-:Y:S02]  /*21a0*/  @P1 LOP3.LUT R161, R161, 0x80, RZ, 0xfc, !PT ;  /* 0x00000080a1a11812 */ /* 0x000fe400078efcff */
[----:B------:R-:W-:-:S03]  /*21b0*/  IADD3 R162, R80, 0x40, RZ ;  /* 0x0000004050a27810 */ /* 0x000fc60007ffe0ff */
[----:B------:R-:W-:Y:S01]  /*21c0*/  STL [R1+0x80], R161 ;  /* 0x000080a101007387 */ /* 0x000fe20000100800 */
[----:B------:R-:W-:Y:S02]  /*21d0*/  LOP3.LUT R87, R0, R87, RZ, 0x3c, !PT ;  /* 0x0000005700577212 */ /* 0x000fe400078e3cff */
[----:B------:R-:W-:-:S03]  /*21e0*/  ISETP.GE.AND P0, PT, R162, 0x1, PT ;  /* 0x00000001a200780c */ /* 0x000fc60003f06270 */
[----:B--2---:R0:W-:Y:S04]  /*21f0*/  STS.U16 [R87+0x1800], R16 ;  /* 0x0018001057007388 */ /* 0x0041e80000000400 */
[----:B------:R1:W-:Y:S01]  /*2200*/  STS.U16 [R87], R2 ;  /* 0x0000000257007388 */ /* 0x0003e20000000400 */
[----:B0-----:R-:W-:-:S03]  /*2210*/  LOP3.LUT R16, R87, 0x40, RZ, 0x3c, !PT ;  /* 0x0000004057107812 */ /* 0x001fc600078e3cff */
[----:B------:R0:W-:Y:S04]  /*2220*/  STS.U16 [R87+0x400], R3 ;  /* 0x0004000357007388 */ /* 0x0001e80000000400 */
[----:B------:R-:W-:Y:S04]  /*2230*/  STS.U16 [R87+0x800], R7 ;  /* 0x0008000757007388 */ /* 0x000fe80000000400 */
        /* <DEDUP_REMOVED lines=36> */
[----:B---3--:R-:W-:Y:S04]  /*2480*/  STS.U16 [R87+0xa000], R99 ;  /* 0x00a0006357007388 */ /* 0x008fe80000000400 */
        /* <DEDUP_REMOVED lines=16> */
[----:B-----5:R-:W-:Y:S04]  /*2590*/  STS.U16 [R87+0xe400], R142 ;  /* 0x00e4008e57007388 */ /* 0x020fe80000000400 */
[----:B------:R-:W-:Y:S04]  /*25a0*/  STS.U16 [R87+0xe800], R144 ;  /* 0x00e8009057007388 */ /* 0x000fe80000000400 */
[----:B------:R-:W-:Y:S04]  /*25b0*/  STS.U16 [R87+0xec00], R145 ;  /* 0x00ec009157007388 */ /* 0x000fe80000000400 */
[----:B------:R-:W-:Y:S04]  /*25c0*/  STS.U16 [R87+0xf000], R146 ;  /* 0x00f0009257007388 */ /* 0x000fe80000000400 */
[----:B------:R-:W-:Y:S04]  /*25d0*/  STS.U16 [R87+0xf400], R133 ;  /* 0x00f4008557007388 */ /* 0x000fe80000000400 */
[----:B------:R-:W-:Y:S04]  /*25e0*/  STS.U16 [R87+0xf800], R147 ;  /* 0x00f8009357007388 */ /* 0x000fe80000000400 */
[----:B------:R-:W-:Y:S04]  /*25f0*/  STS.U16 [R87+0xfc00], R148 ;  /* 0x00fc009457007388 */ /* 0x000fe80000000400 */
[----:B------:R2:W-:Y:S01]  /*2600*/  STS.U16 [R16+0xe00], R10 ;  /* 0x000e000a10007388 */ /* 0x0005e20000000400 */
[----:B------:R-:W-:Y:S01]  /*2610*/  IMAD.MOV.U32 R216, RZ, RZ, 0x3f800000 ;  /* 0x3f800000ffd87424 */ /* 0x000fe200078e00ff */
[----:B-1----:R-:W-:Y:S01]  /*2620*/  MOV R2, 0xff800000 ;  /* 0xff80000000027802 */ /* 0x002fe20000000f00 */
[----:B0-----:R-:W-:Y:S01]  /*2630*/  IMAD.MOV.U32 R3, RZ, RZ, -0x800000 ;  /* 0xff800000ff037424 */ /* 0x001fe200078e00ff */
[----:B------:R0:W-:Y:S01]  /*2640*/  STS.U16 [R16+0x200], R5 ;  /* 0x0002000510007388 */ /* 0x0001e20000000400 */
[----:B------:R-:W-:Y:S01]  /*2650*/  IMAD.MOV.U32 R4, RZ, RZ, -0x800000 ;  /* 0xff800000ff047424 */ /* 0x000fe200078e00ff */
[----:B------:R-:W-:-:S02]  /*2660*/  MOV R214, 0x3f800000 ;  /* 0x3f80000000d67802 */ /* 0x000fc40000000f00 */
[C---:B--2---:R-:W-:Y:S01]  /*2670*/  LOP3.LUT R10, R169.reuse, 0x3, RZ, 0xc0, !PT ;  /* 0x00000003a90a7812 */ /* 0x044fe200078ec0ff */
[----:B------:R1:W-:Y:S01]  /*2680*/  STS.U16 [R16+0x600], R6 ;  /* 0x0006000610007388 */ /* 0x0003e20000000400 */
[----:B------:R-:W-:Y:S01]  /*2690*/  IMAD.MOV.U32 R7, RZ, RZ, -0x800000 ;  /* 0xff800000ff077424 */ /* 0x000fe200078e00ff */
[----:B------:R-:W-:Y:S01]  /*26a0*/  MOV R211, 0x3f800000 ;  /* 0x3f80000000d37802 */ /* 0x000fe20000000f00 */
[----:B------:R-:W-:Y:S01]  /*26b0*/  IMAD.MOV.U32 R9, RZ, RZ, -0x800000 ;  /* 0xff800000ff097424 */ /* 0x000fe200078e00ff */
[----:B------:R2:W-:Y:S01]  /*26c0*/  STS.U16 [R16+0xa00], R8 ;  /* 0x000a000810007388 */ /* 0x0005e20000000400 */
[----:B0-----:R-:W-:Y:S01]  /*26d0*/  MOV R5, 0xff800000 ;  /* 0xff80000000057802 */ /* 0x001fe20000000f00 */
[----:B------:R-:W-:Y:S01]  /*26e0*/  IMAD.MOV.U32 R215, RZ, RZ, 0x3f800000 ;  /* 0x3f800000ffd77424 */ /* 0x000fe200078e00ff */
[----:B------:R-:W-:Y:S01]  /*26f0*/  CS2R R156, SRZ ;  /* 0x00000000009c7805 */ /* 0x000fe2000001ff00 */
[----:B------:R0:W-:Y:S01]  /*2700*/  STS.U16 [R16+0x1200], R12 ;  /* 0x0012000c10007388 */ /* 0x0001e20000000400 */
[----:B------:R-:W-:Y:S01]  /*2710*/  IMAD.MOV.U32 R213, RZ, RZ, 0x3f800000 ;  /* 0x3f800000ffd57424 */ /* 0x000fe200078e00ff */
[----:B------:R-:W-:Y:S01]  /*2720*/  CS2R R158, SRZ ;  /* 0x00000000009e7805 */ /* 0x000fe2000001ff00 */
[----:B-1----:R-:W-:Y:S01]  /*2730*/  IMAD.MOV.U32 R6, RZ, RZ, -0x800000 ;  /* 0xff800000ff067424 */ /* 0x002fe200078e00ff */
[----:B------:R-:W-:Y:S01]  /*2740*/  STS.U16 [R16+0x1600], R14 ;  /* 0x0016000e10007388 */ /* 0x000fe20000000400 */
[----:B------:R-:W-:Y:S01]  /*2750*/  IMAD.MOV.U32 R212, RZ, RZ, 0x3f800000 ;  /* 0x3f800000ffd47424 */ /* 0x000fe200078e00ff */
[----:B--2---:R-:W-:Y:S01]  /*2760*/  MOV R8, 0xff800000 ;  /* 0xff80000000087802 */ /* 0x004fe20000000f00 */
[----:B------:R-:W-:Y:S01]  /*2770*/  IMAD.MOV.U32 R210, RZ, RZ, 0x3f800000 ;  /* 0x3f800000ffd27424 */ /* 0x000fe200078e00ff */
[----:B------:R-:W-:Y:S01]  /*2780*/  STS.U16 [R16+0x1a00], R17 ;  /* 0x001a001110007388 */ /* 0x000fe20000000400 */
[----:B------:R-:W-:Y:S01]  /*2790*/  IMAD.MOV.U32 R209, RZ, RZ, 0x3f800000 ;  /* 0x3f800000ffd17424 */ /* 0x000fe200078e00ff */
[----:B------:R-:W-:Y:S01]  /*27a0*/  CS2R R152, SRZ ;  /* 0x0000000000987805 */ /* 0x000fe2000001ff00 */
[----:B------:R-:W-:Y:S01]  /*27b0*/  CS2R R154, SRZ ;  /* 0x00000000009a7805 */ /* 0x000fe2000001ff00 */
[----:B------:R1:W-:Y:S01]  /*27c0*/  STS.U16 [R16+0x1e00], R19 ;  /* 0x001e001310007388 */ /* 0x0003e20000000400 */
[----:B------:R-:W-:Y:S01]  /*27d0*/  CS2R R148, SRZ ;  /* 0x0000000000947805 */ /* 0x000fe2000001ff00 */
        /* <DEDUP_REMOVED lines=15> */
[----:B0-----:R-:W-:Y:S01]  /*28d0*/  CS2R R12, SRZ ;  /* 0x00000000000c7805 */ /* 0x001fe2000001ff00 */
[----:B-1----:R-:W-:Y:S01]  /*28e0*/  CS2R R18, SRZ ;  /* 0x0000000000127805 */ /* 0x002fe2000001ff00 */
[----:B--2---:R-:W-:Y:S01]  /*28f0*/  CS2R R20, SRZ ;  /* 0x0000000000147805 */ /* 0x004fe2000001ff00 */
[----:B------:R0:W-:Y:S01]  /*2900*/  STS.U16 [R16+0x3200], R29 ;  /* 0x0032001d10007388 */ /* 0x0001e20000000400 */
[----:B---3--:R-:W-:Y:S01]  /*2910*/  CS2R R22, SRZ ;  /* 0x0000000000167805 */ /* 0x008fe2000001ff00 */
[----:B-----5:R-:W-:Y:S01]  /*2920*/  CS2R R24, SRZ ;  /* 0x0000000000187805 */ /* 0x020fe2000001ff00 */
[----:B------:R-:W-:Y:S01]  /*2930*/  LOP3.LUT R87, R169, 0x20, RZ, 0xc0, !PT ;  /* 0x00000020a9577812 */ /* 0x000fe200078ec0ff */
[----:B------:R1:W-:Y:S01]  /*2940*/  STS.U16 [R16+0x3600], R31 ;  /* 0x0036001f10007388 */ /* 0x0003e20000000400 */
[----:B------:R-:W-:Y:S01]  /*2950*/  SHF.L.U32 R81, R10, 0x5, RZ ;  /* 0x000000050a517819 */ /* 0x000fe200000006ff */
[----:B----4-:R-:W-:-:S02]  /*2960*/  CS2R R26, SRZ ;  /* 0x00000000001a7805 */ /* 0x010fc4000001ff00 */
[----:B------:R2:W-:Y:S01]  /*2970*/  STS.U16 [R16+0x3a00], R33 ;  /* 0x003a002110007388 */ /* 0x0005e20000000400 */
[----:B0-----:R-:W-:-:S03]  /*2980*/  CS2R R28, SRZ ;  /* 0x00000000001c7805 */ /* 0x001fc6000001ff00 */
[----:B------:R0:W-:Y:S01]  /*2990*/  STS.U16 [R16+0x3e00], R35 ;  /* 0x003e002310007388 */ /* 0x0001e20000000400 */
[----:B-1----:R-:W-:-:S03]  /*29a0*/  CS2R R30, SRZ ;  /* 0x00000000001e7805 */ /* 0x002fc6000001ff00 */
[----:B------:R1:W-:Y:S01]  /*29b0*/  STS.U16 [R16+0x4200], R37 ;  /* 0x0042002510007388 */ /* 0x0003e20000000400 */
[----:B--2---:R-:W-:-:S03]  /*29c0*/  CS2R R32, SRZ ;  /* 0x0000000000207805 */ /* 0x004fc6000001ff00 */
        /* <DEDUP_REMOVED lines=44> */
[----:B------:R-:W-:Y:S01]  /*2c90*/  STS.U16 [R16+0x9a00], R82 ;  /* 0x009a005210007388 */ /* 0x000fe20000000400 */
[----:B-1----:R-:W-:-:S03]  /*2ca0*/  CS2R R76, SRZ ;  /* 0x00000000004c7805 */ /* 0x002fc6000001ff00 */
[----:B------:R-:W-:Y:S01]  /*2cb0*/  STS.U16 [R16+0x9e00], R98 ;  /* 0x009e006210007388 */ /* 0x000fe20000000400 */
[----:B--2---:R-:W-:-:S03]  /*2cc0*/  CS2R R78, SRZ ;  /* 0x00000000004e7805 */ /* 0x004fc6000001ff00 */
[----:B------:R0:W-:Y:S04]  /*2cd0*/  STS.U16 [R16+0xa200], R100 ;  /* 0x00a2006410007388 */ /* 0x0001e80000000400 */
[----:B------:R1:W-:Y:S04]  /*2ce0*/  STS.U16 [R16+0xa600], R102 ;  /* 0x00a6006610007388 */ /* 0x0003e80000000400 */
[----:B------:R2:W-:Y:S01]  /*2cf0*/  STS.U16 [R16+0xaa00], R106 ;  /* 0x00aa006a10007388 */ /* 0x0005e20000000400 */
[----:B0-----:R-:W-:-:S03]  /*2d00*/  CS2R R100, SRZ ;  /* 0x0000000000647805 */ /* 0x001fc6000001ff00 */
[----:B------:R0:W-:Y:S01]  /*2d10*/  STS.U16 [R16+0xae00], R108 ;  /* 0x00ae006c10007388 */ /* 0x0001e20000000400 */
[----:B-1----:R-:W-:-:S03]  /*2d20*/  CS2R R102, SRZ ;  /* 0x0000000000667805 */ /* 0x002fc6000001ff00 */
[----:B------:R1:W-:Y:S01]  /*2d30*/  STS.U16 [R16+0xb200], R110 ;  /* 0x00b2006e10007388 */ /* 0x0003e20000000400 */
[----:B--2---:R-:W-:-:S03]  /*2d40*/  CS2R R106, SRZ ;  /* 0x00000000006a7805 */ /* 0x004fc6000001ff00 */
[----:B------:R-:W-:Y:S01]  /*2d50*/  STS.U16 [R16+0xb600], R114 ;  /* 0x00b6007210007388 */ /* 0x000fe20000000400 */
[----:B0-----:R-:W-:-:S03]  /*2d60*/  CS2R R108, SRZ ;  /* 0x00000000006c7805 */ /* 0x001fc6000001ff00 */
[----:B------:R0:W-:Y:S01]  /*2d70*/  STS.U16 [R16+0xba00], R118 ;  /* 0x00ba007610007388 */ /* 0x0001e20000000400 */
[----:B-1----:R-:W-:-:S03]  /*2d80*/  CS2R R110, SRZ ;  /* 0x00000000006e7805 */ /* 0x002fc6000001ff00 */
[----:B------:R-:W-:Y:S04]  /*2d90*/  STS.U16 [R16+0xbe00], R122 ;  /* 0x00be007a10007388 */ /* 0x000fe80000000400 */
[----:B------:R1:W-:Y:S01]  /*2da0*/  STS.U16 [R16+0xc200], R113 ;  /* 0x00c2007110007388 */ /* 0x0003e20000000400 */
[----:B0-----:R-:W-:-:S03]  /*2db0*/  CS2R R118, SRZ ;  /* 0x0000000000767805 */ /* 0x001fc6000001ff00 */
[----:B------:R0:W-:Y:S04]  /*2dc0*/  STS.U16 [R16+0xc600], R115 ;  /* 0x00c6007310007388 */ /* 0x0001e80000000400 */
[----:B------:R2:W-:Y:S01]  /*2dd0*/  STS.U16 [R16+0xca00], R117 ;  /* 0x00ca007510007388 */ /* 0x0005e20000000400 */
[----:B-1----:R-:W-:-:S03]  /*2de0*/  CS2R R112, SRZ ;  /* 0x0000000000707805 */ /* 0x002fc6000001ff00 */
[----:B------:R1:W-:Y:S01]  /*2df0*/  STS.U16 [R16+0xce00], R121 ;  /* 0x00ce007910007388 */ /* 0x0003e20000000400 */
[----:B0-----:R-:W-:-:S03]  /*2e00*/  CS2R R114, SRZ ;  /* 0x0000000000727805 */ /* 0x001fc6000001ff00 */
[----:B------:R0:W-:Y:S01]  /*2e10*/  STS.U16 [R16+0xd200], R123 ;  /* 0x00d2007b10007388 */ /* 0x0001e20000000400 */
[----:B--2---:R-:W-:-:S03]  /*2e20*/  CS2R R116, SRZ ;  /* 0x0000000000747805 */ /* 0x004fc6000001ff00 */
[----:B------:R2:W-:Y:S01]  /*2e30*/  STS.U16 [R16+0xd600], R15 ;  /* 0x00d6000f10007388 */ /* 0x0005e20000000400 */
[----:B-1----:R-:W-:-:S03]  /*2e40*/  CS2R R120, SRZ ;  /* 0x0000000000787805 */ /* 0x002fc6000001ff00 */
[----:B------:R1:W-:Y:S01]  /*2e50*/  STS.U16 [R16+0xda00], R127 ;  /* 0x00da007f10007388 */ /* 0x0003e20000000400 */
[----:B0-----:R-:W-:-:S03]  /*2e60*/  CS2R R122, SRZ ;  /* 0x00000000007a7805 */ /* 0x001fc6000001ff00 */
[----:B------:R-:W-:Y:S01]  /*2e70*/  STS.U16 [R16+0xde00], R92 ;  /* 0x00de005c10007388 */ /* 0x000fe20000000400 */
[----:B--2---:R-:W-:-:S03]  /*2e80*/  CS2R R14, SRZ ;  /* 0x00000000000e7805 */ /* 0x004fc6000001ff00 */
[----:B------:R-:W-:Y:S01]  /*2e90*/  STS.U16 [R16+0xe200], R86 ;  /* 0x00e2005610007388 */ /* 0x000fe20000000400 */
[----:B-1----:R-:W-:-:S03]  /*2ea0*/  CS2R R126, SRZ ;  /* 0x00000000007e7805 */ /* 0x002fc6000001ff00 */
[----:B------:R-:W-:Y:S04]  /*2eb0*/  STS.U16 [R16+0xe600], R96 ;  /* 0x00e6006010007388 */ /* 0x000fe80000000400 */
[----:B------:R0:W-:Y:S04]  /*2ec0*/  STS.U16 [R16+0xea00], R88 ;  /* 0x00ea005810007388 */ /* 0x0001e80000000400 */
[----:B------:R-:W-:Y:S04]  /*2ed0*/  STS.U16 [R16+0xee00], R84 ;  /* 0x00ee005410007388 */ /* 0x000fe80000000400 */
[----:B------:R-:W-:Y:S01]  /*2ee0*/  STS.U16 [R16+0xf200], R94 ;  /* 0x00f2005e10007388 */ /* 0x000fe20000000400 */
[----:B0-----:R-:W-:-:S03]  /*2ef0*/  LOP3.LUT R88, R169, 0x1c, RZ, 0xc0, !PT ;  /* 0x0000001ca9587812 */ /* 0x001fc600078ec0ff */
[----:B------:R-:W-:Y:S04]  /*2f00*/  STS.U16 [R16+0xf600], R90 ;  /* 0x00f6005a10007388 */ /* 0x000fe80000000400 */
[----:B------:R0:W-:Y:S02]  /*2f10*/  STS.U16 [R16+0xfa00], R104 ;  /* 0x00fa006810007388 */ /* 0x0001e40000000400 */
[----:B0-----:R-:W-:Y:S01]  /*2f20*/  CS2R R104, SRZ ;  /* 0x0000000000687805 */ /* 0x001fe2000001ff00 */
[----:B------:R-:W-:Y:S01]  /*2f30*/  CS2R R16, SRZ ;  /* 0x0000000000107805 */ /* 0x000fe2000001ff00 */
[----:B------:R-:W-:Y:S05]  /*2f40*/  @!P0 BRA `(.L_x_0) ;  /* 0x00005e0000008947 */ /* 0x000fea0003800000 */
[----:B------:R-:W-:Y:S01]  /*2f50*/  SHF.R.S32.HI R3, RZ, 0x4, R169 ;  /* 0x00000004ff037819 */ /* 0x000fe200000114a9 */
[----:B------:R-:W-:Y:S01]  /*2f60*/  IMAD R2, R160, c[0x0][0x1a0], RZ ;  /* 0x00006800a0027a24 */ /* 0x000fe200078e02ff */
[----:B------:R-:W-:Y:S01]  /*2f70*/  SHF.R.U32.HI R6, RZ, 0x1, R87 ;  /* 0x00000001ff067819 */ /* 0x000fe20000011657 */
[----:B------:R-:W-:Y:S01]  /*2f80*/  IMAD R4, R171, c[0x0][0x1a8], RZ ;  /* 0x00006a00ab047a24 */ /* 0x000fe200078e02ff */
[----:B------:R-:W-:Y:S01]  /*2f90*/  SGXT R3, R3, 0x1 ;  /* 0x000000010303781a */ /* 0x000fe20000000200 */
[----:B------:R-:W-:Y:S01]  /*2fa0*/  IMAD.MOV.U32 R5, RZ, RZ, c[0x0][0x1a8] ;  /* 0x00006a00ff057624 */ /* 0x000fe200078e00ff */
[C---:B------:R-:W-:Y:S01]  /*2fb0*/  LOP3.LUT R8, R169.reuse, 0x7, RZ, 0xc0, !PT ;  /* 0x00000007a9087812 */ /* 0x040fe200078ec0ff */
[C---:B------:R-:W-:Y:S01]  /*2fc0*/  IMAD.SHL.U32 R12, R169.reuse, 0x2, RZ ;  /* 0x00000002a90c7824 */ /* 0x040fe200078e00ff */
[----:B------:R-:W-:Y:S01]  /*2fd0*/  LOP3.LUT R163, R6, 0x90, R3, 0x78, !PT ;  /* 0x0000009006a37812 */ /* 0x000fe200078e7803 */
[----:B------:R-:W-:Y:S01]  /*2fe0*/  IMAD R3, R160, c[0x0][0x1b0], RZ ;  /* 0x00006c00a0037a24 */ /* 0x000fe200078e02ff */
[C---:B------:R-:W-:Y:S01]  /*2ff0*/  LOP3.LUT R6, R169.reuse, 0xf, RZ, 0xc0, !PT ;  /* 0x0000000fa9067812 */ /* 0x040fe200078ec0ff */
[C---:B------:R-:W-:Y:S01]  /*3000*/  IMAD R13, R8.reuse, 0x90, RZ ;  /* 0x00000090080d7824 */ /* 0x040fe200078e02ff */
[----:B------:R-:W-:Y:S01]  /*3010*/  LOP3.LUT R11, R169, 0x10, RZ, 0xc0, !PT ;  /* 0x00000010a90b7812 */ /* 0x000fe200078ec0ff */
[----:B------:R-:W-:Y:S01]  /*3020*/  IMAD.SHL.U32 R9, R8, 0x10, RZ ;  /* 0x0000001008097824 */ /* 0x000fe200078e00ff */
[----:B------:R-:W-:Y:S01]  /*3030*/  LEA R166, P0, R2, c[0x0][0x168], 0x1 ;  /* 0x00005a0002a67a11 */ /* 0x000fe200078008ff */
[----:B------:R-:W-:Y:S01]  /*3040*/  IMAD R15, R8, 0x4, R87 ;  /* 0x00000004080f7824 */ /* 0x000fe200078e0257 */
[----:B------:R-:W-:Y:S01]  /*3050*/  LEA R5, R5, R4, 0x8 ;  /* 0x0000000405057211 */ /* 0x000fe200078e40ff */
[----:B------:R-:W-:Y:S01]  /*3060*/  IMAD R7, R6, c[0x0][0x1b4], RZ ;  /* 0x00006d0006077a24 */ /* 0x000fe200078e02ff */
[----:B------:R-:W-:Y:S01]  /*3070*/  LEA.HI.X.SX32 R8, R2, c[0x0][0x16c], 0x1, P0 ;  /* 0x00005b0002087a11 */ /* 0x000fe200000f0eff */
[----:B------:R-:W-:Y:S01]  /*3080*/  IMAD.SHL.U32 R161, R11, 0x40, RZ ;  /* 0x000000400ba17824 */ /* 0x000fe200078e00ff */
[-C--:B------:R-:W-:Y:S01]  /*3090*/  LEA R164, P0, R4, R166.reuse, 0x1 ;  /* 0x000000a604a47211 */ /* 0x080fe200078008ff */
[----:B------:R-:W-:Y:S01]  /*30a0*/  IMAD.SHL.U32 R176, R169, 0x20, RZ ;  /* 0x00000020a9b07824 */ /* 0x000fe200078e00ff */
[--C-:B------:R-:W-:Y:S01]  /*30b0*/  LOP3.LUT R2, R13, 0x10, R12.reuse, 0x78, !PT ;  /* 0x000000100d027812 */ /* 0x100fe200078e780c */
[----:B------:R-:W-:Y:S01]  /*30c0*/  IMAD.SHL.U32 R93, R88, 0x2, RZ ;  /* 0x00000002585d7824 */ /* 0x000fe200078e00ff */
[----:B------:R-:W-:Y:S01]  /*30d0*/  LOP3.LUT R160, R9, 0x30, R12, 0x78, !PT ;  /* 0x0000003009a07812 */ /* 0x000fe200078e780c */
[----:B------:R-:W-:Y:S01]  /*30e0*/  IMAD.SHL.U32 R9, R7, 0x2, RZ ;  /* 0x0000000207097824 */ /* 0x000fe200078e00ff */
[----:B------:R-:W-:Y:S01]  /*30f0*/  LEA R166, P1, R5, R166, 0x1 ;  /* 0x000000a605a67211 */ /* 0x000fe200078208ff */
[----:B------:R-:W-:Y:S01]  /*3100*/  IMAD.MOV.U32 R168, RZ, RZ, -0x800000 ;  /* 0xff800000ffa87424 */ /* 0x000fe200078e00ff */
[-C--:B------:R-:W-:Y:S01]  /*3110*/  LEA.HI.X.SX32 R165, R4, R8.reuse, 0x1, P0 ;  /* 0x0000000804a57211 */ /* 0x080fe200000f0eff */
[----:B------:R-:W-:Y:S01]  /*3120*/  IMAD.SHL.U32 R4, R169, 0x8, RZ ;  /* 0x00000008a9047824 */ /* 0x000fe200078e00ff */
[C---:B------:R-:W-:Y:S01]  /*3130*/  SHF.L.U32 R6, R3.reuse, 0x1, RZ ;  /* 0x0000000103067819 */ /* 0x040fe200000006ff */
[----:B------:R-:W-:Y:S01]  /*3140*/  IMAD.HI R3, R3, 0x2, RZ ;  /* 0x0000000203037827 */ /* 0x000fe200078e02ff */
[----:B------:R-:W-:Y:S01]  /*3150*/  LOP3.LUT R161, R2, R161, RZ, 0xfc, !PT ;  /* 0x000000a102a17212 */ /* 0x000fe200078efcff */
[----:B------:R-:W-:Y:S01]  /*3160*/  CS2R R156, SRZ ;  /* 0x00000000009c7805 */ /* 0x000fe2000001ff00 */
[--C-:B------:R-:W-:Y:S01]  /*3170*/  SHF.R.S32.HI R2, RZ, 0x6, R169.reuse ;  /* 0x00000006ff027819 */ /* 0x100fe200000114a9 */
[----:B------:R-:W-:Y:S01]  /*3180*/  IMAD.MOV.U32 R174, RZ, RZ, RZ ;  /* 0x000000ffffae7224 */ /* 0x000fe200078e00ff */
[----:B------:R-:W-:Y:S01]  /*3190*/  LEA.HI.X.SX32 R167, R5, R8, 0x1, P1 ;  /* 0x0000000805a77211 */ /* 0x000fe200008f0eff */
[----:B------:R-:W-:Y:S01]  /*31a0*/  IMAD.MOV.U32 R170, RZ, RZ, -0x800000 ;  /* 0xff800000ffaa7424 */ /* 0x000fe200078e00ff */
[----:B------:R-:W-:Y:S01]  /*31b0*/  IADD3 R221, P0, P1, R9, c[0x0][0x170], R6 ;  /* 0x00005c0009dd7a10 */ /* 0x000fe2000791e006 */
[----:B------:R-:W-:Y:S01]  /*31c0*/  IMAD.MOV.U32 R200, RZ, RZ, -0x800000 ;  /* 0xff800000ffc87424 */ /* 0x000fe200078e00ff */
[----:B------:R-:W-:Y:S01]  /*31d0*/  SGXT R2, R2, 0x1 ;  /* 0x000000010202781a */ /* 0x000fe20000000200 */
[----:B------:R-:W-:Y:S01]  /*31e0*/  IMAD.MOV.U32 R189, RZ, RZ, -0x800000 ;  /* 0xff800000ffbd7424 */ /* 0x000fe200078e00ff */
[----:B------:R-:W-:Y:S01]  /*31f0*/  LOP3.LUT R9, R4, 0x60, RZ, 0xc0, !PT ;  /* 0x0000006004097812 */ /* 0x000fe200078ec0ff */
[----:B------:R-:W-:Y:S01]  /*3200*/  IMAD.MOV.U32 R215, RZ, RZ, 0x3f800000 ;  /* 0x3f800000ffd77424 */ /* 0x000fe200078e00ff */
[----:B------:R-:W-:Y:S01]  /*3210*/  SHF.R.S32.HI R6, RZ, 0x2, R169 ;  /* 0x00000002ff067819 */ /* 0x000fe200000114a9 */
[----:B------:R-:W-:Y:S01]  /*3220*/  IMAD.MOV.U32 R213, RZ, RZ, 0x3f800000 ;  /* 0x3f800000ffd57424 */ /* 0x000fe200078e00ff */
[----:B------:R-:W-:Y:S01]  /*3230*/  LOP3.LUT R5, R2, 0x90, RZ, 0xc0, !PT ;  /* 0x0000009002057812 */ /* 0x000fe200078ec0ff */
[----:B------:R-:W-:Y:S01]  /*3240*/  IMAD R2, R10, 0x4, R9 ;  /* 0x000000040a027824 */ /* 0x000fe200078e0209 */
[----:B------:R-:W-:Y:S01]  /*3250*/  SHF.R.U32.HI R13, RZ, 0x4, R169 ;  /* 0x00000004ff0d7819 */ /* 0x000fe200000116a9 */
[----:B------:R-:W-:Y:S01]  /*3260*/  IMAD.MOV.U32 R212, RZ, RZ, 0x3f800000 ;  /* 0x3f800000ffd47424 */ /* 0x000fe200078e00ff */
[----:B------:R-:W-:Y:S01]  /*3270*/  SGXT R6, R6, 0x1 ;  /* 0x000000010606781a */ /* 0x000fe20000000200 */
[----:B------:R-:W-:Y:S01]  /*3280*/  IMAD.IADD R163, R163, 0x1, R2 ;  /* 0x00000001a3a37824 */ /* 0x000fe200078e0202 */
[----:B------:R-:W-:Y:S01]  /*3290*/  LEA R8, R11, R81, 0x7 ;  /* 0x000000510b087211 */ /* 0x000fe200078e38ff */
[----:B------:R-:W-:Y:S01]  /*32a0*/  IMAD.MOV.U32 R210, RZ, RZ, 0x3f800000 ;  /* 0x3f800000ffd27424 */ /* 0x000fe200078e00ff */
[----:B------:R-:W-:Y:S01]  /*32b0*/  LOP3.LUT R11, R6, 0x90, RZ, 0xc0, !PT ;  /* 0x00000090060b7812 */ /* 0x000fe200078ec0ff */
[----:B------:R-:W-:Y:S01]  /*32c0*/  IMAD.MOV.U32 R209, RZ, RZ, 0x3f800000 ;  /* 0x3f800000ffd17424 */ /* 0x000fe200078e00ff */
[----:B------:R-:W-:Y:S01]  /*32d0*/  LOP3.LUT R172, R4, 0x700, RZ, 0xc0, !PT ;  /* 0x0000070004ac7812 */ /* 0x000fe200078ec0ff */
[----:B------:R-:W-:Y:S01]  /*32e0*/  IMAD.HI R4, R7, 0x2, RZ ;  /* 0x0000000207047827 */ /* 0x000fe200078e02ff */
[----:B------:R-:W-:Y:S01]  /*32f0*/  SGXT.U32 R2, R13, 0x4 ;  /* 0x000000040d02781a */ /* 0x000fe20000000000 */
[----:B------:R-:W-:Y:S01]  /*3300*/  CS2R R158, SRZ ;  /* 0x00000000009e7805 */ /* 0x000fe2000001ff00 */
[--C-:B------:R-:W-:Y:S01]  /*3310*/  LOP3.LUT R162, R5, 0x17e, R12.reuse, 0x78, !PT ;  /* 0x0000017e05a27812 */ /* 0x100fe200078e780c */
[----:B------:R-:W-:Y:S01]  /*3320*/  CS2R R152, SRZ ;  /* 0x0000000000987805 */ /* 0x000fe2000001ff00 */
[C---:B------:R-:W-:Y:S01]  /*3330*/  LOP3.LUT R5, R11.reuse, 0x10, R12, 0x78, !PT ;  /* 0x000000100b057812 */ /* 0x040fe200078e780c */
[----:B------:R-:W-:Y:S01]  /*3340*/  CS2R R154, SRZ ;  /* 0x00000000009a7805 */ /* 0x000fe2000001ff00 */
[----:B------:R-:W-:Y:S01]  /*3350*/  LOP3.LUT R176, R11, 0x160, R176, 0xf8, !PT ;  /* 0x000001600bb07812 */ /* 0x000fe200078ef8b0 */
[----:B------:R-:W-:Y:S01]  /*3360*/  IMAD R11, R2, c[0x0][0x1b8], RZ ;  /* 0x00006e00020b7a24 */ /* 0x000fe200078e02ff */
[----:B------:R-:W-:Y:S01]  /*3370*/  MOV R23, c[0x0][0x1b8] ;  /* 0x00006e0000177a02 */ /* 0x000fe20000000f00 */
[----:B------:R-:W-:Y:S01]  /*3380*/  CS2R R148, SRZ ;  /* 0x0000000000947805 */ /* 0x000fe2000001ff00 */
[----:B------:R-:W-:Y:S01]  /*3390*/  IADD3.X R21, R4, c[0x0][0x174], R3, P0, P1 ;  /* 0x00005d0004157a10 */ /* 0x000fe200007e2403 */
[----:B------:R-:W-:Y:S01]  /*33a0*/  CS2R R150, SRZ ;  /* 0x0000000000967805 */ /* 0x000fe2000001ff00 */
[----:B------:R-:W-:Y:S01]  /*33b0*/  LEA.HI R3, R169, 0x30, RZ, 0x1c ;  /* 0x00000030a9037811 */ /* 0x000fe200078fe0ff */
[----:B------:R-:W-:Y:S01]  /*33c0*/  IMAD R12, R23, 0x10, R11 ;  /* 0x00000010170c7824 */ /* 0x000fe200078e020b */
[----:B------:R-:W-:Y:S01]  /*33d0*/  LEA.HI R2, R169, 0xb0, RZ, 0x1c ;  /* 0x000000b0a9027811 */ /* 0x000fe200078fe0ff */
[----:B------:R-:W-:Y:S01]  /*33e0*/  CS2R R144, SRZ ;  /* 0x0000000000907805 */ /* 0x000fe2000001ff00 */
[----:B------:R-:W-:Y:S01]  /*33f0*/  LEA R160, R15, R160, 0x8 ;  /* 0x000000a00fa07211 */ /* 0x000fe200078e40ff */
[----:B------:R-:W-:Y:S01]  /*3400*/  IMAD R13, R3, c[0x0][0x1b8], RZ ;  /* 0x00006e00030d7a24 */ /* 0x000fe200078e02ff */
[----:B------:R-:W-:Y:S01]  /*3410*/  LEA.HI R4, R169, 0x70, RZ, 0x1c ;  /* 0x00000070a9047811 */ /* 0x000fe200078fe0ff */
[----:B------:R-:W-:Y:S01]  /*3420*/  IMAD R3, R23, 0x10, R12 ;  /* 0x0000001017037824 */ /* 0x000fe200078e020c */
[----:B------:R-:W-:Y:S01]  /*3430*/  IADD3 R172, R5, R8, R172 ;  /* 0x0000000805ac7210 */ /* 0x000fe20007ffe0ac */
[----:B------:R-:W-:Y:S01]  /*3440*/  IMAD R15, R2, c[0x0][0x1b8], RZ ;  /* 0x00006e00020f7a24 */ /* 0x000fe200078e02ff */
[----:B------:R-:W-:Y:S01]  /*3450*/  LEA.HI R5, R169, 0xf0, RZ, 0x1c ;  /* 0x000000f0a9057811 */ /* 0x000fe200078fe0ff */
[----:B------:R-:W-:Y:S01]  /*3460*/  IMAD R14, R4, c[0x0][0x1b8], RZ ;  /* 0x00006e00040e7a24 */ /* 0x000fe200078e02ff */
[----:B------:R-:W-:Y:S01]  /*3470*/  LEA R2, R23, R3, 0x5 ;  /* 0x0000000317027211 */ /* 0x000fe200078e28ff */
[----:B------:R-:W-:Y:S01]  /*3480*/  CS2R R146, SRZ ;  /* 0x0000000000927805 */ /* 0x000fe2000001ff00 */
[----:B------:R-:W-:Y:S01]  /*3490*/  LEA.HI R6, R169, 0x130, RZ, 0x1c ;  /* 0x00000130a9067811 */ /* 0x000fe200078fe0ff */
[----:B------:R-:W-:Y:S01]  /*34a0*/  IMAD R16, R5, c[0x0][0x1b8], RZ ;  /* 0x00006e0005107a24 */ /* 0x000fe200078e02ff */
[----:B------:R-:W-:Y:S01]  /*34b0*/  LEA.HI R7, R169, 0x170, RZ, 0x1c ;  /* 0x00000170a9077811 */ /* 0x000fe200078fe0ff */
[----:B------:R-:W-:Y:S01]  /*34c0*/  IMAD R4, R23, 0x10, R2 ;  /* 0x0000001017047824 */ /* 0x000fe200078e0202 */
[C---:B------:R-:W-:Y:S01]  /*34d0*/  LEA.HI R8, R169.reuse, 0x1b0, RZ, 0x1c ;  /* 0x000001b0a9087811 */ /* 0x040fe200078fe0ff */
[----:B------:R-:W-:Y:S01]  /*34e0*/  IMAD R17, R6, c[0x0][0x1b8], RZ ;  /* 0x00006e0006117a24 */ /* 0x000fe200078e02ff */
[----:B------:R-:W-:Y:S01]  /*34f0*/  LEA.HI R9, R169, 0x1f0, RZ, 0x1c ;  /* 0x000001f0a9097811 */ /* 0x000fe200078fe0ff */
[----:B------:R-:W-:Y:S01]  /*3500*/  IMAD R5, R23, 0x10, R4 ;  /* 0x0000001017057824 */ /* 0x000fe200078e0204 */
[-C--:B------:R-:W-:Y:S01]  /*3510*/  LEA R32, P4, R11, R221.reuse, 0x1 ;  /* 0x000000dd0b207211 */ /* 0x080fe200078808ff */
[----:B------:R-:W-:Y:S01]  /*3520*/  IMAD R18, R7, c[0x0][0x1b8], RZ ;  /* 0x00006e0007127a24 */ /* 0x000fe200078e02ff */
[----:B------:R-:W-:Y:S01]  /*3530*/  LEA R30, P5, R12, R221, 0x1 ;  /* 0x000000dd0c1e7211 */ /* 0x000fe200078a08ff */
[----:B------:R-:W-:Y:S01]  /*3540*/  IMAD R19, R8, c[0x0][0x1b8], RZ ;  /* 0x00006e0008137a24 */ /* 0x000fe200078e02ff */
[----:B------:R-:W-:Y:S01]  /*3550*/  LEA R6, R23, R5, 0x5 ;  /* 0x0000000517067211 */ /* 0x000fe200078e28ff */
[----:B------:R-:W-:Y:S01]  /*3560*/  IMAD R20, R9, c[0x0][0x1b8], RZ ;  /* 0x00006e0009147a24 */ /* 0x000fe200078e02ff */
[-C--:B------:R-:W-:Y:S01]  /*3570*/  LEA R28, P0, R13, R221.reuse, 0x1 ;  /* 0x000000dd0d1c7211 */ /* 0x080fe200078008ff */
[----:B------:R-:W-:Y:S01]  /*3580*/  CS2R R140, SRZ ;  /* 0x00000000008c7805 */ /* 0x000fe2000001ff00 */
[----:B------:R-:W-:Y:S01]  /*3590*/  LEA R26, P1, R14, R221, 0x1 ;  /* 0x000000dd0e1a7211 */ /* 0x000fe200078208ff */
[----:B------:R-:W-:Y:S01]  /*35a0*/  IMAD R7, R23, 0x10, R6 ;  /* 0x0000001017077824 */ /* 0x000fe200078e0206 */
[-C--:B------:R-:W-:Y:S01]  /*35b0*/  LEA.HI.X.SX32 R33, R11, R21.reuse, 0x1, P4 ;  /* 0x000000150b217211 */ /* 0x080fe200020f0eff */
[----:B------:R-:W-:Y:S01]  /*35c0*/  CS2R R142, SRZ ;  /* 0x00000000008e7805 */ /* 0x000fe2000001ff00 */
[-C--:B------:R-:W-:Y:S01]  /*35d0*/  LEA.HI.X.SX32 R31, R12, R21.reuse, 0x1, P5 ;  /* 0x000000150c1f7211 */ /* 0x080fe200028f0eff */
[----:B------:R-:W-:Y:S01]  /*35e0*/  IMAD R8, R23, 0x10, R7 ;  /* 0x0000001017087824 */ /* 0x000fe200078e0207 */
[-C--:B------:R-:W-:Y:S01]  /*35f0*/  LEA.HI.X.SX32 R29, R13, R21.reuse, 0x1, P0 ;  /* 0x000000150d1d7211 */ /* 0x080fe200000f0eff */
[----:B------:R-:W-:Y:S01]  /*3600*/  STL.64 [R1+0x78], R32 ;  /* 0x0000782001007387 */ /* 0x000fe20000100a00 */
[----:B------:R-:W-:Y:S01]  /*3610*/  LEA.HI.X.SX32 R27, R14, R21, 0x1, P1 ;  /* 0x000000150e1b7211 */ /* 0x000fe200008f0eff */
[----:B------:R-:W-:Y:S01]  /*3620*/  CS2R R136, SRZ ;  /* 0x0000000000887805 */ /* 0x000fe2000001ff00 */
[----:B------:R-:W-:Y:S01]  /*3630*/  LEA R9, R23, R8, 0x5 ;  /* 0x0000000817097211 */ /* 0x000fe200078e28ff */
[----:B------:R-:W-:Y:S01]  /*3640*/  STL.64 [R1+0x70], R30 ;  /* 0x0000701e01007387 */ /* 0x000fe20000100a00 */
[CC--:B------:R-:W-:Y:S01]  /*3650*/  LEA R218, P1, R20.reuse, R221.reuse, 0x1 ;  /* 0x000000dd14da7211 */ /* 0x0c0fe200078208ff */
[----:B------:R-:W-:Y:S01]  /*3660*/  CS2R R138, SRZ ;  /* 0x00000000008a7805 */ /* 0x000fe2000001ff00 */
[-C--:B------:R-:W-:Y:S01]  /*3670*/  LEA R24, P2, R15, R221.reuse, 0x1 ;  /* 0x000000dd0f187211 */ /* 0x080fe200078408ff */
[----:B------:R-:W-:Y:S01]  /*3680*/  IMAD R11, R23, 0x10, R9 ;  /* 0x00000010170b7824 */ /* 0x000fe200078e0209 */
[----:B------:R0:W-:Y:S01]  /*3690*/  STL.64 [R1+0x60], R28 ;  /* 0x0000601c01007387 */ /* 0x0001e20000100a00 */
[----:B------:R-:W-:Y:S01]  /*36a0*/  LEA R226, P0, R19, R221, 0x1 ;  /* 0x000000dd13e27211 */ /* 0x000fe200078008ff */
[----:B------:R-:W-:Y:S01]  /*36b0*/  CS2R R132, SRZ ;  /* 0x0000000000847805 */ /* 0x000fe2000001ff00 */
[----:B------:R-:W-:Y:S01]  /*36c0*/  IMAD R12, R23, 0x10, R11 ;  /* 0x00000010170c7824 */ /* 0x000fe200078e020b */
[----:B------:R1:W-:Y:S01]  /*36d0*/  STL.64 [R1+0x40], R26 ;  /* 0x0000401a01007387 */ /* 0x0003e20000100a00 */
[-C--:B------:R-:W-:Y:S01]  /*36e0*/  LEA.HI.X.SX32 R219, R20, R21.reuse, 0x1, P1 ;  /* 0x0000001514db7211 */ /* 0x080fe200008f0eff */
[----:B------:R-:W-:Y:S01]  /*36f0*/  CS2R R134, SRZ ;  /* 0x0000000000867805 */ /* 0x000fe2000001ff00 */
[-C--:B------:R-:W-:Y:S01]  /*3700*/  LEA.HI.X.SX32 R25, R15, R21.reuse, 0x1, P2 ;  /* 0x000000150f197211 */ /* 0x080fe200010f0eff */
[----:B------:R-:W-:Y:S01]  /*3710*/  CS2R R128, SRZ ;  /* 0x0000000000807805 */ /* 0x000fe2000001ff00 */
[----:B------:R-:W-:Y:S01]  /*3720*/  LEA R13, R23, R12, 0x5 ;  /* 0x0000000c170d7211 */ /* 0x000fe200078e28ff */
[----:B------:R-:W-:Y:S01]  /*3730*/  CS2R R130, SRZ ;  /* 0x0000000000827805 */ /* 0x000fe2000001ff00 */
[----:B------:R-:W-:Y:S01]  /*3740*/  LEA.HI.X.SX32 R227, R19, R21, 0x1, P0 ;  /* 0x0000001513e37211 */ /* 0x000fe200000f0eff */
[----:B------:R2:W-:Y:S01]  /*3750*/  STL.64 [R1+0x18], R24 ;  /* 0x0000181801007387 */ /* 0x0005e20000100a00 */
[-C--:B0-----:R-:W-:Y:S01]  /*3760*/  LEA R28, P0, R3, R221.reuse, 0x1 ;  /* 0x000000dd031c7211 */ /* 0x081fe200078008ff */
[----:B------:R-:W-:Y:S01]  /*3770*/  CS2R R124, SRZ ;  /* 0x00000000007c7805 */ /* 0x000fe2000001ff00 */
[-C--:B------:R-:W-:Y:S01]  /*3780*/  LEA R234, P5, R18, R221.reuse, 0x1 ;  /* 0x000000dd12ea7211 */ /* 0x080fe200078a08ff */
[----:B------:R-:W-:Y:S01]  /*3790*/  CS2R R126, SRZ ;  /* 0x00000000007e7805 */ /* 0x000fe2000001ff00 */
[-C--:B-1----:R-:W-:Y:S01]  /*37a0*/  LEA R26, P1, R2, R221.reuse, 0x1 ;  /* 0x000000dd021a7211 */ /* 0x082fe200078208ff */
[----:B------:R-:W-:Y:S01]  /*37b0*/  CS2R R120, SRZ ;  /* 0x0000000000787805 */ /* 0x000fe2000001ff00 */
[----:B------:R-:W-:Y:S01]  /*37c0*/  LEA R250, P3, R16, R221, 0x1 ;  /* 0x000000dd10fa7211 */ /* 0x000fe200078608ff */
[----:B------:R-:W-:Y:S01]  /*37d0*/  CS2R R122, SRZ ;  /* 0x00000000007a7805 */ /* 0x000fe2000001ff00 */
[-C--:B------:R-:W-:Y:S01]  /*37e0*/  LEA.HI.X.SX32 R27, R2, R21.reuse, 0x1, P1 ;  /* 0x00000015021b7211 */ /* 0x080fe200008f0eff */
[----:B------:R-:W-:Y:S01]  /*37f0*/  IMAD R2, R23, 0x10, R13 ;  /* 0x0000001017027824 */ /* 0x000fe200078e020d */
[----:B------:R-:W-:Y:S01]  /*3800*/  LEA.HI.X.SX32 R29, R3, R21, 0x1, P0 ;  /* 0x00000015031d7211 */ /* 0x000fe200000f0eff */
[----:B------:R-:W-:Y:S01]  /*3810*/  CS2R R116, SRZ ;  /* 0x0000000000747805 */ /* 0x000fe2000001ff00 */
[----:B--2---:R-:W-:Y:S01]  /*3820*/  LEA R24, P2, R4, R221, 0x1 ;  /* 0x000000dd04187211 */ /* 0x004fe200078408ff */
[----:B------:R-:W-:Y:S01]  /*3830*/  IMAD R3, R23, 0x10, R2 ;  /* 0x0000001017037824 */ /* 0x000fe200078e0202 */
[----:B------:R-:W-:Y:S01]  /*3840*/  LEA.HI.X.SX32 R235, R18, R21, 0x1, P5 ;  /* 0x0000001512eb7211 */ /* 0x000fe200028f0eff */
[----:B------:R-:W-:Y:S01]  /*3850*/  STL.64 [R1+0x68], R28 ;  /* 0x0000681c01007387 */ /* 0x000fe20000100a00 */
[----:B------:R-:W-:Y:S01]  /*3860*/  LEA R242, P4, R17, R221, 0x1 ;  /* 0x000000dd11f27211 */ /* 0x000fe200078808ff */
[----:B------:R-:W-:Y:S01]  /*3870*/  CS2R R118, SRZ ;  /* 0x0000000000767805 */ /* 0x000fe2000001ff00 */
[----:B------:R-:W-:Y:S01]  /*3880*/  LEA.HI.X.SX32 R251, R16, R21, 0x1, P3 ;  /* 0x0000001510fb7211 */ /* 0x000fe200018f0eff */
[----:B------:R-:W-:Y:S01]  /*3890*/  STL.64 [R1+0x58], R26 ;  /* 0x0000581a01007387 */ /* 0x000fe20000100a00 */
[----:B------:R-:W-:Y:S01]  /*38a0*/  LEA R18, P0, R5, R221, 0x1 ;  /* 0x000000dd05127211 */ /* 0x000fe200078008ff */
[----:B------:R-:W-:Y:S01]  /*38b0*/  CS2R R112, SRZ ;  /* 0x0000000000707805 */ /* 0x000fe2000001ff00 */
[----:B------:R-:W-:Y:S01]  /*38c0*/  LEA.HI.X.SX32 R25, R4, R21, 0x1, P2 ;  /* 0x0000001504197211 */ /* 0x000fe200010f0eff */
[----:B------:R-:W-:Y:S01]  /*38d0*/  CS2R R114, SRZ ;  /* 0x0000000000727805 */ /* 0x000fe2000001ff00 */
[CC--:B------:R-:W-:Y:S01]  /*38e0*/  LEA R16, P1, R6.reuse, R221.reuse, 0x1 ;  /* 0x000000dd06107211 */ /* 0x0c0fe200078208ff */
[----:B------:R-:W-:Y:S01]  /*38f0*/  CS2R R108, SRZ ;  /* 0x00000000006c7805 */ /* 0x000fe2000001ff00 */
[----:B------:R-:W-:Y:S01]  /*3900*/  LEA R14, P2, R7, R221, 0x1 ;  /* 0x000000dd070e7211 */ /* 0x000fe200078408ff */
[----:B------:R-:W-:Y:S01]  /*3910*/  STL.64 [R1+0x50], R24 ;  /* 0x0000501801007387 */ /* 0x000fe20000100a00 */
[----:B------:R-:W-:Y:S01]  /*3920*/  LEA R4, R23, R3, 0x5 ;  /* 0x0000000317047211 */ /* 0x000fe200078e28ff */
[----:B------:R-:W-:Y:S01]  /*3930*/  CS2R R110, SRZ ;  /* 0x00000000006e7805 */ /* 0x000fe2000001ff00 */
[-C--:B------:R-:W-:Y:S01]  /*3940*/  LEA.HI.X.SX32 R243, R17, R21.reuse, 0x1, P4 ;  /* 0x0000001511f37211 */ /* 0x080fe200020f0eff */
[----:B------:R-:W-:Y:S01]  /*3950*/  CS2R R104, SRZ ;  /* 0x0000000000687805 */ /* 0x000fe2000001ff00 */
[-C--:B------:R-:W-:Y:S01]  /*3960*/  LEA.HI.X.SX32 R19, R5, R21.reuse, 0x1, P0 ;  /* 0x0000001505137211 */ /* 0x080fe200000f0eff */
[----:B------:R-:W-:Y:S01]  /*3970*/  IMAD R5, R23, 0x10, R4 ;  /* 0x0000001017057824 */ /* 0x000fe200078e0204 */
[-C--:B------:R-:W-:Y:S01]  /*3980*/  LEA.HI.X.SX32 R17, R6, R21.reuse, 0x1, P1 ;  /* 0x0000001506117211 */ /* 0x080fe200008f0eff */
[----:B------:R-:W-:Y:S01]  /*3990*/  CS2R R106, SRZ ;  /* 0x00000000006a7805 */ /* 0x000fe2000001ff00 */
[----:B------:R-:W-:Y:S01]  /*39a0*/  LEA.HI.X.SX32 R15, R7, R21, 0x1, P2 ;  /* 0x00000015070f7211 */ /* 0x000fe200010f0eff */
[----:B------:R0:W-:Y:S01]  /*39b0*/  STL.64 [R1+0x48], R18 ;  /* 0x0000481201007387 */ /* 0x0001e20000100a00 */
[C---:B------:R-:W-:Y:S01]  /*39c0*/  IMAD R6, R23.reuse, 0x10, R5 ;  /* 0x0000001017067824 */ /* 0x040fe200078e0205 */
[C---:B------:R-:W-:Y:S01]  /*39d0*/  LEA.HI R85, R88.reuse, 0x10, RZ, 0x1e ;  /* 0x0000001058557811 */ /* 0x040fe200078ff0ff */
[----:B------:R-:W-:Y:S01]  /*39e0*/  CS2R R100, SRZ ;  /* 0x0000000000647805 */ /* 0x000fe2000001ff00 */
[----:B------:R1:W-:Y:S01]  /*39f0*/  STL.64 [R1+0x38], R16 ;  /* 0x0000381001007387 */ /* 0x0003e20000100a00 */
[C---:B------:R-:W-:Y:S01]  /*3a00*/  LEA.HI R81, R88.reuse, 0x30, RZ, 0x1e ;  /* 0x0000003058517811 */ /* 0x040fe200078ff0ff */
[----:B------:R-:W-:Y:S01]  /*3a10*/  CS2R R102, SRZ ;  /* 0x0000000000667805 */ /* 0x000fe2000001ff00 */
[----:B------:R-:W-:Y:S01]  /*3a20*/  LEA R7, R23, R6, 0x5 ;  /* 0x0000000617077211 */ /* 0x000fe200078e28ff */
[----:B------:R2:W-:Y:S01]  /*3a30*/  STL.64 [R1+0x30], R14 ;  /* 0x0000300e01007387 */ /* 0x0005e20000100a00 */
[C---:B------:R-:W-:Y:S01]  /*3a40*/  LEA.HI R83, R88.reuse, 0x20, RZ, 0x1e ;  /* 0x0000002058537811 */ /* 0x040fe200078ff0ff */
[----:B------:R-:W-:Y:S01]  /*3a50*/  CS2R R76, SRZ ;  /* 0x00000000004c7805 */ /* 0x000fe2000001ff00 */
[----:B------:R-:W-:Y:S01]  /*3a60*/  LEA.HI R82, R88, 0x28, RZ, 0x1e ;  /* 0x0000002858527811 */ /* 0x000fe200078ff0ff */
[----:B------:R-:W-:Y:S01]  /*3a70*/  CS2R R78, SRZ ;  /* 0x00000000004e7805 */ /* 0x000fe2000001ff00 */
[-C--:B0-----:R-:W-:Y:S01]  /*3a80*/  LEA R18, P0, R8, R221.reuse, 0x1 ;  /* 0x000000dd08127211 */ /* 0x081fe200078008ff */
[----:B------:R-:W-:Y:S01]  /*3a90*/  CS2R R24, SRZ ;  /* 0x0000000000187805 */ /* 0x000fe2000001ff00 */
[----:B------:R-:W-:Y:S01]  /*3aa0*/  LEA.HI R84, R88, 0x18, RZ, 0x1e ;  /* 0x0000001858547811 */ /* 0x000fe200078ff0ff */
[----:B------:R-:W-:Y:S01]  /*3ab0*/  CS2R R26, SRZ ;  /* 0x00000000001a7805 */ /* 0x000fe2000001ff00 */
[----:B-1----:R-:W-:Y:S01]  /*3ac0*/  LEA R16, P1, R9, R221, 0x1 ;  /* 0x000000dd09107211 */ /* 0x002fe200078208ff */
[----:B------:R-:W-:Y:S01]  /*3ad0*/  CS2R R72, SRZ ;  /* 0x0000000000487805 */ /* 0x000fe2000001ff00 */
[----:B------:R-:W-:Y:S01]  /*3ae0*/  LEA.HI.X.SX32 R19, R8, R21, 0x1, P0 ;  /* 0x0000001508137211 */ /* 0x000fe200000f0eff */
[----:B------:R-:W-:Y:S01]  /*3af0*/  CS2R R74, SRZ ;  /* 0x00000000004a7805 */ /* 0x000fe2000001ff00 */
[CC--:B--2---:R-:W-:Y:S01]  /*3b00*/  LEA R14, P2, R11.reuse, R221.reuse, 0x1 ;  /* 0x000000dd0b0e7211 */ /* 0x0c4fe200078408ff */
[----:B------:R-:W-:Y:S01]  /*3b10*/  CS2R R28, SRZ ;  /* 0x00000000001c7805 */ /* 0x000fe2000001ff00 */
[----:B------:R-:W-:Y:S01]  /*3b20*/  LEA R8, P0, R12, R221, 0x1 ;  /* 0x000000dd0c087211 */ /* 0x000fe200078008ff */
[----:B------:R0:W-:Y:S01]  /*3b30*/  STL.64 [R1+0x20], R18 ;  /* 0x0000201201007387 */ /* 0x0001e20000100a00 */
[----:B------:R-:W-:Y:S01]  /*3b40*/  LEA.HI.X.SX32 R15, R11, R21, 0x1, P2 ;  /* 0x000000150b0f7211 */ /* 0x000fe200010f0eff */
[----:B------:R-:W-:Y:S01]  /*3b50*/  IMAD.MOV.U32 R11, RZ, RZ, -0x800000 ;  /* 0xff800000ff0b7424 */ /* 0x000fe200078e00ff */
[----:B------:R-:W-:Y:S01]  /*3b60*/  LEA R246, P2, R2, R221, 0x1 ;  /* 0x000000dd02f67211 */ /* 0x000fe200078408ff */
[----:B------:R-:W-:Y:S01]  /*3b70*/  CS2R R30, SRZ ;  /* 0x00000000001e7805 */ /* 0x000fe2000001ff00 */
[-C--:B------:R-:W-:Y:S01]  /*3b80*/  LEA.HI.X.SX32 R17, R9, R21.reuse, 0x1, P1 ;  /* 0x0000001509117211 */ /* 0x080fe200008f0eff */
[----:B------:R-:W-:Y:S01]  /*3b90*/  CS2R R32, SRZ ;  /* 0x0000000000207805 */ /* 0x000fe2000001ff00 */
[-C--:B------:R-:W-:Y:S01]  /*3ba0*/  LEA.HI.X.SX32 R9, R12, R21.reuse, 0x1, P0 ;  /* 0x000000150c097211 */ /* 0x080fe200000f0eff */
[----:B------:R-:W-:Y:S01]  /*3bb0*/  CS2R R34, SRZ ;  /* 0x0000000000227805 */ /* 0x000fe2000001ff00 */
[----:B------:R-:W-:Y:S01]  /*3bc0*/  LEA.HI.X.SX32 R247, R2, R21, 0x1, P2 ;  /* 0x0000001502f77211 */ /* 0x000fe200010f0eff */
[----:B------:R-:W-:Y:S01]  /*3bd0*/  IMAD R2, R23, 0x10, R7 ;  /* 0x0000001017027824 */ /* 0x000fe200078e0207 */
[----:B------:R1:W-:Y:S01]  /*3be0*/  STL.64 [R1+0x10], R16 ;  /* 0x0000101001007387 */ /* 0x0003e20000100a00 */
[-C--:B------:R-:W-:Y:S01]  /*3bf0*/  LEA R248, P1, R13, R221.reuse, 0x1 ;  /* 0x000000dd0df87211 */ /* 0x080fe200078208ff */
[----:B0-----:R-:W-:Y:S01]  /*3c00*/  CS2R R18, SRZ ;  /* 0x0000000000127805 */ /* 0x001fe2000001ff00 */
[----:B------:R-:W-:Y:S01]  /*3c10*/  LEA R244, P0, R3, R221, 0x1 ;  /* 0x000000dd03f47211 */ /* 0x000fe200078008ff */
[----:B------:R0:W-:Y:S01]  /*3c20*/  STL.64 [R1+0x8], R14 ;  /* 0x0000080e01007387 */ /* 0x0001e20000100a00 */
[-C--:B------:R-:W-:Y:S01]  /*3c30*/  LEA.HI.X.SX32 R249, R13, R21.reuse, 0x1, P1 ;  /* 0x000000150df97211 */ /* 0x080fe200008f0eff */
[----:B------:R-:W-:Y:S01]  /*3c40*/  CS2R R68, SRZ ;  /* 0x0000000000447805 */ /* 0x000fe2000001ff00 */
[----:B------:R-:W-:Y:S01]  /*3c50*/  LEA.HI.X.SX32 R245, R3, R21, 0x1, P0 ;  /* 0x0000001503f57211 */ /* 0x000fe200000f0eff */
[----:B------:R2:W-:Y:S01]  /*3c60*/  STL.64 [R1], R8 ;  /* 0x0000000801007387 */ /* 0x0005e20000100a00 */
[CC--:B------:R-:W-:Y:S01]  /*3c70*/  LEA R240, P1, R4.reuse, R221.reuse, 0x1 ;  /* 0x000000dd04f07211 */ /* 0x0c0fe200078208ff */
[----:B------:R-:W-:Y:S01]  /*3c80*/  CS2R R12, SRZ ;  /* 0x00000000000c7805 */ /* 0x000fe2000001ff00 */
[C---:B------:R-:W-:Y:S01]  /*3c90*/  LEA R238, P2, R5.reuse, R221, 0x1 ;  /* 0x000000dd05ee7211 */ /* 0x040fe200078408ff */
[----:B-1----:R-:W-:Y:S01]  /*3ca0*/  CS2R R16, SRZ ;  /* 0x0000000000107805 */ /* 0x002fe2000001ff00 */
[-C--:B------:R-:W-:Y:S01]  /*3cb0*/  LEA.HI.X.SX32 R241, R4, R21.reuse, 0x1, P1 ;  /* 0x0000001504f17211 */ /* 0x080fe200008f0eff */
[----:B------:R-:W-:Y:S01]  /*3cc0*/  CS2R R70, SRZ ;  /* 0x0000000000467805 */ /* 0x000fe2000001ff00 */
[----:B------:R-:W-:Y:S01]  /*3cd0*/  LEA.HI.X.SX32 R239, R5, R21, 0x1, P2 ;  /* 0x0000001505ef7211 */ /* 0x000fe200010f0eff */
[----:B0-----:R-:W-:Y:S01]  /*3ce0*/  CS2R R14, SRZ ;  /* 0x00000000000e7805 */ /* 0x001fe2000001ff00 */
[CC--:B------:R-:W-:Y:S01]  /*3cf0*/  LEA R230, P2, R2.reuse, R221.reuse, 0x1 ;  /* 0x000000dd02e67211 */ /* 0x0c0fe200078408ff */
[----:B------:R-:W-:Y:S01]  /*3d00*/  CS2R R36, SRZ ;  /* 0x0000000000247805 */ /* 0x000fe2000001ff00 */
[----:B------:R-:W-:Y:S01]  /*3d10*/  LEA R232, P1, R7, R221, 0x1 ;  /* 0x000000dd07e87211 */ /* 0x000fe200078208ff */
[----:B--2---:R-:W-:Y:S01]  /*3d20*/  IMAD R8, R23, 0x10, R2 ;  /* 0x0000001017087824 */ /* 0x004fe200078e0202 */
[-C--:B------:R-:W-:Y:S01]  /*3d30*/  LEA.HI.X.SX32 R231, R2, R21.reuse, 0x1, P2 ;  /* 0x0000001502e77211 */ /* 0x080fe200010f0eff */
[----:B------:R-:W-:Y:S01]  /*3d40*/  CS2R R38, SRZ ;  /* 0x0000000000267805 */ /* 0x000fe2000001ff00 */
[----:B------:R-:W-:Y:S01]  /*3d50*/  LEA.HI.X.SX32 R233, R7, R21, 0x1, P1 ;  /* 0x0000001507e97211 */ /* 0x000fe200008f0eff */
[----:B------:R-:W-:Y:S01]  /*3d60*/  CS2R R40, SRZ ;  /* 0x0000000000287805 */ /* 0x000fe2000001ff00 */
[----:B------:R-:W-:Y:S01]  /*3d70*/  LEA R3, R23, R8, 0x5 ;  /* 0x0000000817037211 */ /* 0x000fe200078e28ff */
[----:B------:R-:W-:Y:S01]  /*3d80*/  CS2R R42, SRZ ;  /* 0x00000000002a7805 */ /* 0x000fe2000001ff00 */
[-C--:B------:R-:W-:Y:S01]  /*3d90*/  LEA R236, P0, R6, R221.reuse, 0x1 ;  /* 0x000000dd06ec7211 */ /* 0x080fe200078008ff */
[----:B------:R-:W-:Y:S01]  /*3da0*/  CS2R R44, SRZ ;  /* 0x00000000002c7805 */ /* 0x000fe2000001ff00 */
[-C--:B------:R-:W-:Y:S01]  /*3db0*/  LEA R224, P1, R3, R221.reuse, 0x1 ;  /* 0x000000dd03e07211 */ /* 0x080fe200078208ff */
[C---:B------:R-:W-:Y:S01]  /*3dc0*/  IMAD R4, R23.reuse, 0x10, R3 ;  /* 0x0000001017047824 */ /* 0x040fe200078e0203 */
[----:B------:R-:W-:Y:S01]  /*3dd0*/  LEA.HI R9, R88, 0x38, RZ, 0x1e ;  /* 0x0000003858097811 */ /* 0x000fe200078ff0ff */
[----:B------:R-:W-:Y:S01]  /*3de0*/  CS2R R46, SRZ ;  /* 0x00000000002e7805 */ /* 0x000fe2000001ff00 */
[----:B------:R-:W-:Y:S01]  /*3df0*/  LOP3.LUT R5, R0, 0x10, RZ, 0x3c, !PT ;  /* 0x0000001000057812 */ /* 0x000fe200078e3cff */
[----:B------:R-:W-:Y:S01]  /*3e00*/  IMAD R2, R23, 0x10, R4 ;  /* 0x0000001017027824 */ /* 0x000fe200078e0204 */
[C---:B------:R-:W-:Y:S01]  /*3e10*/  LEA R222, P2, R4.reuse, R221, 0x1 ;  /* 0x000000dd04de7211 */ /* 0x040fe200078408ff */
[----:B------:R-:W-:Y:S01]  /*3e20*/  IMAD.SHL.U32 R217, R9, 0x8, RZ ;  /* 0x0000000809d97824 */ /* 0x000fe200078e00ff */
[-C--:B------:R-:W-:Y:S01]  /*3e30*/  LEA.HI.X.SX32 R225, R3, R21.reuse, 0x1, P1 ;  /* 0x0000001503e17211 */ /* 0x080fe200008f0eff */
[----:B------:R-:W-:Y:S01]  /*3e40*/  CS2R R22, SRZ ;  /* 0x0000000000167805 */ /* 0x000fe2000001ff00 */
[-C--:B------:R-:W-:Y:S01]  /*3e50*/  LEA.HI.X.SX32 R223, R4, R21.reuse, 0x1, P2 ;  /* 0x0000001504df7211 */ /* 0x080fe200010f0eff */
[----:B------:R-:W-:Y:S01]  /*3e60*/  CS2R R48, SRZ ;  /* 0x0000000000307805 */ /* 0x000fe2000001ff00 */
[----:B------:R-:W-:Y:S01]  /*3e70*/  SHF.L.U32 R4, R10, 0x1, RZ ;  /* 0x000000010a047819 */ /* 0x000fe200000006ff */
[----:B------:R-:W-:Y:S01]  /*3e80*/  CS2R R50, SRZ ;  /* 0x0000000000327805 */ /* 0x000fe2000001ff00 */
[----:B------:R-:W-:Y:S01]  /*3e90*/  LOP3.LUT R5, R0, 0x40, RZ, 0x3c, !PT ;  /* 0x0000004000057812 */ /* 0x000fe200078e3cff */
[----:B------:R-:W-:Y:S01]  /*3ea0*/  CS2R R52, SRZ ;  /* 0x0000000000347805 */ /* 0x000fe2000001ff00 */
[----:B------:R-:W-:Y:S01]  /*3eb0*/  LEA.HI R86, R88, 0x8, RZ, 0x1e ;  /* 0x0000000858567811 */ /* 0x000fe200078ff0ff */
[----:B------:R-:W-:Y:S01]  /*3ec0*/  CS2R R54, SRZ ;  /* 0x0000000000367805 */ /* 0x000fe2000001ff00 */
[----:B------:R-:W-:Y:S01]  /*3ed0*/  SHF.R.U32.HI R3, RZ, 0x3, R169 ;  /* 0x00000003ff037819 */ /* 0x000fe200000116a9 */
[----:B------:R-:W-:Y:S01]  /*3ee0*/  CS2R R56, SRZ ;  /* 0x0000000000387805 */ /* 0x000fe2000001ff00 */
[----:B------:R-:W-:Y:S01]  /*3ef0*/  LOP3.LUT R5, R0, 0x70, RZ, 0x3c, !PT ;  /* 0x0000007000057812 */ /* 0x000fe200078e3cff */
[----:B------:R-:W-:Y:S01]  /*3f00*/  CS2R R58, SRZ ;  /* 0x00000000003a7805 */ /* 0x000fe2000001ff00 */
[----:B------:R-:W-:Y:S01]  /*3f10*/  LEA.HI.X.SX32 R237, R6, R21, 0x1, P0 ;  /* 0x0000001506ed7211 */ /* 0x000fe200000f0eff */
[----:B------:R-:W-:Y:S01]  /*3f20*/  CS2R R60, SRZ ;  /* 0x00000000003c7805 */ /* 0x000fe2000001ff00 */
[----:B------:R-:W-:Y:S01]  /*3f30*/  LOP3.LUT R7, R0, 0x20, RZ, 0x3c, !PT ;  /* 0x0000002000077812 */ /* 0x000fe200078e3cff */
[----:B------:R-:W-:Y:S01]  /*3f40*/  CS2R R62, SRZ ;  /* 0x00000000003e7805 */ /* 0x000fe2000001ff00 */
[----:B------:R-:W-:Y:S01]  /*3f50*/  LEA.HI R5, R87, R4, RZ, 0x1e ;  /* 0x0000000457057211 */ /* 0x000fe200078ff0ff */
[----:B------:R-:W-:Y:S01]  /*3f60*/  IMAD.IADD R5, R80, 0x1, R82 ;  /* 0x0000000150057824 */ /* 0x000fe200078e0252 */
[-C--:B------:R-:W-:Y:S01]  /*3f70*/  LEA R228, P0, R8, R221.reuse, 0x1 ;  /* 0x000000dd08e47211 */ /* 0x080fe200078008ff */
[----:B------:R-:W-:Y:S01]  /*3f80*/  IMAD.IADD R5, R80, 0x1, R85 ;  /* 0x0000000150057824 */ /* 0x000fe200078e0255 */
[----:B------:R-:W-:Y:S01]  /*3f90*/  LEA R220, P3, R2, R221, 0x1 ;  /* 0x000000dd02dc7211 */ /* 0x000fe200078608ff */
[----:B------:R-:W-:Y:S01]  /*3fa0*/  IMAD.SHL.U32 R5, R83, 0x8, RZ ;  /* 0x0000000853057824 */ /* 0x000fe200078e00ff */
[C---:B------:R-:W-:Y:S01]  /*3fb0*/  LOP3.LUT R6, R0.reuse, 0x30, RZ, 0x3c, !PT ;  /* 0x0000003000067812 */ /* 0x040fe200078e3cff */
[----:B------:R-:W-:Y:S01]  /*3fc0*/  CS2R R64, SRZ ;  /* 0x0000000000407805 */ /* 0x000fe2000001ff00 */
[----:B------:R-:W-:Y:S01]  /*3fd0*/  LOP3.LUT R7, R0, 0x50, RZ, 0x3c, !PT ;  /* 0x0000005000077812 */ /* 0x000fe200078e3cff */
[----:B------:R-:W-:Y:S01]  /*3fe0*/  IMAD.SHL.U32 R7, R85, 0x8, RZ ;  /* 0x0000000855077824 */ /* 0x000fe200078e00ff */
[----:B------:R-:W-:Y:S01]  /*3ff0*/  IADD3 R4, R80, R9, RZ ;  /* 0x0000000950047210 */ /* 0x000fe20007ffe0ff */
[----:B------:R-:W-:Y:S01]  /*4000*/  CS2R R66, SRZ ;  /* 0x0000000000427805 */ /* 0x000fe2000001ff00 */
[----:B------:R-:W-:Y:S01]  /*4010*/  LOP3.LUT R6, R0, 0x60, RZ, 0x3c, !PT ;  /* 0x0000006000067812 */ /* 0x000fe200078e3cff */
[C---:B------:R-:W-:Y:S01]  /*4020*/  IMAD.IADD R6, R80.reuse, 0x1, R81 ;  /* 0x0000000150067824 */ /* 0x040fe200078e0251 */
[C---:B------:R-:W-:Y:S01]  /*4030*/  IADD3 R4, R80.reuse, R83, RZ ;  /* 0x0000005350047210 */ /* 0x040fe20007ffe0ff */
[C---:B------:R-:W-:Y:S01]  /*4040*/  IMAD.IADD R6, R80.reuse, 0x1, R84 ;  /* 0x0000000150067824 */ /* 0x040fe200078e0254 */
[----:B------:R-:W-:Y:S01]  /*4050*/  IADD3 R4, R80, R86, RZ ;  /* 0x0000005650047210 */ /* 0x000fe20007ffe0ff */
[----:B------:R-:W-:Y:S01]  /*4060*/  IMAD.SHL.U32 R4, R82, 0x8, RZ ;  /* 0x0000000852047824 */ /* 0x000fe200078e00ff */
[----:B------:R-:W-:Y:S01]  /*4070*/  LOP3.LUT R3, R3, 0x4, RZ, 0xc0, !PT ;  /* 0x0000000403037812 */ /* 0x000fe200078ec0ff */
[----:B------:R-:W-:Y:S01]  /*4080*/  UMOV UR4, URZ ;  /* 0x0000003f00047c82 */ /* 0x000fe20008000000 */
[-C--:B------:R-:W-:Y:S01]  /*4090*/  LEA.HI.X.SX32 R229, R8, R21.reuse, 0x1, P0 ;  /* 0x0000001508e57211 */ /* 0x080fe200000f0eff */
[----:B------:R-:W-:Y:S01]  /*40a0*/  IMAD.SHL.U32 R8, R86, 0x8, RZ ;  /* 0x0000000856087824 */ /* 0x000fe200078e00ff */
[----:B------:R-:W-:Y:S01]  /*40b0*/  LEA.HI.X.SX32 R221, R2, R21, 0x1, P3 ;  /* 0x0000001502dd7211 */ /* 0x000fe200018f0eff */
[C---:B------:R-:W-:Y:S01]  /*40c0*/  IMAD.IADD R5, R3.reuse, 0x1, R5 ;  /* 0x0000000103057824 */ /* 0x040fe200078e0205 */
[----:B------:R-:W-:Y:S01]  /*40d0*/  SHF.L.U32 R6, R84, 0x3, RZ ;  /* 0x0000000354067819 */ /* 0x000fe200000006ff */
[----:B------:R-:W-:Y:S01]  /*40e0*/  IMAD.IADD R8, R3, 0x1, R8 ;  /* 0x0000000103087824 */ /* 0x000fe200078e0208 */
[----:B------:R-:W-:Y:S01]  /*40f0*/  SHF.L.U32 R252, R81, 0x3, RZ ;  /* 0x0000000351fc7819 */ /* 0x000fe200000006ff */
[C---:B------:R-:W-:Y:S01]  /*4100*/  IMAD.IADD R217, R3.reuse, 0x1, R217 ;  /* 0x0000000103d97824 */ /* 0x040fe200078e02d9 */
[----:B------:R-:W-:Y:S01]  /*4110*/  LEA.HI R2, R88, R80, RZ, 0x1e ;  /* 0x0000005058027211 */ /* 0x000fe200078ff0ff */
[----:B------:R-:W-:Y:S01]  /*4120*/  IMAD.MOV.U32 R2, RZ, RZ, c[0x0][0x1a4] ;  /* 0x00006900ff027624 */ /* 0x000fe200078e00ff */
[C---:B------:R-:W-:Y:S01]  /*4130*/  IADD3 R7, R3.reuse, R7, RZ ;  /* 0x0000000703077210 */ /* 0x040fe20007ffe0ff */
[C---:B------:R-:W-:Y:S01]  /*4140*/  IMAD.IADD R6, R3.reuse, 0x1, R6 ;  /* 0x0000000103067824 */ /* 0x040fe200078e0206 */
[C---:B------:R-:W-:Y:S01]  /*4150*/  IADD3 R4, R3.reuse, R4, RZ ;  /* 0x0000000403047210 */ /* 0x040fe20007ffe0ff */
[----:B------:R-:W-:Y:S01]  /*4160*/  IMAD.IADD R252, R3, 0x1, R252 ;  /* 0x0000000103fc7824 */ /* 0x000fe200078e02fc */
[----:B------:R-:W-:Y:S01]  /*4170*/  IADD3 R4, R93, R3, RZ ;  /* 0x000000035d047210 */ /* 0x000fe20007ffe0ff */
[C---:B------:R-:W-:Y:S01]  /*4180*/  IMAD.SHL.U32 R9, R2.reuse, 0x2, RZ ;  /* 0x0000000202097824 */ /* 0x040fe200078e00ff */
[C---:B------:R-:W-:Y:S01]  /*4190*/  LOP3.LUT R3, R161.reuse, 0x20, RZ, 0x3c, !PT ;  /* 0x00000020a1037812 */ /* 0x040fe200078e3cff */
[----:B------:R0:W-:Y:S01]  /*41a0*/  STL [R1+0x28], R7 ;  /* 0x0000280701007387 */ /* 0x0001e20000100800 */
[C---:B------:R-:W-:Y:S01]  /*41b0*/  LOP3.LUT R5, R161.reuse, 0x40, RZ, 0x3c, !PT ;  /* 0x00000040a1057812 */ /* 0x040fe200078e3cff */
[C---:B------:R-:W-:Y:S01]  /*41c0*/  IMAD R80, R2.reuse, 0x3, RZ ;  /* 0x0000000302507824 */ /* 0x040fe200078e02ff */
[----:B------:R-:W-:Y:S01]  /*41d0*/  LOP3.LUT R4, R161, 0x60, RZ, 0x3c, !PT ;  /* 0x00000060a1047812 */ /* 0x000fe200078e3cff */
[----:B------:R-:W-:Y:S01]  /*41e0*/  IMAD R82, R2, 0x5, RZ ;  /* 0x0000000502527824 */ /* 0x000fe200078e02ff */
[----:B------:R-:W-:Y:S01]  /*41f0*/  LOP3.LUT R3, R160, 0x40, RZ, 0x3c, !PT ;  /* 0x00000040a0037812 */ /* 0x000fe200078e3cff */
[C---:B------:R-:W-:Y:S01]  /*4200*/  IMAD R83, R2.reuse, 0x6, RZ ;  /* 0x0000000602537824 */ /* 0x040fe200078e02ff */
[C---:B------:R-:W-:Y:S01]  /*4210*/  SHF.L.U32 R81, R2.reuse, 0x2, RZ ;  /* 0x0000000202517819 */ /* 0x040fe200000006ff */
[----:B------:R-:W-:Y:S01]  /*4220*/  IMAD R84, R2, 0x7, RZ ;  /* 0x0000000702547824 */ /* 0x000fe200078e02ff */
[----:B------:R-:W-:Y:S01]  /*4230*/  ISETP.NE.U32.AND P0, PT, R10, RZ, PT ;  /* 0x000000ff0a00720c */ /* 0x000fe20003f05070 */
[C---:B0-----:R-:W-:Y:S01]  /*4240*/  IMAD.WIDE R6, R2.reuse, 0x2, R164 ;  /* 0x0000000202067825 */ /* 0x041fe200078e02a4 */
[----:B------:R-:W-:Y:S01]  /*4250*/  LOP3.LUT P1, RZ, R169, 0x1, RZ, 0xc0, !PT ;  /* 0x00000001a9ff7812 */ /* 0x000fe2000782c0ff */
[----:B------:R-:W-:Y:S01]  /*4260*/  CS2R R20, SRZ ;  /* 0x0000000000147805 */ /* 0x000fe2000001ff00 */
[C---:B------:R-:W-:Y:S01]  /*4270*/  ISETP.GE.U32.AND P5, PT, R171.reuse, 0x80, PT ;  /* 0x00000080ab00780c */ /* 0x040fe20003fa6070 */
[C---:B------:R-:W-:Y:S01]  /*4280*/  IMAD.SHL.U32 R85, R2.reuse, 0x8, RZ ;  /* 0x0000000802557824 */ /* 0x040fe200078e00ff */
[----:B------:R0:W-:Y:S01]  /*4290*/  STL.64 [R1+0x170], R6 ;  /* 0x0001700601007387 */ /* 0x0001e20000100a00 */
[C---:B------:R-:W-:Y:S01]  /*42a0*/  IMAD R86, R2.reuse, 0x9, RZ ;  /* 0x0000000902567824 */ /* 0x040fe200078e02ff */
[----:B------:R-:W-:Y:S01]  /*42b0*/  MOV R216, 0x3f800000 ;  /* 0x3f80000000d87802 */ /* 0x000fe20000000f00 */
[C---:B------:R-:W-:Y:S01]  /*42c0*/  IMAD R87, R2.reuse, 0xa, RZ ;  /* 0x0000000a02577824 */ /* 0x040fe200078e02ff */
[----:B------:R-:W-:Y:S01]  /*42d0*/  MOV R173, RZ ;  /* 0x000000ff00ad7202 */ /* 0x000fe20000000f00 */
[C---:B------:R-:W-:Y:S01]  /*42e0*/  IMAD R88, R2.reuse, 0xb, RZ ;  /* 0x0000000b02587824 */ /* 0x040fe200078e02ff */
[----:B------:R-:W-:Y:S01]  /*42f0*/  MOV R199, 0xff800000 ;  /* 0xff80000000c77802 */ /* 0x000fe20000000f00 */
[C---:B------:R-:W-:Y:S01]  /*4300*/  IMAD R89, R2.reuse, 0xc, RZ ;  /* 0x0000000c02597824 */ /* 0x040fe200078e02ff */
[----:B------:R-:W-:Y:S01]  /*4310*/  MOV R177, 0xff800000 ;  /* 0xff80000000b17802 */ /* 0x000fe20000000f00 */
[C---:B------:R-:W-:Y:S01]  /*4320*/  IMAD R90, R2.reuse, 0xd, RZ ;  /* 0x0000000d025a7824 */ /* 0x040fe200078e02ff */
[----:B------:R-:W-:Y:S01]  /*4330*/  MOV R214, 0x3f800000 ;  /* 0x3f80000000d67802 */ /* 0x000fe20000000f00 */
[C---:B------:R-:W-:Y:S01]  /*4340*/  IMAD R91, R2.reuse, 0xe, RZ ;  /* 0x0000000e025b7824 */ /* 0x040fe200078e02ff */
[----:B------:R-:W-:Y:S01]  /*4350*/  MOV R211, 0x3f800000 ;  /* 0x3f80000000d37802 */ /* 0x000fe20000000f00 */
[C---:B------:R-:W-:Y:S01]  /*4360*/  IMAD R92, R2.reuse, 0xf, RZ ;  /* 0x0000000f025c7824 */ /* 0x040fe200078e02ff */
[C---:B------:R-:W-:Y:S01]  /*4370*/  ISETP.LT.U32.AND P0, PT, R171.reuse, 0x40, !P0 ;  /* 0x00000040ab00780c */ /* 0x040fe20004701070 */
[----:B------:R-:W-:Y:S01]  /*4380*/  IMAD.WIDE R4, R2, 0x2, R166 ;  /* 0x0000000202047825 */ /* 0x000fe200078e02a6 */
[----:B------:R-:W-:Y:S01]  /*4390*/  ISETP.LT.U32.AND P1, PT, R171, 0x80, !P1 ;  /* 0x00000080ab00780c */ /* 0x000fe20004f21070 */
[----:B------:R-:W-:Y:S01]  /*43a0*/  UMOV UR5, URZ ;  /* 0x0000003f00057c82 */ /* 0x000fe20008000000 */
[----:B------:R-:W-:Y:S01]  /*43b0*/  LOP3.LUT R176, R176, 0x10, R169, 0x78, !PT ;  /* 0x00000010b0b07812 */ /* 0x000fe200078e78a9 */
[C---:B------:R-:W-:Y:S01]  /*43c0*/  IMAD.WIDE R2, R9.reuse, 0x2, R164 ;  /* 0x0000000209027825 */ /* 0x040fe200078e02a4 */
[----:B------:R1:W-:Y:S03]  /*43d0*/  STL.64 [R1+0x168], R4 ;  /* 0x0001680401007387 */ /* 0x0003e60000100a00 */
[----:B0-----:R-:W-:Y:S01]  /*43e0*/  IMAD.WIDE R6, R9, 0x2, R166 ;  /* 0x0000000209067825 */ /* 0x001fe200078e02a6 */
[----:B------:R0:W-:Y:S03]  /*43f0*/  STL.64 [R1+0x160], R2 ;  /* 0x0001600201007387 */ /* 0x0001e60000100a00 */
[----:B------:R-:W-:Y:S01]  /*4400*/  IMAD.MOV.U32 R10, RZ, RZ, -0x800000 ;  /* 0xff800000ff0a7424 */ /* 0x000fe200078e00ff */
[----:B------:R2:W-:Y:S01]  /*4410*/  STL.64 [R1+0x158], R6 ;  /* 0x0001580601007387 */ /* 0x0005e20000100a00 */
[----:B-1----:R-:W-:-:S04]  /*4420*/  IMAD.WIDE R4, R80, 0x2, R164 ;  /* 0x0000000250047825 */ /* 0x002fc800078e02a4 */
[----:B0-----:R-:W-:Y:S01]  /*4430*/  IMAD.WIDE R2, R80, 0x2, R166 ;  /* 0x0000000250027825 */ /* 0x001fe200078e02a6 */
[----:B------:R0:W-:Y:S03]  /*4440*/  STL.64 [R1+0x150], R4 ;  /* 0x0001500401007387 */ /* 0x0001e60000100a00 */
[C---:B--2---:R-:W-:Y:S01]  /*4450*/  IMAD.WIDE R6, R81.reuse, 0x2, R164 ;  /* 0x0000000251067825 */ /* 0x044fe200078e02a4 */
[----:B------:R1:W-:Y:S04]  /*4460*/  STL.64 [R1+0x148], R2 ;  /* 0x0001480201007387 */ /* 0x0003e80000100a00 */
[----:B------:R2:W-:Y:S01]  /*4470*/  STL.64 [R1+0x140], R6 ;  /* 0x0001400601007387 */ /* 0x0005e20000100a00 */
[----:B0-----:R-:W-:-:S04]  /*4480*/  IMAD.WIDE R4, R81, 0x2, R166 ;  /* 0x0000000251047825 */ /* 0x001fc800078e02a6 */
[C---:B-1----:R-:W-:Y:S01]  /*4490*/  IMAD.WIDE R2, R82.reuse, 0x2, R164 ;  /* 0x0000000252027825 */ /* 0x042fe200078e02a4 */
[----:B------:R0:W-:Y:S03]  /*44a0*/  STL.64 [R1+0x138], R4 ;  /* 0x0001380401007387 */ /* 0x0001e60000100a00 */
[----:B--2---:R-:W-:Y:S01]  /*44b0*/  IMAD.WIDE R6, R82, 0x2, R166 ;  /* 0x0000000252067825 */ /* 0x004fe200078e02a6 */
[----:B------:R1:W-:Y:S04]  /*44c0*/  STL.64 [R1+0x130], R2 ;  /* 0x0001300201007387 */ /* 0x0003e80000100a00 */
[----:B------:R2:W-:Y:S01]  /*44d0*/  STL.64 [R1+0x128], R6 ;  /* 0x0001280601007387 */ /* 0x0005e20000100a00 */
[----:B0-----:R-:W-:-:S04]  /*44e0*/  IMAD.WIDE R4, R83, 0x2, R164 ;  /* 0x0000000253047825 */ /* 0x001fc800078e02a4 */
[----:B-1----:R-:W-:Y:S01]  /*44f0*/  IMAD.WIDE R2, R83, 0x2, R166 ;  /* 0x0000000253027825 */ /* 0x002fe200078e02a6 */
        /* <DEDUP_REMOVED lines=36> */
[----:B------:R2:W-:Y:S04]  /*4740*/  STL.64 [R1+0x90], R4 ;  /* 0x0000900401007387 */ /* 0x0005e80000100a00 */
[----:B------:R2:W-:Y:S02]  /*4750*/  STL.64 [R1+0x88], R2 ;  /* 0x0000880201007387 */ /* 0x0005e40000100a00 */
.L_x_1:
[----:B------:R-:W3:Y:S04]  /*4760*/  LDL.64 R80, [R1+0x158] ;  /* 0x0001580001507983 */ /* 0x000ee80000100a00 */
[----:B------:R-:W4:Y:S04]  /*4770*/  LDL.64 R8, [R1+0x170] ;  /* 0x0001700001087983 */ /* 0x000f280000100a00 */
[----:B------:R-:W5:Y:S04]  /*4780*/  LDL.64 R190, [R1+0x130] ;  /* 0x0001300001be7983 */ /* 0x000f680000100a00 */
[----:B--2---:R-:W2:Y:S04]  /*4790*/  LDL.64 R4, [R1+0x160] ;  /* 0x0001600001047983 */ /* 0x004ea80000100a00 */
[----:B------:R-:W5:Y:S04]  /*47a0*/  LDL.64 R178, [R1+0x140] ;  /* 0x0001400001b27983 */ /* 0x000f680000100a00 */
[----:B------:R-:W5:Y:S04]  /*47b0*/  LDL.64 R92, [R1+0x138] ;  /* 0x00013800015c7983 */ /* 0x000f680000100a00 */
[----:B------:R-:W5:Y:S04]  /*47c0*/  LDL.64 R186, [R1+0x128] ;  /* 0x0001280001ba7983 */ /* 0x000f680000100a00 */
[----:B------:R-:W5:Y:S04]  /*47d0*/  LDL.64 R98, [R1+0x120] ;  /* 0x0001200001627983 */ /* 0x000f680000100a00 */
[----:B------:R-:W5:Y:S04]  /*47e0*/  LDL.64 R182, [R1+0x100] ;  /* 0x0001000001b67983 */ /* 0x000f680000100a00 */
[----:B------:R-:W5:Y:S04]  /*47f0*/  LDL.64 R6, [R1+0x168] ;  /* 0x0001680001067983 */ /* 0x000f680000100a00 */
[----:B------:R-:W5:Y:S04]  /*4800*/  LDL.64 R84, [R1+0x148] ;  /* 0x0001480001547983 */ /* 0x000f680000100a00 */
[----:B------:R-:W5:Y:S01]  /*4810*/  LDL.64 R86, [R1+0x150] ;  /* 0x0001500001567983 */ /* 0x000f620000100a00 */
[----:B------:R-:W-:-:S03]  /*4820*/  IMAD.WIDE R2, R174, 0x2, R164 ;  /* 0x00000002ae027825 */ /* 0x000fc600078e02a4 */
[----:B------:R-:W5:Y:S01]  /*4830*/  LDL.64 R96, [R1+0x118] ;  /* 0x0001180001607983 */ /* 0x000f620000100a00 */
[----:B------:R-:W-:-:S03]  /*4840*/  IMAD.WIDE R82, R174, 0x2, R166 ;  /* 0x00000002ae527825 */ /* 0x000fc600078e02a6 */
[----:B------:R-:W5:Y:S04]  /*4850*/  LDL.64 R94, [R1+0x110] ;  /* 0x00011000015e7983 */ /* 0x000f680000100a00 */
[----:B------:R-:W5:Y:S04]  /*4860*/  LDL.64 R180, [R1+0xf0] ;  /* 0x0000f00001b47983 */ /* 0x000f680000100a00 */
[----:B------:R0:W5:Y:S04]  /*4870*/  LDG.E.U16 R2, [R2.64] ;  /* 0x0000000602027981 */ /* 0x000168000c1e1500 */
[----:B------:R-:W5:Y:S04]  /*4880*/  LDL.64 R88, [R1+0x108] ;  /* 0x0001080001587983 */ /* 0x000f680000100a00 */
[----:B------:R-:W5:Y:S04]  /*4890*/  LDL.64 R184, [R1+0xf8] ;  /* 0x0000f80001b87983 */ /* 0x000f680000100a00 */
[----:B0-----:R0:W5:Y:S04]  /*48a0*/  LDG.E.U16 R3, [R82.64] ;  /* 0x0000000652037981 */ /* 0x001168000c1e1500 */
[----:B------:R-:W5:Y:S04]  /*48b0*/  LDL.64 R204, [R1+0xd0] ;  /* 0x0000d00001cc7983 */ /* 0x000f680000100a00 */
[----:B------:R-:W5:Y:S04]  /*48c0*/  LDL.64 R202, [R1+0xc8] ;  /* 0x0000c80001ca7983 */ /* 0x000f680000100a00 */
[----:B------:R-:W5:Y:S04]  /*48d0*/  LDL.64 R196, [R1+0xc0] ;  /* 0x0000c00001c47983 */ /* 0x000f680000100a00 */
[----:B------:R-:W5:Y:S04]  /*48e0*/  LDL.64 R194, [R1+0xb0] ;  /* 0x0000b00001c27983 */ /* 0x000f680000100a00 */
[----:B------:R-:W5:Y:S01]  /*48f0*/  LDL.64 R192, [R1+0xa8] ;  /* 0x0000a80001c07983 */ /* 0x000f620000100a00 */
[----:B---3--:R-:W-:-:S04]  /*4900*/  IMAD.WIDE R80, R174, 0x2, R80 ;  /* 0x00000002ae507825 */ /* 0x008fc800078e0250 */
[C---:B----4-:R-:W-:Y:S01]  /*4910*/  IMAD.WIDE R8, R174.reuse, 0x2, R8 ;  /* 0x00000002ae087825 */ /* 0x050fe200078e0208 */
[----:B------:R5:W3:Y:S05]  /*4920*/  LDG.E.U16 R91, [R80.64] ;  /* 0x00000006505b7981 */ /* 0x000aea000c1e1500 */
[----:B------:R1:W4:Y:S01]  /*4930*/  LDG.E.U16 R8, [R8.64] ;  /* 0x0000000608087981 */ /* 0x000322000c1e1500 */
[----:B--2---:R-:W-:-:S04]  /*4940*/  IMAD.WIDE R4, R174, 0x2, R4 ;  /* 0x00000002ae047825 */ /* 0x004fc800078e0204 */
[C---:B-----5:R-:W-:Y:S02]  /*4950*/  IMAD.WIDE R80, R174.reuse, 0x2, R190 ;  /* 0x00000002ae507825 */ /* 0x060fe400078e02be */
[----:B------:R2:W5:Y:S02]  /*4960*/  LDG.E.U16 R5, [R4.64] ;  /* 0x0000000604057981 */ /* 0x000564000c1e1500 */
[C---:B0-----:R-:W-:Y:S02]  /*4970*/  IMAD.WIDE R82, R174.reuse, 0x2, R178 ;  /* 0x00000002ae527825 */ /* 0x041fe400078e02b2 */
[----:B-1----:R0:W3:Y:S02]  /*4980*/  LDG.E.U16 R9, [R80.64] ;  /* 0x0000000650097981 */ /* 0x0020e4000c1e1500 */
[C---:B------:R-:W-:Y:S02]  /*4990*/  IMAD.WIDE R92, R174.reuse, 0x2, R92 ;  /* 0x00000002ae5c7825 */ /* 0x040fe400078e025c */
[----:B------:R-:W3:Y:S04]  /*49a0*/  LDL.64 R178, [R1+0xe8] ;  /* 0x0000e80001b27983 */ /* 0x000ee80000100a00 */
[----:B--2---:R1:W2:Y:S01]  /*49b0*/  LDG.E.U16 R4, [R82.64] ;  /* 0x0000000652047981 */ /* 0x0042a2000c1e1500 */
[----:B0-----:R-:W-:-:S03]  /*49c0*/  IMAD.WIDE R80, R174, 0x2, R186 ;  /* 0x00000002ae507825 */ /* 0x001fc600078e02ba */
[----:B------:R0:W2:Y:S01]  /*49d0*/  LDG.E.U16 R92, [R92.64] ;  /* 0x000000065c5c7981 */ /* 0x0000a2000c1e1500 */
[----:B------:R-:W-:-:S03]  /*49e0*/  IMAD.WIDE R6, R174, 0x2, R6 ;  /* 0x00000002ae067825 */ /* 0x000fc600078e0206 */
[----:B------:R-:W2:Y:S01]  /*49f0*/  LDL.64 R190, [R1+0xa0] ;  /* 0x0000a00001be7983 */ /* 0x000ea20000100a00 */
[----:B-1----:R-:W-:-:S03]  /*4a00*/  IMAD.WIDE R82, R174, 0x2, R98 ;  /* 0x00000002ae527825 */ /* 0x002fc600078e0262 */
[----:B------:R-:W2:Y:S04]  /*4a10*/  LDL.64 R98, [R1+0xe0] ;  /* 0x0000e00001627983 */ /* 0x000ea80000100a00 */
[----:B0-----:R0:W3:Y:S01]  /*4a20*/  LDG.E.U16 R93, [R80.64] ;  /* 0x00000006505d7981 */ /* 0x0010e2000c1e1500 */
[----:B------:R-:W-:-:S03]  /*4a30*/  IMAD.WIDE R84, R174, 0x2, R84 ;  /* 0x00000002ae547825 */ /* 0x000fc600078e0254 */
[----:B------:R1:W4:Y:S01]  /*4a40*/  LDG.E.U16 R7, [R6.64] ;  /* 0x0000000606077981 */ /* 0x000322000c1e1500 */
[----:B------:R-:W-:-:S03]  /*4a50*/  IMAD.WIDE R86, R174, 0x2, R86 ;  /* 0x00000002ae567825 */ /* 0x000fc600078e0256 */
[----:B------:R-:W4:Y:S01]  /*4a60*/  LDL.64 R186, [R1+0x98] ;  /* 0x0000980001ba7983 */ /* 0x000f220000100a00 */
[----:B0-----:R-:W-:-:S03]  /*4a70*/  IMAD.WIDE R80, R174, 0x2, R182 ;  /* 0x00000002ae507825 */ /* 0x001fc600078e02b6 */
[----:B------:R-:W4:Y:S04]  /*4a80*/  LDL.64 R182, [R1+0xd8] ;  /* 0x0000d80001b67983 */ /* 0x000f280000100a00 */
[----:B-1----:R0:W5:Y:S04]  /*4a90*/  LDG.E.U16 R6, [R84.64] ;  /* 0x0000000654067981 */ /* 0x002168000c1e1500 */
[----:B------:R1:W5:Y:S01]  /*4aa0*/  LDG.E.U16 R90, [R86.64] ;  /* 0x00000006565a7981 */ /* 0x000362000c1e1500 */
[----:B0-----:R-:W-:-:S04]  /*4ab0*/  IMAD.WIDE R84, R174, 0x2, R96 ;  /* 0x00000002ae547825 */ /* 0x001fc800078e0260 */
[C---:B-1----:R-:W-:Y:S02]  /*4ac0*/  IMAD.WIDE R86, R174.reuse, 0x2, R94 ;  /* 0x00000002ae567825 */ /* 0x042fe400078e025e */
[----:B------:R0:W5:Y:S02]  /*4ad0*/  LDG.E.U16 R95, [R84.64] ;  /* 0x00000006545f7981 */ /* 0x000164000c1e1500 */
[C---:B------:R-:W-:Y:S02]  /*4ae0*/  IMAD.WIDE R88, R174.reuse, 0x2, R88 ;  /* 0x00000002ae587825 */ /* 0x040fe400078e0258 */
[----:B------:R1:W5:Y:S04]  /*4af0*/  LDG.E.U16 R94, [R82.64] ;  /* 0x00000006525e7981 */ /* 0x000368000c1e1500 */
[----:B------:R2:W5:Y:S01]  /*4b00*/  LDG.E.U16 R97, [R88.64] ;  /* 0x0000000658617981 */ /* 0x000562000c1e1500 */
[----:B0-----:R-:W-:-:S03]  /*4b10*/  IMAD.WIDE R84, R174, 0x2, R180 ;  /* 0x00000002ae547825 */ /* 0x001fc600078e02b4 */
[----:B------:R-:W5:Y:S01]  /*4b20*/  LDL.64 R180, [R1+0xb8] ;  /* 0x0000b80001b47983 */ /* 0x000f620000100a00 */
[----:B-1----:R-:W-:-:S03]  /*4b30*/  IMAD.WIDE R82, R174, 0x2, R184 ;  /* 0x00000002ae527825 */ /* 0x002fc600078e02b8 */
[----:B------:R-:W5:Y:S04]  /*4b40*/  LDL.64 R184, [R1+0x90] ;  /* 0x0000900001b87983 */ /* 0x000f680000100a00 */
[----:B------:R3:W5:Y:S04]  /*4b50*/  LDG.E.U16 R96, [R86.64] ;  /* 0x0000000656607981 */ /* 0x000768000c1e1500 */
[----:B------:R0:W5:Y:S01]  /*4b60*/  LDG.E.U16 R169, [R84.64] ;  /* 0x0000000654a97981 */ /* 0x000162000c1e1500 */
[----:B--2---:R-:W-:-:S03]  /*4b70*/  IMAD.WIDE R88, R174, 0x2, R98 ;  /* 0x00000002ae587825 */ /* 0x004fc600078e0262 */
[----:B------:R4:W2:Y:S01]  /*4b80*/  LDG.E.U16 R98, [R80.64] ;  /* 0x0000000650627981 */ /* 0x0008a2000c1e1500 */
[----:B---3--:R-:W-:-:S03]  /*4b90*/  IMAD.WIDE R86, R174, 0x2, R178 ;  /* 0x00000002ae567825 */ /* 0x008fc600078e02b2 */
[----:B------:R1:W3:Y:S04]  /*4ba0*/  LDG.E.U16 R99, [R82.64] ;  /* 0x0000000652637981 */ /* 0x0002e8000c1e1500 */
[----:B------:R1:W2:Y:S01]  /*4bb0*/  LDG.E.U16 R171, [R86.64] ;  /* 0x0000000656ab7981 */ /* 0x0002a2000c1e1500 */
[----:B0-----:R-:W-:-:S03]  /*4bc0*/  IMAD.WIDE R84, R174, 0x2, R202 ;  /* 0x00000002ae547825 */ /* 0x001fc600078e02ca */
[----:B------:R5:W2:Y:S01]  /*4bd0*/  LDG.E.U16 R178, [R88.64] ;  /* 0x0000000658b27981 */ /* 0x000aa2000c1e1500 */
[----:B----4-:R-:W-:-:S03]  /*4be0*/  IMAD.WIDE R80, R174, 0x2, R182 ;  /* 0x00000002ae507825 */ /* 0x010fc600078e02b6 */
[----:B------:R-:W4:Y:S01]  /*4bf0*/  LDL.64 R182, [R1+0x88] ;  /* 0x0000880001b67983 */ /* 0x000f220000100a00 */
[----:B-1----:R-:W-:-:S03]  /*4c00*/  IMAD.WIDE R82, R174, 0x2, R204 ;  /* 0x00000002ae527825 */ /* 0x002fc600078e02cc */
[----:B------:R0:W2:Y:S01]  /*4c10*/  LDG.E.U16 R179, [R80.64] ;  /* 0x0000000650b37981 */ /* 0x0000a2000c1e1500 */
[----:B------:R-:W-:-:S06]  /*4c20*/  IMAD.WIDE R86, R174, 0x2, R196 ;  /* 0x00000002ae567825 */ /* 0x000fcc00078e02c4 */
[----:B------:R1:W2:Y:S01]  /*4c30*/  LDG.E.U16 R86, [R86.64] ;  /* 0x0000000656567981 */ /* 0x0002a2000c1e1500 */
[----:B0-----:R-:W-:-:S05]  /*4c40*/  IMAD.WIDE R80, R174, 0x2, R194 ;  /* 0x00000002ae507825 */ /* 0x001fca00078e02c2 */
[----:B-1----:R0:W2:Y:S01]  /*4c50*/  LDG.E.U16 R87, [R80.64] ;  /* 0x0000000650577981 */ /* 0x0020a2000c1e1500 */
[----:B-----5:R-:W-:-:S03]  /*4c60*/  IMAD.WIDE R88, R174, 0x2, R180 ;  /* 0x00000002ae587825 */ /* 0x020fc600078e02b4 */
[----:B------:R1:W5:Y:S04]  /*4c70*/  LDG.E.U16 R180, [R82.64] ;  /* 0x0000000652b47981 */ /* 0x000368000c1e1500 */
[----:B------:R1:W2:Y:S01]  /*4c80*/  LDG.E.U16 R181, [R84.64] ;  /* 0x0000000654b57981 */ /* 0x0002a2000c1e1500 */
[----:B0-----:R-:W-:-:S03]  /*4c90*/  IMAD.WIDE R80, R174, 0x2, R186 ;  /* 0x00000002ae507825 */ /* 0x001fc600078e02ba */
[----:B------:R0:W2:Y:S01]  /*4ca0*/  LDG.E.U16 R88, [R88.64] ;  /* 0x0000000658587981 */ /* 0x0000a2000c1e1500 */
[----:B-1----:R-:W-:-:S04]  /*4cb0*/  IMAD.WIDE R82, R174, 0x2, R192 ;  /* 0x00000002ae527825 */ /* 0x002fc800078e02c0 */
[C---:B------:R-:W-:Y:S01]  /*4cc0*/  IMAD.WIDE R84, R174.reuse, 0x2, R190 ;  /* 0x00000002ae547825 */ /* 0x040fe200078e02be */
[----:B0-----:R0:W5:Y:S05]  /*4cd0*/  LDG.E.U16 R89, [R82.64] ;  /* 0x0000000652597981 */ /* 0x00116a000c1e1500 */
[----:B------:R1:W5:Y:S01]  /*4ce0*/  LDG.E.U16 R84, [R84.64] ;  /* 0x0000000654547981 */ /* 0x000362000c1e1500 */
[----:B0-----:R-:W-:-:S03]  /*4cf0*/  IMAD.WIDE R82, R174, 0x2, R184 ;  /* 0x00000002ae527825 */ /* 0x001fc600078e02b8 */
[----:B-1----:R4:W5:Y:S04]  /*4d00*/  LDG.E.U16 R85, [R80.64] ;  /* 0x0000000650557981 */ /* 0x002968000c1e1500 */
[----:B------:R0:W5:Y:S01]  /*4d10*/  LDG.E.U16 R82, [R82.64] ;  /* 0x0000000652527981 */ /* 0x000162000c1e1500 */
[----:B----4-:R-:W-:-:S06]  /*4d20*/  IMAD.WIDE R80, R174, 0x2, R182 ;  /* 0x00000002ae507825 */ /* 0x010fcc00078e02b6 */
[----:B------:R-:W4:Y:S04]  /*4d30*/  LDG.E.U16 R80, [R80.64] ;  /* 0x0000000650507981 */ /* 0x000f28000c1e1500 */
[----:B------:R-:W-:Y:S01]  /*4d40*/  BAR.SYNC.DEFER_BLOCKING 0x0 ;  /* 0x0000000000007b1d */ /* 0x000fe20000010000 */
[C---:B------:R-:W-:Y:S02]  /*4d50*/  LOP3.LUT R183, R0.reuse, 0x10, RZ, 0x3c, !PT ;  /* 0x0000001000b77812 */ /* 0x040fe400078e3cff */
[----:B------:R-:W-:-:S03]  /*4d60*/  LOP3.LUT R182, R0, 0x20, RZ, 0x3c, !PT ;  /* 0x0000002000b67812 */ /* 0x000fc600078e3cff */
[----:B------:R-:W-:Y:S04]  /*4d70*/  STS.U16 [R0+0x10000], R2 ;  /* 0x0100000200007388 */ /* 0x000fe80000000400 */
[----:B------:R-:W-:Y:S04]  /*4d80*/  STS.U16 [R0+0x10200], R3 ;  /* 0x0102000300007388 */ /* 0x000fe80000000400 */
[----:B--2---:R-:W-:Y:S04]  /*4d90*/  STS.U16 [R0+0x12000], R98 ;  /* 0x0120006200007388 */ /* 0x004fe80000000400 */
[----:B---3--:R-:W-:Y:S04]  /*4da0*/  STS.U16 [R0+0x12200], R99 ;  /* 0x0122006300007388 */ /* 0x008fe80000000400 */
[----:B------:R-:W-:Y:S04]  /*4db0*/  STS.U16 [R183+0x10400], R8 ;  /* 0x01040008b7007388 */ /* 0x000fe80000000400 */
[----:B------:R-:W-:Y:S04]  /*4dc0*/  STS.U16 [R183+0x10600], R7 ;  /* 0x01060007b7007388 */ /* 0x000fe80000000400 */
[----:B------:R-:W-:Y:S04]  /*4dd0*/  STS.U16 [R183+0x12400], R169 ;  /* 0x012400a9b7007388 */ /* 0x000fe80000000400 */
[----:B------:R1:W-:Y:S04]  /*4de0*/  STS.U16 [R183+0x12600], R171 ;  /* 0x012600abb7007388 */ /* 0x0003e80000000400 */
[----:B------:R-:W-:Y:S04]  /*4df0*/  STS.U16 [R182+0x10800], R5 ;  /* 0x01080005b6007388 */ /* 0x000fe80000000400 */
[----:B------:R-:W-:Y:S01]  /*4e00*/  STS.U16 [R182+0x10a00], R91 ;  /* 0x010a005bb6007388 */ /* 0x000fe20000000400 */
[----:B-1----:R-:W-:-:S03]  /*4e10*/  LOP3.LUT R183, R0, 0x30, RZ, 0x3c, !PT ;  /* 0x0000003000b77812 */ /* 0x002fc600078e3cff */
[----:B------:R-:W-:Y:S04]  /*4e20*/  STS.U16 [R182+0x12800], R178 ;  /* 0x012800b2b6007388 */ /* 0x000fe80000000400 */
[----:B------:R1:W-:Y:S04]  /*4e30*/  STS.U16 [R182+0x12a00], R179 ;  /* 0x012a00b3b6007388 */ /* 0x0003e80000000400 */
[----:B------:R-:W-:Y:S04]  /*4e40*/  STS.U16 [R183+0x10c00], R90 ;  /* 0x010c005ab7007388 */ /* 0x000fe80000000400 */
[----:B------:R-:W-:Y:S01]  /*4e50*/  STS.U16 [R183+0x10e00], R6 ;  /* 0x010e0006b7007388 */ /* 0x000fe20000000400 */
[----:B-1----:R-:W-:-:S03]  /*4e60*/  LOP3.LUT R182, R0, 0x40, RZ, 0x3c, !PT ;  /* 0x0000004000b67812 */ /* 0x002fc600078e3cff */
[----:B-----5:R-:W-:Y:S04]  /*4e70*/  STS.U16 [R183+0x12c00], R180 ;  /* 0x012c00b4b7007388 */ /* 0x020fe80000000400 */
[----:B------:R1:W-:Y:S04]  /*4e80*/  STS.U16 [R183+0x12e00], R181 ;  /* 0x012e00b5b7007388 */ /* 0x0003e80000000400 */
[----:B------:R-:W-:Y:S04]  /*4e90*/  STS.U16 [R182+0x11000], R4 ;  /* 0x01100004b6007388 */ /* 0x000fe80000000400 */
[----:B------:R-:W-:Y:S01]  /*4ea0*/  STS.U16 [R182+0x11200], R92 ;  /* 0x0112005cb6007388 */ /* 0x000fe20000000400 */
[----:B-1----:R-:W-:-:S03]  /*4eb0*/  LOP3.LUT R183, R0, 0x50, RZ, 0x3c, !PT ;  /* 0x0000005000b77812 */ /* 0x002fc600078e3cff */
[----:B------:R-:W-:Y:S04]  /*4ec0*/  STS.U16 [R182+0x13000], R86 ;  /* 0x01300056b6007388 */ /* 0x000fe80000000400 */
[----:B------:R1:W-:Y:S01]  /*4ed0*/  STS.U16 [R182+0x13200], R88 ;  /* 0x01320058b6007388 */ /* 0x0003e20000000400 */
[----:B0-----:R-:W-:-:S03]  /*4ee0*/  LOP3.LUT R83, R0, 0x70, RZ, 0x3c, !PT ;  /* 0x0000007000537812 */ /* 0x001fc600078e3cff */
[----:B------:R-:W-:Y:S04]  /*4ef0*/  STS.U16 [R183+0x11400], R9 ;  /* 0x01140009b7007388 */ /* 0x000fe80000000400 */
[----:B------:R-:W-:Y:S01]  /*4f00*/  STS.U16 [R183+0x11600], R93 ;  /* 0x0116005db7007388 */ /* 0x000fe20000000400 */
[----:B-1----:R-:W-:-:S03]  /*4f10*/  LOP3.LUT R182, R0, 0x60, RZ, 0x3c, !PT ;  /* 0x0000006000b67812 */ /* 0x002fc600078e3cff */
        /* <DEDUP_REMOVED lines=8> */
[----:B------:R-:W-:Y:S01]  /*4fa0*/  STS.U16 [R83+0x13c00], R82 ;  /* 0x013c005253007388 */ /* 0x000fe20000000400 */
[----:B------:R-:W-:-:S02]  /*4fb0*/  LOP3.LUT R190, R161, 0x20, RZ, 0x3c, !PT ;  /* 0x00000020a1be7812 */ /* 0x000fc400078e3cff */
[C---:B------:R-:W-:Y:S02]  /*4fc0*/  LOP3.LUT R188, R161.reuse, 0x40, RZ, 0x3c, !PT ;  /* 0x00000040a1bc7812 */ /* 0x040fe400078e3cff */
[----:B------:R-:W-:Y:S02]  /*4fd0*/  LOP3.LUT R2, R161, 0x60, RZ, 0x3c, !PT ;  /* 0x00000060a1027812 */ /* 0x000fe400078e3cff */
[----:B------:R-:W-:Y:S01]  /*4fe0*/  LOP3.LUT R3, R160, 0x40, RZ, 0x3c, !PT ;  /* 0x00000040a0037812 */ /* 0x000fe200078e3cff */
[----:B----4-:R-:W-:Y:S04]  /*4ff0*/  STS.U16 [R83+0x13e00], R80 ;  /* 0x013e005053007388 */ /* 0x010fe80000000400 */
[----:B------:R-:W-:Y:S06]  /*5000*/  BAR.SYNC.DEFER_BLOCKING 0x0 ;  /* 0x0000000000007b1d */ /* 0x000fec0000010000 */
[----:B------:R-:W-:Y:S04]  /*5010*/  LDSM.16.MT88.4 R96, [R161] ;  /* 0x00000000a160783b */ /* 0x000fe80000004200 */
[----:B------:R-:W0:Y:S04]  /*5020*/  LDSM.16.M88.4 R84, [R160+0x10000] ;  /* 0x01000000a054783b */ /* 0x000e280000000200 */
[----:B------:R-:W1:Y:S04]  /*5030*/  LDSM.16.MT88.4 R80, [R190] ;  /* 0x00000000be50783b */ /* 0x000e680000004200 */
[----:B------:R-:W2:Y:S04]  /*5040*/  LDSM.16.MT88.4 R4, [R188] ;  /* 0x00000000bc04783b */ /* 0x000ea80000004200 */
[----:B------:R-:W3:Y:S04]  /*5050*/  LDSM.16.MT88.4 R204, [R2] ;  /* 0x0000000002cc783b */ /* 0x000ee80000004200 */
[----:B------:R-:W4:Y:S04]  /*5060*/  LDSM.16.MT88.4 R180, [R161+0x800] ;  /* 0x00080000a1b4783b */ /* 0x000f280000004200 */
[----:B------:R-:W5:Y:S04]  /*5070*/  LDSM.16.MT88.4 R92, [R190+0x800] ;  /* 0x00080000be5c783b */ /* 0x000f680000004200 */
[----:B------:R-:W3:Y:S04]  /*5080*/  LDSM.16.MT88.4 R88, [R188+0x800] ;  /* 0x00080000bc58783b */ /* 0x000ee80000004200 */
[----:B------:R-:W4:Y:S04]  /*5090*/  LDSM.16.MT88.4 R184, [R2+0x800] ;  /* 0x0008000002b8783b */ /* 0x000f280000004200 */
[----:B------:R-:W-:Y:S01]  /*50a0*/  LDSM.16.M88.4 R192, [R3+0x10000] ;  /* 0x0100000003c0783b */ /* 0x000fe20000000200 */
[-C--:B0-----:R-:W-:Y:S08]  /*50b0*/  HMMA.16816.F32 R96, R96, R84.reuse, RZ ;  /* 0x000000546060723c */ /* 0x081ff000000018ff */
[-C--:B-1----:R-:W-:Y:S08]  /*50c0*/  HMMA.16816.F32 R80, R80, R84.reuse, RZ ;  /* 0x000000545050723c */ /* 0x082ff000000018ff */
[-C--:B--2---:R-:W-:Y:S08]  /*50d0*/  HMMA.16816.F32 R4, R4, R84.reuse, RZ ;  /* 0x000000540404723c */ /* 0x084ff000000018ff */
[----:B---3--:R-:W-:Y:S08]  /*50e0*/  HMMA.16816.F32 R204, R204, R84, RZ ;  /* 0x00000054cccc723c */ /* 0x008ff000000018ff */
[-C--:B----4-:R-:W-:Y:S01]  /*50f0*/  HMMA.16816.F32 R180, R180, R86.reuse, R96 ;  /* 0x00000056b4b4723c */ /* 0x090fe20000001860 */
[----:B------:R-:W0:Y:S07]  /*5100*/  LDSM.16.MT88.4 R96, [R161+0x1000] ;  /* 0x00100000a160783b */ /* 0x000e2e0000004200 */
[-C--:B-----5:R-:W-:Y:S01]  /*5110*/  HMMA.16816.F32 R92, R92, R86.reuse, R80 ;  /* 0x000000565c5c723c */ /* 0x0a0fe20000001850 */
[----:B------:R-:W1:Y:S07]  /*5120*/  LDSM.16.MT88.4 R80, [R190+0x1000] ;  /* 0x00100000be50783b */ /* 0x000e6e0000004200 */
[-C--:B------:R-:W-:Y:S01]  /*5130*/  HMMA.16816.F32 R88, R88, R86.reuse, R4 ;  /* 0x000000565858723c */ /* 0x080fe20000001804 */
[----:B------:R-:W2:Y:S07]  /*5140*/  LDSM.16.MT88.4 R4, [R188+0x1000] ;  /* 0x00100000bc04783b */ /* 0x000eae0000004200 */
[----:B------:R-:W-:Y:S01]  /*5150*/  HMMA.16816.F32 R84, R184, R86, R204 ;  /* 0x00000056b854723c */ /* 0x000fe200000018cc */
[----:B------:R-:W3:Y:S04]  /*5160*/  LDSM.16.MT88.4 R184, [R2+0x1000] ;  /* 0x0010000002b8783b */ /* 0x000ee80000004200 */
[----:B------:R-:W-:Y:S03]  /*5170*/  LDSM.16.MT88.4 R204, [R2+0x2800] ;  /* 0x0028000002cc783b */ /* 0x000fe60000004200 */
[-C--:B0-----:R-:W-:Y:S01]  /*5180*/  HMMA.16816.F32 R180, R96, R192.reuse, R180 ;  /* 0x000000c060b4723c */ /* 0x081fe200000018b4 */
[----:B------:R-:W0:Y:S07]  /*5190*/  LDSM.16.MT88.4 R96, [R161+0x1800] ;  /* 0x00180000a160783b */ /* 0x000e2e0000004200 */
[-C--:B-1----:R-:W-:Y:S01]  /*51a0*/  HMMA.16816.F32 R80, R80, R192.reuse, R92 ;  /* 0x000000c05050723c */ /* 0x082fe2000000185c */
[----:B------:R-:W1:Y:S07]  /*51b0*/  LDSM.16.MT88.4 R92, [R190+0x1800] ;  /* 0x00180000be5c783b */ /* 0x000e6e0000004200 */
[-C--:B--2---:R-:W-:Y:S01]  /*51c0*/  HMMA.16816.F32 R88, R4, R192.reuse, R88 ;  /* 0x000000c00458723c */ /* 0x084fe20000001858 */
[----:B------:R-:W2:Y:S07]  /*51d0*/  LDSM.16.MT88.4 R4, [R188+0x1800] ;  /* 0x00180000bc04783b */ /* 0x000eae0000004200 */
[----:B---3--:R-:W-:Y:S01]  /*51e0*/  HMMA.16816.F32 R84, R184, R192, R84 ;  /* 0x000000c0b854723c */ /* 0x008fe20000001854 */
[----:B------:R-:W3:Y:S07]  /*51f0*/  LDSM.16.MT88.4 R184, [R2+0x1800] ;  /* 0x0018000002b8783b */ /* 0x000eee0000004200 */
[-C--:B0-----:R-:W-:Y:S01]  /*5200*/  HMMA.16816.F32 R180, R96, R194.reuse, R180 ;  /* 0x000000c260b4723c */ /* 0x081fe200000018b4 */
[----:B------:R-:W-:Y:S07]  /*5210*/  LDSM.16.MT88.4 R96, [R161+0x2000] ;  /* 0x00200000a160783b */ /* 0x000fee0000004200 */
[-C--:B-1----:R-:W-:Y:S01]  /*5220*/  HMMA.16816.F32 R80, R92, R194.reuse, R80 ;  /* 0x000000c25c50723c */ /* 0x082fe20000001850 */
[----:B------:R-:W-:Y:S07]  /*5230*/  LDSM.16.MT88.4 R92, [R190+0x2000] ;  /* 0x00200000be5c783b */ /* 0x000fee0000004200 */
[-C--:B--2---:R-:W-:Y:S01]  /*5240*/  HMMA.16816.F32 R88, R4, R194.reuse, R88 ;  /* 0x000000c20458723c */ /* 0x084fe20000001858 */
[----:B------:R-:W0:Y:S07]  /*5250*/  LDSM.16.M88.4 R4, [R160+0x10080] ;  /* 0x01008000a004783b */ /* 0x000e2e0000000200 */
[----:B---3--:R-:W-:Y:S01]  /*5260*/  HMMA.16816.F32 R192, R184, R194, R84 ;  /* 0x000000c2b8c0723c */ /* 0x008fe20000001854 */
[----:B------:R-:W1:Y:S04]  /*5270*/  LDSM.16.MT88.4 R84, [R188+0x2000] ;  /* 0x00200000bc54783b */ /* 0x000e680000004200 */
[----:B------:R-:W2:Y:S03]  /*5280*/  LDSM.16.MT88.4 R184, [R2+0x2000] ;  /* 0x0020000002b8783b */ /* 0x000ea60000004200 */
[-C--:B0-----:R-:W-:Y:S01]  /*5290*/  HMMA.16816.F32 R180, R96, R4.reuse, R180 ;  /* 0x0000000460b4723c */ /* 0x081fe200000018b4 */
[----:B------:R-:W0:Y:S07]  /*52a0*/  LDSM.16.MT88.4 R96, [R161+0x2800] ;  /* 0x00280000a160783b */ /* 0x000e2e0000004200 */
[-C--:B------:R-:W-:Y:S01]  /*52b0*/  HMMA.16816.F32 R80, R92, R4.reuse, R80 ;  /* 0x000000045c50723c */ /* 0x080fe20000001850 */
[----:B------:R-:W3:Y:S07]  /*52c0*/  LDSM.16.MT88.4 R92, [R190+0x2800] ;  /* 0x00280000be5c783b */ /* 0x000eee0000004200 */
[-C--:B-1----:R-:W-:Y:S01]  /*52d0*/  HMMA.16816.F32 R88, R84, R4.reuse, R88 ;  /* 0x000000045458723c */ /* 0x082fe20000001858 */
[----:B------:R-:W1:Y:S07]  /*52e0*/  LDSM.16.MT88.4 R84, [R188+0x2800] ;  /* 0x00280000bc54783b */ /* 0x000e6e0000004200 */
[----:B--2---:R-:W-:Y:S01]  /*52f0*/  HMMA.16816.F32 R192, R184, R4, R192 ;  /* 0x00000004b8c0723c */ /* 0x004fe200000018c0 */
[----:B------:R-:W-:Y:S07]  /*5300*/  LDSM.16.M88.4 R184, [R3+0x10080] ;  /* 0x0100800003b8783b */ /* 0x000fee0000000200 */
[-C--:B0-----:R-:W-:Y:S01]  /*5310*/  HMMA.16816.F32 R180, R96, R6.reuse, R180 ;  /* 0x0000000660b4723c */ /* 0x081fe200000018b4 */
[----:B------:R-:W0:Y:S07]  /*5320*/  LDSM.16.MT88.4 R96, [R161+0x3000] ;  /* 0x00300000a160783b */ /* 0x000e2e0000004200 */
[-C--:B---3--:R-:W-:Y:S01]  /*5330*/  HMMA.16816.F32 R80, R92, R6.reuse, R80 ;  /* 0x000000065c50723c */ /* 0x088fe20000001850 */
[----:B------:R-:W2:Y:S07]  /*5340*/  LDSM.16.MT88.4 R92, [R190+0x3000] ;  /* 0x00300000be5c783b */ /* 0x000eae0000004200 */
[-C--:B-1----:R-:W-:Y:S01]  /*5350*/  HMMA.16816.F32 R88, R84, R6.reuse, R88 ;  /* 0x000000065458723c */ /* 0x082fe20000001858 */
[----:B------:R-:W1:Y:S07]  /*5360*/  LDSM.16.MT88.4 R84, [R188+0x3000] ;  /* 0x00300000bc54783b */ /* 0x000e6e0000004200 */
[----:B------:R-:W-:Y:S01]  /*5370*/  HMMA.16816.F32 R4, R204, R6, R192 ;  /* 0x00000006cc04723c */ /* 0x000fe200000018c0 */
[----:B------:R-:W3:Y:S04]  /*5380*/  LDSM.16.MT88.4 R192, [R2+0x3000] ;  /* 0x0030000002c0783b */ /* 0x000ee80000004200 */
[----:B------:R-:W-:Y:S03]  /*5390*/  LDSM.16.MT88.4 R204, [R2+0x4800] ;  /* 0x0048000002cc783b */ /* 0x000fe60000004200 */
[-C--:B0-----:R-:W-:Y:S01]  /*53a0*/  HMMA.16816.F32 R180, R96, R184.reuse, R180 ;  /* 0x000000b860b4723c */ /* 0x081fe200000018b4 */
[----:B------:R-:W0:Y:S07]  /*53b0*/  LDSM.16.MT88.4 R96, [R161+0x3800] ;  /* 0x00380000a160783b */ /* 0x000e2e0000004200 */
[-C--:B--2---:R-:W-:Y:S01]  /*53c0*/  HMMA.16816.F32 R80, R92, R184.reuse, R80 ;  /* 0x000000b85c50723c */ /* 0x084fe20000001850 */
[----:B------:R-:W2:Y:S07]  /*53d0*/  LDSM.16.MT88.4 R92, [R190+0x3800] ;  /* 0x00380000be5c783b */ /* 0x000eae0000004200 */
[-C--:B-1----:R-:W-:Y:S01]  /*53e0*/  HMMA.16816.F32 R88, R84, R184.reuse, R88 ;  /* 0x000000b85458723c */ /* 0x082fe20000001858 */
[----:B------:R-:W1:Y:S07]  /*53f0*/  LDSM.16.MT88.4 R84, [R188+0x3800] ;  /* 0x00380000bc54783b */ /* 0x000e6e0000004200 */
[----:B---3--:R-:W-:Y:S01]  /*5400*/  HMMA.16816.F32 R4, R192, R184, R4 ;  /* 0x000000b8c004723c */ /* 0x008fe20000001804 */
[----:B------:R-:W3:Y:S07]  /*5410*/  LDSM.16.MT88.4 R192, [R2+0x3800] ;  /* 0x0038000002c0783b */ /* 0x000eee0000004200 */
[-C--:B0-----:R-:W-:Y:S01]  /*5420*/  HMMA.16816.F32 R180, R96, R186.reuse, R180 ;  /* 0x000000ba60b4723c */ /* 0x081fe200000018b4 */
[----:B------:R-:W-:Y:S07]  /*5430*/  LDSM.16.MT88.4 R96, [R161+0x4000] ;  /* 0x00400000a160783b */ /* 0x000fee0000004200 */
[-C--:B--2---:R-:W-:Y:S01]  /*5440*/  HMMA.16816.F32 R80, R92, R186.reuse, R80 ;  /* 0x000000ba5c50723c */ /* 0x084fe20000001850 */
[----:B------:R-:W-:Y:S07]  /*5450*/  LDSM.16.MT88.4 R92, [R190+0x4000] ;  /* 0x00400000be5c783b */ /* 0x000fee0000004200 */
[-C--:B-1----:R-:W-:Y:S01]  /*5460*/  HMMA.16816.F32 R88, R84, R186.reuse, R88 ;  /* 0x000000ba5458723c */ /* 0x082fe20000001858 */
[----:B------:R-:W0:Y:S07]  /*5470*/  LDSM.16.M88.4 R84, [R160+0x10100] ;  /* 0x01010000a054783b */ /* 0x000e2e0000000200 */
[----:B---3--:R-:W-:Y:S01]  /*5480*/  HMMA.16816.F32 R184, R192, R186, R4 ;  /* 0x000000bac0b8723c */ /* 0x008fe20000001804 */
[----:B------:R-:W1:Y:S04]  /*5490*/  LDSM.16.MT88.4 R4, [R188+0x4000] ;  /* 0x00400000bc04783b */ /* 0x000e680000004200 */
[----:B------:R-:W2:Y:S03]  /*54a0*/  LDSM.16.MT88.4 R192, [R2+0x4000] ;  /* 0x0040000002c0783b */ /* 0x000ea60000004200 */
[-C--:B0-----:R-:W-:Y:S01]  /*54b0*/  HMMA.16816.F32 R180, R96, R84.reuse, R180 ;  /* 0x0000005460b4723c */ /* 0x081fe200000018b4 */
[----:B------:R-:W0:Y:S07]  /*54c0*/  LDSM.16.MT88.4 R96, [R161+0x4800] ;  /* 0x00480000a160783b */ /* 0x000e2e0000004200 */
[-C--:B-1----:R-:W-:Y:S01]  /*54d0*/  HMMA.16816.F32 R88, R4, R84.reuse, R88 ;  /* 0x000000540458723c */ /* 0x082fe20000001858 */
[----:B------:R-:W1:Y:S07]  /*54e0*/  LDSM.16.MT88.4 R4, [R188+0x4800] ;  /* 0x00480000bc04783b */ /* 0x000e6e0000004200 */
[-C--:B------:R-:W-:Y:S01]  /*54f0*/  HMMA.16816.F32 R80, R92, R84.reuse, R80 ;  /* 0x000000545c50723c */ /* 0x080fe20000001850 */
[----:B------:R-:W3:Y:S07]  /*5500*/  LDSM.16.MT88.4 R92, [R190+0x4800] ;  /* 0x00480000be5c783b */ /* 0x000eee0000004200 */
[----:B--2---:R-:W-:Y:S01]  /*5510*/  HMMA.16816.F32 R184, R192, R84, R184 ;  /* 0x00000054c0b8723c */ /* 0x004fe200000018b8 */
[----:B------:R-:W-:Y:S07]  /*5520*/  LDSM.16.M88.4 R192, [R3+0x10100] ;  /* 0x0101000003c0783b */ /* 0x000fee0000000200 */
[-C--:B0-----:R-:W-:Y:S01]  /*5530*/  HMMA.16816.F32 R180, R96, R86.reuse, R180 ;  /* 0x0000005660b4723c */ /* 0x081fe200000018b4 */
[----:B------:R-:W0:Y:S07]  /*5540*/  LDSM.16.MT88.4 R96, [R161+0x5000] ;  /* 0x00500000a160783b */ /* 0x000e2e0000004200 */
[-C--:B-1----:R-:W-:Y:S01]  /*5550*/  HMMA.16816.F32 R88, R4, R86.reuse, R88 ;  /* 0x000000560458723c */ /* 0x082fe20000001858 */
[----:B------:R-:W1:Y:S07]  /*5560*/  LDSM.16.MT88.4 R4, [R188+0x5000] ;  /* 0x00500000bc04783b */ /* 0x000e6e0000004200 */
[-C--:B---3--:R-:W-:Y:S01]  /*5570*/  HMMA.16816.F32 R80, R92, R86.reuse, R80 ;  /* 0x000000565c50723c */ /* 0x088fe20000001850 */
        /* <DEDUP_REMOVED lines=8> */
[----:B--2---:R-:W-:Y:S01]  /*5600*/  HMMA.16816.F32 R80, R92, R192, R80 ;  /* 0x000000c05c50723c */ /* 0x004fe20000001850 */
[----:B------:R-:W2:Y:S07]  /*5610*/  LDSM.16.MT88.4 R92, [R190+0x5800] ;  /* 0x00580000be5c783b */ /* 0x000eae0000004200 */
[----:B---3--:R-:W-:Y:S01]  /*5620*/  HMMA.16816.F32 R180, R184, R194, R180 ;  /* 0x000000c2b8b4723c */ /* 0x008fe200000018b4 */
[----:B------:R-:W-:Y:S07]  /*5630*/  LDSM.16.M88.4 R184, [R160+0x10180] ;  /* 0x01018000a0b8783b */ /* 0x000fee0000000200 */
[----:B0-----:R-:W-:Y:S01]  /*5640*/  HMMA.16816.F32 R84, R96, R192, R84 ;  /* 0x000000c06054723c */ /* 0x001fe20000001854 */
[----:B------:R-:W0:Y:S07]  /*5650*/  LDSM.16.MT88.4 R96, [R2+0x5800] ;  /* 0x005800000260783b */ /* 0x000e2e0000004200 */
[-C--:B-1----:R-:W-:Y:S01]  /*5660*/  HMMA.16816.F32 R88, R4, R194.reuse, R88 ;  /* 0x000000c20458723c */ /* 0x082fe20000001858 */
[----:B------:R-:W1:Y:S07]  /*5670*/  LDSM.16.MT88.4 R4, [R190+0x6000] ;  /* 0x00600000be04783b */ /* 0x000e6e0000004200 */
[-C--:B--2---:R-:W-:Y:S01]  /*5680*/  HMMA.16816.F32 R80, R92, R194.reuse, R80 ;  /* 0x000000c25c50723c */ /* 0x084fe20000001850 */
[----:B------:R-:W2:Y:S07]  /*5690*/  LDSM.16.MT88.4 R92, [R161+0x6000] ;  /* 0x00600000a15c783b */ /* 0x000eae0000004200 */
[----:B0-----:R-:W-:Y:S01]  /*56a0*/  HMMA.16816.F32 R192, R96, R194, R84 ;  /* 0x000000c260c0723c */ /* 0x001fe20000001854 */
[----:B------:R-:W0:Y:S04]  /*56b0*/  LDSM.16.MT88.4 R84, [R188+0x6000] ;  /* 0x00600000bc54783b */ /* 0x000e280000004200 */
[----:B------:R-:W3:Y:S11]  /*56c0*/  LDSM.16.MT88.4 R96, [R2+0x6000] ;  /* 0x006000000260783b */ /* 0x000ef60000004200 */
[-C--:B-1----:R-:W-:Y:S01]  /*56d0*/  HMMA.16816.F32 R80, R4, R184.reuse, R80 ;  /* 0x000000b80450723c */ /* 0x082fe20000001850 */
[----:B------:R-:W1:Y:S07]  /*56e0*/  LDSM.16.MT88.4 R4, [R190+0x6800] ;  /* 0x00680000be04783b */ /* 0x000e6e0000004200 */
[-C--:B--2---:R-:W-:Y:S01]  /*56f0*/  HMMA.16816.F32 R180, R92, R184.reuse, R180 ;  /* 0x000000b85cb4723c */ /* 0x084fe200000018b4 */
[----:B------:R-:W2:Y:S07]  /*5700*/  LDSM.16.MT88.4 R92, [R161+0x6800] ;  /* 0x00680000a15c783b */ /* 0x000eae0000004200 */
[-C--:B0-----:R-:W-:Y:S01]  /*5710*/  HMMA.16816.F32 R88, R84, R184.reuse, R88 ;  /* 0x000000b85458723c */ /* 0x081fe20000001858 */
[----:B------:R-:W0:Y:S07]  /*5720*/  LDSM.16.MT88.4 R84, [R188+0x6800] ;  /* 0x00680000bc54783b */ /* 0x000e2e0000004200 */
[----:B---3--:R-:W-:Y:S01]  /*5730*/  HMMA.16816.F32 R192, R96, R184, R192 ;  /* 0x000000b860c0723c */ /* 0x008fe200000018c0 */
[----:B------:R-:W-:Y:S07]  /*5740*/  LDSM.16.MT88.4 R96, [R161+0x7000] ;  /* 0x00700000a160783b */ /* 0x000fee0000004200 */
[-C--:B-1----:R-:W-:Y:S01]  /*5750*/  HMMA.16816.F32 R80, R4, R186.reuse, R80 ;  /* 0x000000ba0450723c */ /* 0x082fe20000001850 */
[----:B------:R-:W1:Y:S07]  /*5760*/  LDSM.16.M88.4 R4, [R3+0x10180] ;  /* 0x010180000304783b */ /* 0x000e6e0000000200 */
[-C--:B--2---:R-:W-:Y:S01]  /*5770*/  HMMA.16816.F32 R180, R92, R186.reuse, R180 ;  /* 0x000000ba5cb4723c */ /* 0x084fe200000018b4 */
[----:B------:R-:W2:Y:S07]  /*5780*/  LDSM.16.MT88.4 R92, [R188+0x7000] ;  /* 0x00700000bc5c783b */ /* 0x000eae0000004200 */
[----:B0-----:R-:W-:Y:S01]  /*5790*/  HMMA.16816.F32 R88, R84, R186, R88 ;  /* 0x000000ba5458723c */ /* 0x001fe20000001858 */
[----:B------:R-:W0:Y:S11]  /*57a0*/  LDSM.16.MT88.4 R84, [R190+0x7000] ;  /* 0x00700000be54783b */ /* 0x000e360000004200 */
[----:B------:R-:W-:Y:S04]  /*57b0*/  @!UPT UIADD3 URZ, URZ, URZ, URZ ;  /* 0x0000003f3f3ff290 */ /* 0x000fe8000fffe03f */
[----:B-1----:R-:W-:Y:S01]  /*57c0*/  HMMA.16816.F32 R96, R96, R4, R180 ;  /* 0x000000046060723c */ /* 0x002fe200000018b4 */
[----:B------:R-:W1:Y:S07]  /*57d0*/  LDSM.16.MT88.4 R180, [R2+0x7000] ;  /* 0x0070000002b4783b */ /* 0x000e6e0000004200 */
[----:B------:R-:W-:Y:S01]  /*57e0*/  HMMA.16816.F32 R192, R204, R186, R192 ;  /* 0x000000baccc0723c */ /* 0x000fe200000018c0 */
[----:B------:R-:W3:Y:S04]  /*57f0*/  LDSM.16.MT88.4 R184, [R161+0x7800] ;  /* 0x00780000a1b8783b */ /* 0x000ee80000004200 */
[----:B------:R-:W-:Y:S03]  /*5800*/  LDSM.16.MT88.4 R204, [R188+0x9000] ;  /* 0x00900000bccc783b */ /* 0x000fe60000004200 */
[-C--:B--2---:R-:W-:Y:S01]  /*5810*/  HMMA.16816.F32 R88, R92, R4.reuse, R88 ;  /* 0x000000045c58723c */ /* 0x084fe20000001858 */
[----:B------:R-:W2:Y:S07]  /*5820*/  LDSM.16.MT88.4 R92, [R190+0x7800] ;  /* 0x00780000be5c783b */ /* 0x000eae0000004200 */
[-C--:B0-----:R-:W-:Y:S01]  /*5830*/  HMMA.16816.F32 R80, R84, R4.reuse, R80 ;  /* 0x000000045450723c */ /* 0x081fe20000001850 */
[----:B------:R-:W0:Y:S07]  /*5840*/  LDSM.16.MT88.4 R84, [R188+0x7800] ;  /* 0x00780000bc54783b */ /* 0x000e2e0000004200 */
[----:B-1----:R-:W-:Y:S01]  /*5850*/  HMMA.16816.F32 R180, R180, R4, R192 ;  /* 0x00000004b4b4723c */ /* 0x002fe200000018c0 */
[----:B------:R-:W1:Y:S07]  /*5860*/  LDSM.16.MT88.4 R192, [R2+0x7800] ;  /* 0x0078000002c0783b */ /* 0x000e6e0000004200 */
[-C--:B---3--:R-:W-:Y:S01]  /*5870*/  HMMA.16816.F32 R96, R184, R6.reuse, R96 ;  /* 0x00000006b860723c */ /* 0x088fe20000001860 */
[----:B------:R-:W-:Y:S07]  /*5880*/  LDSM.16.MT88.4 R184, [R161+0x8000] ;  /* 0x00800000a1b8783b */ /* 0x000fee0000004200 */
[-C--:B--2---:R-:W-:Y:S01]  /*5890*/  HMMA.16816.F32 R80, R92, R6.reuse, R80 ;  /* 0x000000065c50723c */ /* 0x084fe20000001850 */
[----:B------:R-:W-:Y:S07]  /*58a0*/  LDSM.16.MT88.4 R92, [R190+0x8000] ;  /* 0x00800000be5c783b */ /* 0x000fee0000004200 */
[-C--:B0-----:R-:W-:Y:S01]  /*58b0*/  HMMA.16816.F32 R84, R84, R6.reuse, R88 ;  /* 0x000000065454723c */ /* 0x081fe20000001858 */
[----:B------:R-:W0:Y:S07]  /*58c0*/  LDSM.16.M88.4 R88, [R160+0x10200] ;  /* 0x01020000a058783b */ /* 0x000e2e0000000200 */
[----:B-1----:R-:W-:Y:S01]  /*58d0*/  HMMA.16816.F32 R180, R192, R6, R180 ;  /* 0x00000006c0b4723c */ /* 0x002fe200000018b4 */
        /* <DEDUP_REMOVED lines=9> */
[----:B------:R-:W2:Y:S07]  /*5970*/  LDSM.16.MT88.4 R192, [R2+0x8800] ;  /* 0x0088000002c0783b */ /* 0x000eae0000004200 */
[-C--:B0-----:R-:W-:Y:S01]  /*5980*/  HMMA.16816.F32 R80, R92, R90.reuse, R80 ;  /* 0x0000005a5c50723c */ /* 0x081fe20000001850 */
[----:B------:R-:W-:Y:S07]  /*5990*/  LDSM.16.M88.4 R92, [R3+0x10200] ;  /* 0x01020000035c783b */ /* 0x000fee0000000200 */
[-C--:B-1----:R-:W-:Y:S01]  /*59a0*/  HMMA.16816.F32 R84, R84, R90.reuse, R4 ;  /* 0x0000005a5454723c */ /* 0x082fe20000001804 */
[----:B------:R-:W0:Y:S07]  /*59b0*/  LDSM.16.MT88.4 R4, [R190+0x9000] ;  /* 0x00900000be04783b */ /* 0x000e2e0000004200 */
[-C--:B---3--:R-:W-:Y:S01]  /*59c0*/  HMMA.16816.F32 R96, R184, R90.reuse, R96 ;  /* 0x0000005ab860723c */ /* 0x088fe20000001860 */
[----:B------:R-:W1:Y:S07]  /*59d0*/  LDSM.16.MT88.4 R184, [R161+0x9000] ;  /* 0x00900000a1b8783b */ /* 0x000e6e0000004200 */
[----:B--2---:R-:W-:Y:S01]  /*59e0*/  HMMA.16816.F32 R180, R192, R90, R180 ;  /* 0x0000005ac0b4723c */ /* 0x004fe200000018b4 */
[----:B------:R-:W2:Y:S04]  /*59f0*/  LDSM.16.MT88.4 R88, [R2+0x9000] ;  /* 0x009000000258783b */ /* 0x000ea80000004200 */
[----:B------:R-:W3:Y:S03]  /*5a00*/  LDSM.16.MT88.4 R192, [R161+0x9800] ;  /* 0x00980000a1c0783b */ /* 0x000ee60000004200 */
[-C--:B0-----:R-:W-:Y:S01]  /*5a10*/  HMMA.16816.F32 R4, R4, R92.reuse, R80 ;  /* 0x0000005c0404723c */ /* 0x081fe20000001850 */
[----:B------:R-:W0:Y:S07]  /*5a20*/  LDSM.16.MT88.4 R80, [R188+0x9800] ;  /* 0x00980000bc50783b */ /* 0x000e2e0000004200 */
[-C--:B-1----:R-:W-:Y:S01]  /*5a30*/  HMMA.16816.F32 R96, R184, R92.reuse, R96 ;  /* 0x0000005cb860723c */ /* 0x082fe20000001860 */
[----:B------:R-:W1:Y:S07]  /*5a40*/  LDSM.16.MT88.4 R184, [R190+0x9800] ;  /* 0x00980000beb8783b */ /* 0x000e6e0000004200 */
[-C--:B------:R-:W-:Y:S01]  /*5a50*/  HMMA.16816.F32 R84, R204, R92.reuse, R84 ;  /* 0x0000005ccc54723c */ /* 0x080fe20000001854 */
[----:B------:R-:W-:Y:S07]  /*5a60*/  LDSM.16.MT88.4 R204, [R188+0xb000] ;  /* 0x00b00000bccc783b */ /* 0x000fee0000004200 */
[----:B--2---:R-:W-:Y:S01]  /*5a70*/  HMMA.16816.F32 R88, R88, R92, R180 ;  /* 0x0000005c5858723c */ /* 0x004fe200000018b4 */
[----:B------:R-:W2:Y:S07]  /*5a80*/  LDSM.16.MT88.4 R180, [R2+0x9800] ;  /* 0x0098000002b4783b */ /* 0x000eae0000004200 */
[-C--:B---3--:R-:W-:Y:S01]  /*5a90*/  HMMA.16816.F32 R96, R192, R94.reuse, R96 ;  /* 0x0000005ec060723c */ /* 0x088fe20000001860 */
[----:B------:R-:W-:Y:S07]  /*5aa0*/  LDSM.16.MT88.4 R192, [R161+0xa000] ;  /* 0x00a00000a1c0783b */ /* 0x000fee0000004200 */
[-C--:B0-----:R-:W-:Y:S01]  /*5ab0*/  HMMA.16816.F32 R84, R80, R94.reuse, R84 ;  /* 0x0000005e5054723c */ /* 0x081fe20000001854 */
[----:B------:R-:W0:Y:S07]  /*5ac0*/  LDSM.16.M88.4 R80, [R160+0x10280] ;  /* 0x01028000a050783b */ /* 0x000e2e0000000200 */
[-C--:B-1----:R-:W-:Y:S01]  /*5ad0*/  HMMA.16816.F32 R4, R184, R94.reuse, R4 ;  /* 0x0000005eb804723c */ /* 0x082fe20000001804 */
[----:B------:R-:W1:Y:S07]  /*5ae0*/  LDSM.16.MT88.4 R184, [R190+0xa000] ;  /* 0x00a00000beb8783b */ /* 0x000e6e0000004200 */
[----:B--2---:R-:W-:Y:S01]  /*5af0*/  HMMA.16816.F32 R88, R180, R94, R88 ;  /* 0x0000005eb458723c */ /* 0x004fe20000001858 */
[----:B------:R-:W2:Y:S04]  /*5b00*/  LDSM.16.MT88.4 R92, [R188+0xa000] ;  /* 0x00a00000bc5c783b */ /* 0x000ea80000004200 */
[----:B------:R-:W-:Y:S03]  /*5b10*/  LDSM.16.MT88.4 R180, [R190+0xa800] ;  /* 0x00a80000beb4783b */ /* 0x000fe60000004200 */
[-C--:B0-----:R-:W-:Y:S01]  /*5b20*/  HMMA.16816.F32 R96, R192, R80.reuse, R96 ;  /* 0x00000050c060723c */ /* 0x081fe20000001860 */
[----:B------:R-:W0:Y:S07]  /*5b30*/  LDSM.16.MT88.4 R192, [R2+0xa000] ;  /* 0x00a0000002c0783b */ /* 0x000e2e0000004200 */
[-C--:B-1----:R-:W-:Y:S01]  /*5b40*/  HMMA.16816.F32 R4, R184, R80.reuse, R4 ;  /* 0x00000050b804723c */ /* 0x082fe20000001804 */
[----:B------:R-:W-:Y:S07]  /*5b50*/  LDSM.16.MT88.4 R184, [R161+0xa800] ;  /* 0x00a80000a1b8783b */ /* 0x000fee0000004200 */
[-C--:B--2---:R-:W-:Y:S01]  /*5b60*/  HMMA.16816.F32 R92, R92, R80.reuse, R84 ;  /* 0x000000505c5c723c */ /* 0x084fe20000001854 */
[----:B------:R-:W1:Y:S07]  /*5b70*/  LDSM.16.MT88.4 R84, [R188+0xa800] ;  /* 0x00a80000bc54783b */ /* 0x000e6e0000004200 */
[----:B0-----:R-:W-:Y:S01]  /*5b80*/  HMMA.16816.F32 R88, R192, R80, R88 ;  /* 0x00000050c058723c */ /* 0x001fe20000001858 */
[----:B------:R-:W0:Y:S07]  /*5b90*/  LDSM.16.MT88.4 R192, [R2+0xa800] ;  /* 0x00a8000002c0783b */ /* 0x000e2e0000004200 */
[-C--:B------:R-:W-:Y:S01]  /*5ba0*/  HMMA.16816.F32 R4, R180, R82.reuse, R4 ;  /* 0x00000052b404723c */ /* 0x080fe20000001804 */
[----:B------:R-:W-:Y:S07]  /*5bb0*/  LDSM.16.M88.4 R180, [R3+0x10280] ;  /* 0x0102800003b4783b */ /* 0x000fee0000000200 */
[-C--:B-1----:R-:W-:Y:S01]  /*5bc0*/  HMMA.16816.F32 R84, R84, R82.reuse, R92 ;  /* 0x000000525454723c */ /* 0x082fe2000000185c */
[----:B------:R-:W1:Y:S07]  /*5bd0*/  LDSM.16.MT88.4 R92, [R190+0xb000] ;  /* 0x00b00000be5c783b */ /* 0x000e6e0000004200 */
[-C--:B------:R-:W-:Y:S01]  /*5be0*/  HMMA.16816.F32 R96, R184, R82.reuse, R96 ;  /* 0x00000052b860723c */ /* 0x080fe20000001860 */
[----:B------:R-:W2:Y:S07]  /*5bf0*/  LDSM.16.MT88.4 R184, [R161+0xb000] ;  /* 0x00b00000a1b8783b */ /* 0x000eae0000004200 */
[----:B0-----:R-:W-:Y:S01]  /*5c00*/  HMMA.16816.F32 R88, R192, R82, R88 ;  /* 0x00000052c058723c */ /* 0x001fe20000001858 */
[----:B------:R-:W0:Y:S04]  /*5c10*/  LDSM.16.MT88.4 R80, [R2+0xb000] ;  /* 0x00b000000250783b */ /* 0x000e280000004200 */
[----:B------:R-:W3:Y:S03]  /*5c20*/  LDSM.16.MT88.4 R192, [R161+0xb800] ;  /* 0x00b80000a1c0783b */ /* 0x000ee60000004200 */
[-C--:B-1----:R-:W-:Y:S01]  /*5c30*/  HMMA.16816.F32 R4, R92, R180.reuse, R4 ;  /* 0x000000b45c04723c */ /* 0x082fe20000001804 */
[----:B------:R-:W1:Y:S07]  /*5c40*/  LDSM.16.MT88.4 R92, [R188+0xb800] ;  /* 0x00b80000bc5c783b */ /* 0x000e6e0000004200 */
[-C--:B--2---:R-:W-:Y:S01]  /*5c50*/  HMMA.16816.F32 R96, R184, R180.reuse, R96 ;  /* 0x000000b4b860723c */ /* 0x084fe20000001860 */
[----:B------:R-:W2:Y:S07]  /*5c60*/  LDSM.16.MT88.4 R184, [R190+0xb800] ;  /* 0x00b80000beb8783b */ /* 0x000eae0000004200 */
[-C--:B0-----:R-:W-:Y:S01]  /*5c70*/  HMMA.16816.F32 R80, R80, R180.reuse, R88 ;  /* 0x000000b45050723c */ /* 0x081fe20000001858 */
[----:B------:R-:W0:Y:S07]  /*5c80*/  LDSM.16.MT88.4 R88, [R2+0xb800] ;  /* 0x00b800000258783b */ /* 0x000e2e0000004200 */
[----:B------:R-:W-:Y:S01]  /*5c90*/  HMMA.16816.F32 R84, R204, R180, R84 ;  /* 0x000000b4cc54723c */ /* 0x000fe20000001854 */
[----:B------:R-:W-:Y:S07]  /*5ca0*/  LDSM.16.MT88.4 R204, [R188+0xd000] ;  /* 0x00d00000bccc783b */ /* 0x000fee0000004200 */
[-C--:B---3--:R-:W-:Y:S01]  /*5cb0*/  HMMA.16816.F32 R96, R192, R182.reuse, R96 ;  /* 0x000000b6c060723c */ /* 0x088fe20000001860 */
[----:B------:R-:W-:Y:S11]  /*5cc0*/  LDSM.16.MT88.4 R192, [R161+0xc000] ;  /* 0x00c00000a1c0783b */ /* 0x000ff60000004200 */
[----:B------:R-:W-:Y:S04]  /*5cd0*/  @!UPT UIADD3 URZ, URZ, URZ, URZ ;  /* 0x0000003f3f3ff290 */ /* 0x000fe8000fffe03f */
[-C--:B-1----:R-:W-:Y:S01]  /*5ce0*/  HMMA.16816.F32 R84, R92, R182.reuse, R84 ;  /* 0x000000b65c54723c */ /* 0x082fe20000001854 */
[----:B------:R-:W1:Y:S07]  /*5cf0*/  LDSM.16.M88.4 R92, [R160+0x10300] ;  /* 0x01030000a05c783b */ /* 0x000e6e0000000200 */
[-C--:B--2---:R-:W-:Y:S01]  /*5d00*/  HMMA.16816.F32 R4, R184, R182.reuse, R4 ;  /* 0x000000b6b804723c */ /* 0x084fe20000001804 */
[----:B------:R-:W2:Y:S07]  /*5d10*/  LDSM.16.MT88.4 R184, [R190+0xc000] ;  /* 0x00c00000beb8783b */ /* 0x000eae0000004200 */
[----:B0-----:R-:W-:Y:S01]  /*5d20*/  HMMA.16816.F32 R80, R88, R182, R80 ;  /* 0x000000b65850723c */ /* 0x001fe20000001850 */
[----:B------:R-:W0:Y:S04]  /*5d30*/  LDSM.16.MT88.4 R88, [R188+0xc000] ;  /* 0x00c00000bc58783b */ /* 0x000e280000004200 */
[----:B------:R-:W-:Y:S03]  /*5d40*/  LDSM.16.MT88.4 R180, [R190+0xc800] ;  /* 0x00c80000beb4783b */ /* 0x000fe60000004200 */
[-C--:B-1----:R-:W-:Y:S01]  /*5d50*/  HMMA.16816.F32 R96, R192, R92.reuse, R96 ;  /* 0x0000005cc060723c */ /* 0x082fe20000001860 */
[----:B------:R-:W1:Y:S07]  /*5d60*/  LDSM.16.MT88.4 R192, [R2+0xc000] ;  /* 0x00c0000002c0783b */ /* 0x000e6e0000004200 */
[-C--:B--2---:R-:W-:Y:S01]  /*5d70*/  HMMA.16816.F32 R4, R184, R92.reuse, R4 ;  /* 0x0000005cb804723c */ /* 0x084fe20000001804 */
[----:B------:R-:W2:Y:S07]  /*5d80*/  LDSM.16.MT88.4 R184, [R161+0xc800] ;  /* 0x00c80000a1b8783b */ /* 0x000eae0000004200 */
[-C--:B0-----:R-:W-:Y:S01]  /*5d90*/  HMMA.16816.F32 R84, R88, R92.reuse, R84 ;  /* 0x0000005c5854723c */ /* 0x081fe20000001854 */
[----:B------:R-:W0:Y:S07]  /*5da0*/  LDSM.16.MT88.4 R88, [R188+0xc800] ;  /* 0x00c80000bc58783b */ /* 0x000e2e0000004200 */
[----:B-1----:R-:W-:Y:S01]  /*5db0*/  HMMA.16816.F32 R80, R192, R92, R80 ;  /* 0x0000005cc050723c */ /* 0x002fe20000001850 */
[----:B------:R-:W1:Y:S07]  /*5dc0*/  LDSM.16.MT88.4 R192, [R2+0xc800] ;  /* 0x00c8000002c0783b */ /* 0x000e6e0000004200 */
[-C--:B--2---:R-:W-:Y:S01]  /*5dd0*/  HMMA.16816.F32 R96, R184, R94.reuse, R96 ;  /* 0x0000005eb860723c */ /* 0x084fe20000001860 */
[----:B------:R-:W-:Y:S07]  /*5de0*/  LDSM.16.MT88.4 R184, [R161+0xd000] ;  /* 0x00d00000a1b8783b */ /* 0x000fee0000004200 */
[-C--:B------:R-:W-:Y:S01]  /*5df0*/  HMMA.16816.F32 R180, R180, R94.reuse, R4 ;  /* 0x0000005eb4b4723c */ /* 0x080fe20000001804 */
[----:B------:R-:W2:Y:S07]  /*5e00*/  LDSM.16.M88.4 R4, [R3+0x10300] ;  /* 0x010300000304783b */ /* 0x000eae0000000200 */
[-C--:B0-----:R-:W-:Y:S01]  /*5e10*/  HMMA.16816.F32 R84, R88, R94.reuse, R84 ;  /* 0x0000005e5854723c */ /* 0x081fe20000001854 */
[----:B------:R-:W0:Y:S07]  /*5e20*/  LDSM.16.MT88.4 R88, [R190+0xd000] ;  /* 0x00d00000be58783b */ /* 0x000e2e0000004200 */
[----:B-1----:R-:W-:Y:S01]  /*5e30*/  HMMA.16816.F32 R80, R192, R94, R80 ;  /* 0x0000005ec050723c */ /* 0x002fe20000001850 */
[----:B------:R-:W1:Y:S04]  /*5e40*/  LDSM.16.MT88.4 R92, [R2+0xd000] ;  /* 0x00d00000025c783b */ /* 0x000e680000004200 */
[----:B------:R-:W-:Y:S03]  /*5e50*/  LDSM.16.MT88.4 R192, [R161+0xd800] ;  /* 0x00d80000a1c0783b */ /* 0x000fe60000004200 */
[-C--:B--2---:R-:W-:Y:S01]  /*5e60*/  HMMA.16816.F32 R96, R184, R4.reuse, R96 ;  /* 0x00000004b860723c */ /* 0x084fe20000001860 */
[----:B------:R-:W2:Y:S07]  /*5e70*/  LDSM.16.MT88.4 R184, [R190+0xd800] ;  /* 0x00d80000beb8783b */ /* 0x000eae0000004200 */
[-C--:B0-----:R-:W-:Y:S01]  /*5e80*/  HMMA.16816.F32 R88, R88, R4.reuse, R180 ;  /* 0x000000045858723c */ /* 0x081fe200000018b4 */
[----:B------:R-:W0:Y:S07]  /*5e90*/  LDSM.16.MT88.4 R180, [R188+0xd800] ;  /* 0x00d80000bcb4783b */ /* 0x000e2e0000004200 */
[-C--:B------:R-:W-:Y:S01]  /*5ea0*/  HMMA.16816.F32 R84, R204, R4.reuse, R84 ;  /* 0x00000004cc54723c */ /* 0x080fe20000001854 */
[----:B------:R-:W-:Y:S07]  /*5eb0*/  LDSM.16.MT88.4 R204, [R188+0xe000] ;  /* 0x00e00000bccc783b */ /* 0x000fee0000004200 */
[----:B-1----:R-:W-:Y:S01]  /*5ec0*/  HMMA.16816.F32 R80, R92, R4, R80 ;  /* 0x000000045c50723c */ /* 0x002fe20000001850 */
[----:B------:R-:W1:Y:S07]  /*5ed0*/  LDSM.16.MT88.4 R92, [R2+0xd800] ;  /* 0x00d80000025c783b */ /* 0x000e6e0000004200 */
[-C--:B--2---:R-:W-:Y:S01]  /*5ee0*/  HMMA.16816.F32 R88, R184, R6.reuse, R88 ;  /* 0x00000006b858723c */ /* 0x084fe20000001858 */
[----:B------:R-:W-:Y:S07]  /*5ef0*/  LDSM.16.M88.4 R184, [R160+0x10380] ;  /* 0x01038000a0b8783b */ /* 0x000fee0000000200 */
[-C--:B0-----:R-:W-:Y:S01]  /*5f00*/  HMMA.16816.F32 R84, R180, R6.reuse, R84 ;  /* 0x00000006b454723c */ /* 0x081fe20000001854 */
[----:B------:R-:W0:Y:S07]  /*5f10*/  LDSM.16.MT88.4 R180, [R161+0xe000] ;  /* 0x00e00000a1b4783b */ /* 0x000e2e0000004200 */
[-C--:B------:R-:W-:Y:S01]  /*5f20*/  HMMA.16816.F32 R96, R192, R6.reuse, R96 ;  /* 0x00000006c060723c */ /* 0x080fe20000001860 */
[----:B------:R-:W2:Y:S07]  /*5f30*/  LDSM.16.MT88.4 R192, [R190+0xe000] ;  /* 0x00e00000bec0783b */ /* 0x000eae0000004200 */
[----:B-1----:R-:W-:Y:S01]  /*5f40*/  HMMA.16816.F32 R80, R92, R6, R80 ;  /* 0x000000065c50723c */ /* 0x002fe20000001850 */
[----:B------:R-:W1:Y:S04]  /*5f50*/  LDSM.16.MT88.4 R4, [R2+0xe000] ;  /* 0x00e000000204783b */ /* 0x000e680000004200 */
[----:B------:R-:W-:Y:S11]  /*5f60*/  LDSM.16.MT88.4 R92, [R188+0xe800] ;  /* 0x00e80000bc5c783b */ /* 0x000ff60000004200 */
[-C--:B0-----:R-:W-:Y:S01]  /*5f70*/  HMMA.16816.F32 R96, R180, R184.reuse, R96 ;  /* 0x000000b8b460723c */ /* 0x081fe20000001860 */
[----:B------:R-:W0:Y:S07]  /*5f80*/  LDSM.16.MT88.4 R180, [R190+0xe800] ;  /* 0x00e80000beb4783b */ /* 0x000e2e0000004200 */
[-C--:B--2---:R-:W-:Y:S01]  /*5f90*/  HMMA.16816.F32 R88, R192, R184.reuse, R88 ;  /* 0x000000b8c058723c */ /* 0x084fe20000001858 */
[----:B------:R-:W2:Y:S07]  /*5fa0*/  LDSM.16.MT88.4 R192, [R161+0xe800] ;  /* 0x00e80000a1c0783b */ /* 0x000eae0000004200 */
[-C--:B------:R-:W-:Y:S01]  /*5fb0*/  HMMA.16816.F32 R84, R204, R184.reuse, R84 ;  /* 0x000000b8cc54723c */ /* 0x080fe20000001854 */
[----:B------:R-:W3:Y:S04]  /*5fc0*/  S2R R9, SR_CTAID.X ;  /* 0x0000000000097919 */ /* 0x000ee80000002500 */
[----:B------:R-:W2:Y:S03]  /*5fd0*/  S2R R191, SR_TID.X ;  /* 0x0000000000bf7919 */ /* 0x000ea60000002100 */
[----:B-1----:R-:W-:Y:S01]  /*5fe0*/  HMMA.16816.F32 R80, R4, R184, R80 ;  /* 0x000000b80450723c */ /* 0x002fe20000001850 */
[----:B------:R-:W1:Y:S04]  /*5ff0*/  LDSM.16.MT88.4 R4, [R2+0xe800] ;  /* 0x00e800000204783b */ /* 0x000e680000004200 */
[----:B------:R-:W5:Y:S04]  /*6000*/  S2R R8, SR_CTAID.X ;  /* 0x0000000000087919 */ /* 0x000f680000002500 */
[----:B------:R-:W4:Y:S01]  /*6010*/  LDL R206, [R1+0x28] ;  /* 0x0000280001ce7983 */ /* 0x000f220000100800 */
[-C--:B0-----:R-:W-:Y:S08]  /*6020*/  HMMA.16816.F32 R88, R180, R186.reuse, R88 ;  /* 0x000000bab458723c */ /* 0x081ff00000001858 */
[-C--:B------:R-:W-:Y:S01]  /*6030*/  HMMA.16816.F32 R180, R92, R186.reuse, R84 ;  /* 0x000000ba5cb4723c */ /* 0x080fe20000001854 */
[----:B------:R-:W-:Y:S04]  /*6040*/  LDSM.16.MT88.4 R84, [R161+0xf000] ;  /* 0x00f00000a154783b */ /* 0x000fe80000004200 */
[----:B------:R-:W0:Y:S03]  /*6050*/  LDSM.16.M88.4 R92, [R3+0x10380] ;  /* 0x01038000035c783b */ /* 0x000e260000000200 */
[-C--:B--2---:R-:W-:Y:S01]  /*6060*/  HMMA.16816.F32 R96, R192, R186.reuse, R96 ;  /* 0x000000bac060723c */ /* 0x084fe20000001860 */
[----:B------:R-:W-:Y:S07]  /*6070*/  LDSM.16.MT88.4 R192, [R190+0xf000] ;  /* 0x00f00000bec0783b */ /* 0x000fee0000004200 */
[----:B-1----:R-:W-:Y:S01]  /*6080*/  HMMA.16816.F32 R4, R4, R186, R80 ;  /* 0x000000ba0404723c */ /* 0x002fe20000001850 */
[----:B------:R-:W1:Y:S04]  /*6090*/  LDSM.16.MT88.4 R184, [R2+0xf000] ;  /* 0x00f0000002b8783b */ /* 0x000e680000004200 */
[----:B------:R-:W-:Y:S11]  /*60a0*/  LDSM.16.MT88.4 R80, [R188+0xf000] ;  /* 0x00f00000bc50783b */ /* 0x000ff60000004200 */
[----:B0-----:R-:W-:Y:S01]  /*60b0*/  HMMA.16816.F32 R84, R84, R92, R96 ;  /* 0x0000005c5454723c */ /* 0x001fe20000001860 */
[----:B------:R-:W0:Y:S01]  /*60c0*/  LDSM.16.MT88.4 R96, [R161+0xf800] ;  /* 0x00f80000a160783b */ /* 0x000e220000004200 */
[----:B---3--:R-:W-:-:S02]  /*60d0*/  IMAD.SHL.U32 R9, R9, 0x40, RZ ;  /* 0x0000004009097824 */ /* 0x008fc400078e00ff */
[----:B-----5:R-:W-:-:S04]  /*60e0*/  IMAD.SHL.U32 R8, R8, 0x40, RZ ;  /* 0x0000004008087824 */ /* 0x020fc800078e00ff */
[----:B-1----:R-:W-:Y:S01]  /*60f0*/  HMMA.16816.F32 R4, R184, R92, R4 ;  /* 0x0000005cb804723c */ /* 0x002fe20000001804 */
[----:B------:R1:W-:Y:S02]  /*6100*/  LDSM.16.MT88.4 R184, [R188+0xf800] ;  /* 0x00f80000bcb8783b */ /* 0x0003e40000004200 */
[----:B-1----:R-:W-:-:S04]  /*6110*/  LOP3.LUT R188, R191, 0x1c, RZ, 0xc0, !PT ;  /* 0x0000001cbfbc7812 */ /* 0x002fc800078ec0ff */
[C---:B------:R-:W-:Y:S02]  /*6120*/  LEA.HI R9, R188.reuse, R9, RZ, 0x1e ;  /* 0x00000009bc097211 */ /* 0x040fe400078ff0ff */
[----:B------:R-:W-:-:S05]  /*6130*/  LEA.HI R188, R188, 0x8, RZ, 0x1e ;  /* 0x00000008bcbc7811 */ /* 0x000fca00078ff0ff */
[----:B------:R-:W-:Y:S02]  /*6140*/  IMAD.IADD R8, R8, 0x1, R188 ;  /* 0x0000000108087824 */ /* 0x000fe400078e02bc */
[----:B------:R-:W1:Y:S01]  /*6150*/  S2R R188, SR_TID.X ;  /* 0x0000000000bc7919 */ /* 0x000e620000002100 */
[----:B------:R-:W-:Y:S03]  /*6160*/  HMMA.16816.F32 R88, R192, R92, R88 ;  /* 0x0000005cc058723c */ /* 0x000fe60000001858 */
[----:B------:R2:W-:Y:S05]  /*6170*/  LDSM.16.MT88.4 R192, [R2+0xf800] ;  /* 0x00f8000002c0783b */ /* 0x0005ea0000004200 */
[----:B0-----:R-:W-:Y:S01]  /*6180*/  HMMA.16816.F32 R84, R96, R94, R84 ;  /* 0x0000005e6054723c */ /* 0x001fe20000001854 */
[----:B--2---:R-:W-:-:S07]  /*6190*/  LOP3.LUT R2, R191, 0x3, RZ, 0xc0, !PT ;  /* 0x00000003bf027812 */ /* 0x004fce00078ec0ff */
[----:B------:R-:W-:Y:S01]  /*61a0*/  HMMA.16816.F32 R80, R80, R92, R180 ;  /* 0x0000005c5050723c */ /* 0x000fe200000018b4 */
[----:B------:R0:W2:Y:S01]  /*61b0*/  LDSM.16.MT88.4 R180, [R190+0xf800] ;  /* 0x00f80000beb4783b */ /* 0x0000a20000004200 */
[----:B------:R-:W-:Y:S01]  /*61c0*/  IMAD.SHL.U32 R2, R2, 0x2, RZ ;  /* 0x0000000202027824 */ /* 0x000fe200078e00ff */
[----:B0-----:R-:W-:-:S04]  /*61d0*/  LOP3.LUT R190, R191, 0x20, RZ, 0xc0, !PT ;  /* 0x00000020bfbe7812 */ /* 0x001fc800078ec0ff */
[----:B------:R-:W-:-:S04]  /*61e0*/  LEA.HI R2, R190, R2, RZ, 0x1e ;  /* 0x00000002be027211 */ /* 0x000fc800078ff0ff */
[----:B------:R-:W-:Y:S02]  /*61f0*/  IADD3 R2, P2, R2, UR4, RZ ;  /* 0x0000000402027c10 */ /* 0x000fe4000ff5e0ff */
[----:B-1----:R-:W-:Y:S02]  /*6200*/  LOP3.LUT R188, R188, 0x1c, RZ, 0xc0, !PT ;  /* 0x0000001cbcbc7812 */ /* 0x002fe400078ec0ff */
[-C--:B------:R-:W-:Y:S02]  /*6210*/  ISETP.GT.U32.AND P3, PT, R2, R9.reuse, PT ;  /* 0x000000090200720c */ /* 0x080fe40003f64070 */
[----:B------:R-:W-:Y:S01]  /*6220*/  IADD3.X R3, RZ, UR5, RZ, P2, !PT ;  /* 0x00000005ff037c10 */ /* 0x000fe200097fe4ff */
[----:B------:R-:W-:Y:S01]  /*6230*/  FMUL R84, R84, c[0x0][0x188] ;  /* 0x0000620054547a20 */ /* 0x000fe20000400000 */
[----:B------:R-:W-:Y:S02]  /*6240*/  LEA.HI R190, R188, 0x10, RZ, 0x1e ;  /* 0x00000010bcbe7811 */ /* 0x000fe400078ff0ff */
[----:B------:R-:W-:Y:S01]  /*6250*/  ISETP.GT.U32.AND.EX P3, PT, R3, RZ, PT, P3 ;  /* 0x000000ff0300720c */ /* 0x000fe20003f64130 */
[----:B------:R-:W0:Y:S01]  /*6260*/  S2R R188, SR_TID.X ;  /* 0x0000000000bc7919 */ /* 0x000e220000002100 */
[----:B------:R-:W-:-:S02]  /*6270*/  ISETP.GE.U32.AND P4, PT, R2, R9, PT ;  /* 0x000000090200720c */ /* 0x000fc40003f86070 */
[----:B------:R-:W-:Y:S01]  /*6280*/  FSEL R92, R84, -INF , !P3 ;  /* 0xff800000545c7808 */ /* 0x000fe20005800000 */
[----:B------:R-:W1:Y:S01]  /*6290*/  S2R R9, SR_CTAID.X ;  /* 0x0000000000097919 */ /* 0x000e620000002500 */
[CC--:B------:R-:W-:Y:S02]  /*62a0*/  ISETP.GT.U32.AND P2, PT, R2.reuse, R8.reuse, PT ;  /* 0x000000080200720c */ /* 0x0c0fe40003f44070 */
[----:B------:R-:W-:Y:S02]  /*62b0*/  ISETP.GE.U32.AND P3, PT, R2, R8, PT ;  /* 0x000000080200720c */ /* 0x000fe40003f66070 */
[----:B------:R-:W3:Y:S01]  /*62c0*/  S2R R8, SR_CTAID.X ;  /* 0x0000000000087919 */ /* 0x000ee20000002500 */
[----:B------:R-:W-:Y:S01]  /*62d0*/  FMUL R85, R85, c[0x0][0x188] ;  /* 0x0000620055557a20 */ /* 0x000fe20000400000 */
[C---:B------:R-:W-:Y:S01]  /*62e0*/  ISETP.GE.U32.AND.EX P4, PT, R3.reuse, RZ, PT, P4 ;  /* 0x000000ff0300720c */ /* 0x040fe20003f86140 */
[----:B------:R-:W-:Y:S01]  /*62f0*/  FMUL R86, R86, c[0x0][0x188] ;  /* 0x0000620056567a20 */ /* 0x000fe20000400000 */
[----:B------:R-:W-:-:S02]  /*6300*/  ISETP.GT.U32.AND.EX P2, PT, R3, RZ, PT, P2 ;  /* 0x000000ff0300720c */ /* 0x000fc40003f44120 */
[----:B0-----:R-:W-:-:S04]  /*6310*/  LOP3.LUT R188, R188, 0x1c, RZ, 0xc0, !PT ;  /* 0x0000001cbcbc7812 */ /* 0x001fc800078ec0ff */
[----:B------:R-:W-:Y:S01]  /*6320*/  LEA.HI R188, R188, 0x18, RZ, 0x1e ;  /* 0x00000018bcbc7811 */ /* 0x000fe200078ff0ff */
[----:B-1----:R-:W-:Y:S01]  /*6330*/  IMAD.SHL.U32 R9, R9, 0x40, RZ ;  /* 0x0000004009097824 */ /* 0x002fe200078e00ff */
[----:B---3--:R-:W-:-:S04]  /*6340*/  SHF.L.U32 R8, R8, 0x6, RZ ;  /* 0x0000000608087819 */ /* 0x008fc800000006ff */
[----:B------:R-:W-:Y:S02]  /*6350*/  IADD3 R9, R9, R188, RZ ;  /* 0x000000bc09097210 */ /* 0x000fe40007ffe0ff */
[----:B------:R-:W0:Y:S01]  /*6360*/  S2R R188, SR_TID.X ;  /* 0x0000000000bc7919 */ /* 0x000e220000002100 */
[----:B------:R-:W-:Y:S01]  /*6370*/  IMAD.IADD R8, R8, 0x1, R190 ;  /* 0x0000000108087824 */ /* 0x000fe200078e02be */
[----:B--2---:R-:W-:Y:S01]  /*6380*/  HMMA.16816.F32 R88, R180, R94, R88 ;  /* 0x0000005eb458723c */ /* 0x004fe20000001858 */
[----:B------:R-:W-:-:S03]  /*6390*/  FSEL R93, R86, -INF , !P2 ;  /* 0xff800000565d7808 */ /* 0x000fc60005000000 */
[----:B------:R-:W-:-:S04]  /*63a0*/  ISETP.GE.U32.AND P2, PT, R2, R8, PT ;  /* 0x000000080200720c */ /* 0x000fc80003f46070 */
[-C--:B------:R-:W-:Y:S08]  /*63b0*/  HMMA.16816.F32 R80, R184, R94.reuse, R80 ;  /* 0x0000005eb850723c */ /* 0x080ff00000001850 */
[----:B------:R-:W-:Y:S07]  /*63c0*/  HMMA.16816.F32 R4, R192, R94, R4 ;  /* 0x0000005ec004723c */ /* 0x000fee0000001804 */
[----:B------:R-:W-:-:S02]  /*63d0*/  FSEL R94, R85, -INF , !P4 ;  /* 0xff800000555e7808 */ /* 0x000fc40006000000 */
[----:B------:R-:W-:Y:S02]  /*63e0*/  ISETP.GT.U32.AND P4, PT, R2, R8, PT ;  /* 0x000000080200720c */ /* 0x000fe40003f84070 */
[----:B------:R-:W1:Y:S01]  /*63f0*/  S2R R8, SR_CTAID.X ;  /* 0x0000000000087919 */ /* 0x000e620000002500 */
[----:B0-----:R-:W-:-:S04]  /*6400*/  LOP3.LUT R188, R188, 0x1c, RZ, 0xc0, !PT ;  /* 0x0000001cbcbc7812 */ /* 0x001fc800078ec0ff */
[----:B------:R-:W-:Y:S01]  /*6410*/  LEA.HI R188, R188, 0x20, RZ, 0x1e ;  /* 0x00000020bcbc7811 */ /* 0x000fe200078ff0ff */
[----:B-1----:R-:W-:-:S04]  /*6420*/  IMAD.SHL.U32 R8, R8, 0x40, RZ ;  /* 0x0000004008087824 */ /* 0x002fc800078e00ff */
[----:B------:R-:W-:Y:S02]  /*6430*/  IMAD.IADD R8, R8, 0x1, R188 ;  /* 0x0000000108087824 */ /* 0x000fe400078e02bc */
[----:B------:R-:W0:Y:S01]  /*6440*/  S2R R188, SR_TID.X ;  /* 0x0000000000bc7919 */ /* 0x000e220000002100 */
[----:B------:R-:W-:Y:S01]  /*6450*/  FMUL R87, R87, c[0x0][0x188] ;  /* 0x0000620057577a20 */ /* 0x000fe20000400000 */
[C---:B------:R-:W-:Y:S01]  /*6460*/  ISETP.GE.U32.AND.EX P3, PT, R3.reuse, RZ, PT, P3 ;  /* 0x000000ff0300720c */ /* 0x040fe20003f66130 */
[----:B------:R-:W-:Y:S01]  /*6470*/  FMUL R88, R88, c[0x0][0x188] ;  /* 0x0000620058587a20 */ /* 0x000fe20000400000 */
[----:B------:R-:W-:Y:S02]  /*6480*/  ISETP.GT.U32.AND.EX P4, PT, R3, RZ, PT, P4 ;  /* 0x000000ff0300720c */ /* 0x000fe40003f84140 */
[----:B------:R-:W-:Y:S01]  /*6490*/  FSEL R86, R87, -INF , !P3 ;  /* 0xff80000057567808 */ /* 0x000fe20005800000 */
[----:B------:R-:W-:Y:S01]  /*64a0*/  FMUL R87, R90, c[0x0][0x188] ;  /* 0x000062005a577a20 */ /* 0x000fe20000400000 */
[----:B------:R-:W-:-:S02]  /*64b0*/  FSEL R90, R88, -INF , !P4 ;  /* 0xff800000585a7808 */ /* 0x000fc40006000000 */
[CC--:B------:R-:W-:Y:S02]  /*64c0*/  ISETP.GT.U32.AND P3, PT, R2.reuse, R9.reuse, PT ;  /* 0x000000090200720c */ /* 0x0c0fe40003f64070 */
[----:B------:R-:W-:Y:S02]  /*64d0*/  ISETP.GE.U32.AND P4, PT, R2, R9, PT ;  /* 0x000000090200720c */ /* 0x000fe40003f86070 */
[----:B------:R-:W1:Y:S01]  /*64e0*/  S2R R9, SR_CTAID.X ;  /* 0x0000000000097919 */ /* 0x000e620000002500 */
[----:B0-----:R-:W-:-:S04]  /*64f0*/  LOP3.LUT R188, R188, 0x1c, RZ, 0xc0, !PT ;  /* 0x0000001cbcbc7812 */ /* 0x001fc800078ec0ff */
[----:B------:R-:W-:Y:S02]  /*6500*/  LEA.HI R190, R188, 0x28, RZ, 0x1e ;  /* 0x00000028bcbe7811 */ /* 0x000fe400078ff0ff */
[----:B------:R-:W0:Y:S04]  /*6510*/  S2R R188, SR_TID.X ;  /* 0x0000000000bc7919 */ /* 0x000e280000002100 */
[----:B------:R-:W2:Y:S01]  /*6520*/  S2R R95, SR_CTAID.X ;  /* 0x00000000005f7919 */ /* 0x000ea20000002500 */
[----:B-1----:R-:W-:-:S03]  /*6530*/  IMAD.SHL.U32 R9, R9, 0x40, RZ ;  /* 0x0000004009097824 */ /* 0x002fc600078e00ff */
[----:B------:R-:W1:Y:S01]  /*6540*/  S2R R85, SR_CTAID.X ;  /* 0x0000000000557919 */ /* 0x000e620000002500 */
[----:B0-----:R-:W-:-:S04]  /*6550*/  LOP3.LUT R188, R188, 0x1c, RZ, 0xc0, !PT ;  /* 0x0000001cbcbc7812 */ /* 0x001fc800078ec0ff */
[----:B------:R-:W-:-:S04]  /*6560*/  LEA.HI R188, R188, 0x30, RZ, 0x1e ;  /* 0x00000030bcbc7811 */ /* 0x000fc800078ff0ff */
[----:B------:R-:W-:Y:S02]  /*6570*/  IADD3 R9, R9, R188, RZ ;  /* 0x000000bc09097210 */ /* 0x000fe40007ffe0ff */
[----:B------:R-:W0:Y:S01]  /*6580*/  S2R R188, SR_TID.X ;  /* 0x0000000000bc7919 */ /* 0x000e220000002100 */
[----:B------:R-:W-:Y:S01]  /*6590*/  FMUL R89, R89, c[0x0][0x188] ;  /* 0x0000620059597a20 */ /* 0x000fe20000400000 */
[C---:B------:R-:W-:Y:S02]  /*65a0*/  ISETP.GE.U32.AND.EX P2, PT, R3.reuse, RZ, PT, P2 ;  /* 0x000000ff0300720c */ /* 0x040fe40003f46120 */
[----:B------:R-:W-:Y:S02]  /*65b0*/  ISETP.GT.U32.AND.EX P3, PT, R3, RZ, PT, P3 ;  /* 0x000000ff0300720c */ /* 0x000fe40003f64130 */
[----:B--2---:R-:W-:Y:S02]  /*65c0*/  SHF.L.U32 R95, R95, 0x6, RZ ;  /* 0x000000065f5f7819 */ /* 0x004fe400000006ff */
[----:B------:R-:W-:-:S02]  /*65d0*/  FSEL R89, R89, -INF , !P2 ;  /* 0xff80000059597808 */ /* 0x000fc40005000000 */
[----:B------:R-:W-:Y:S01]  /*65e0*/  FSEL R87, R87, -INF , !P3 ;  /* 0xff80000057577808 */ /* 0x000fe20005800000 */
[----:B------:R-:W-:Y:S01]  /*65f0*/  FMUL R91, R91, c[0x0][0x188] ;  /* 0x000062005b5b7a20 */ /* 0x000fe20000400000 */
[CC--:B------:R-:W-:Y:S02]  /*6600*/  ISETP.GT.U32.AND P2, PT, R2.reuse, R8.reuse, PT ;  /* 0x000000080200720c */ /* 0x0c0fe40003f44070 */
[----:B------:R-:W-:Y:S01]  /*6610*/  ISETP.GE.U32.AND P3, PT, R2, R8, PT ;  /* 0x000000080200720c */ /* 0x000fe20003f66070 */
[----:B------:R-:W-:Y:S01]  /*6620*/  IMAD.IADD R95, R95, 0x1, R190 ;  /* 0x000000015f5f7824 */ /* 0x000fe200078e02be */
[C---:B------:R-:W-:Y:S01]  /*6630*/  ISETP.GE.U32.AND.EX P4, PT, R3.reuse, RZ, PT, P4 ;  /* 0x000000ff0300720c */ /* 0x040fe20003f86140 */
[----:B------:R-:W-:Y:S01]  /*6640*/  FMUL R80, R80, c[0x0][0x188] ;  /* 0x0000620050507a20 */ /* 0x000fe20000400000 */
[----:B------:R-:W-:Y:S01]  /*6650*/  ISETP.GT.U32.AND.EX P2, PT, R3, RZ, PT, P2 ;  /* 0x000000ff0300720c */ /* 0x000fe20003f44120 */
[----:B------:R-:W-:Y:S01]  /*6660*/  FMUL R8, R81, c[0x0][0x188] ;  /* 0x0000620051087a20 */ /* 0x000fe20000400000 */
[----:B------:R-:W-:-:S02]  /*6670*/  ISETP.GE.U32.AND.EX P3, PT, R3, RZ, PT, P3 ;  /* 0x000000ff0300720c */ /* 0x000fc40003f66130 */
[----:B------:R-:W-:Y:S02]  /*6680*/  FSEL R88, R91, -INF , !P4 ;  /* 0xff8000005b587808 */ /* 0x000fe40006000000 */
[----:B0-----:R-:W-:Y:S02]  /*6690*/  LOP3.LUT R188, R188, 0x1c, RZ, 0xc0, !PT ;  /* 0x0000001cbcbc7812 */ /* 0x001fe400078ec0ff */
[-C--:B------:R-:W-:Y:S01]  /*66a0*/  ISETP.GT.U32.AND P4, PT, R2, R95.reuse, PT ;  /* 0x0000005f0200720c */ /* 0x080fe20003f84070 */
[----:B-1----:R-:W-:Y:S01]  /*66b0*/  IMAD.SHL.U32 R85, R85, 0x40, RZ ;  /* 0x0000004055557824 */ /* 0x002fe200078e00ff */
[----:B------:R-:W-:Y:S02]  /*66c0*/  FSEL R84, R80, -INF , !P2 ;  /* 0xff80000050547808 */ /* 0x000fe40005000000 */
[----:B------:R-:W-:Y:S02]  /*66d0*/  FSEL R8, R8, -INF , !P3 ;  /* 0xff80000008087808 */ /* 0x000fe40005800000 */
[----:B------:R-:W-:Y:S01]  /*66e0*/  LEA.HI R188, R188, 0x38, RZ, 0x1e ;  /* 0x00000038bcbc7811 */ /* 0x000fe200078ff0ff */
[----:B------:R-:W-:Y:S01]  /*66f0*/  FMUL R82, R82, c[0x0][0x188] ;  /* 0x0000620052527a20 */ /* 0x000fe20000400000 */
[----:B------:R-:W-:-:S02]  /*6700*/  ISETP.GE.U32.AND P2, PT, R2, R95, PT ;  /* 0x0000005f0200720c */ /* 0x000fc40003f46070 */
[-C--:B------:R-:W-:Y:S01]  /*6710*/  ISETP.GT.U32.AND P3, PT, R2, R9.reuse, PT ;  /* 0x000000090200720c */ /* 0x080fe20003f64070 */
[----:B------:R-:W-:Y:S01]  /*6720*/  FMUL R81, R83, c[0x0][0x188] ;  /* 0x0000620053517a20 */ /* 0x000fe20000400000 */
[C---:B------:R-:W-:Y:S01]  /*6730*/  ISETP.GT.U32.AND.EX P4, PT, R3.reuse, RZ, PT, P4 ;  /* 0x000000ff0300720c */ /* 0x040fe20003f84140 */
[----:B------:R-:W-:Y:S01]  /*6740*/  FMUL R4, R4, c[0x0][0x188] ;  /* 0x0000620004047a20 */ /* 0x000fe20000400000 */
[----:B------:R-:W-:Y:S01]  /*6750*/  ISETP.GE.U32.AND.EX P2, PT, R3, RZ, PT, P2 ;  /* 0x000000ff0300720c */ /* 0x000fe20003f46120 */
[----:B------:R-:W-:Y:S01]  /*6760*/  IMAD.IADD R85, R85, 0x1, R188 ;  /* 0x0000000155557824 */ /* 0x000fe200078e02bc */
[----:B------:R-:W-:Y:S01]  /*6770*/  ISETP.GT.U32.AND.EX P3, PT, R3, RZ, PT, P3 ;  /* 0x000000ff0300720c */ /* 0x000fe20003f64130 */
[----:B------:R-:W0:Y:S01]  /*6780*/  S2R R188, SR_TID.X ;  /* 0x0000000000bc7919 */ /* 0x000e220000002100 */
[----:B------:R-:W-:Y:S02]  /*6790*/  FSEL R83, R82, -INF , !P4 ;  /* 0xff80000052537808 */ /* 0x000fe40006000000 */
[----:B------:R-:W-:-:S02]  /*67a0*/  ISETP.GE.U32.AND P4, PT, R2, R9, PT ;  /* 0x000000090200720c */ /* 0x000fc40003f86070 */
[----:B------:R-:W-:Y:S02]  /*67b0*/  FSEL R81, R81, -INF , !P2 ;  /* 0xff80000051517808 */ /* 0x000fe40005000000 */
[----:B------:R-:W-:Y:S02]  /*67c0*/  FSEL R9, R4, -INF , !P3 ;  /* 0xff80000004097808 */ /* 0x000fe40005800000 */
[CC--:B------:R-:W-:Y:S02]  /*67d0*/  ISETP.GT.U32.AND P2, PT, R2.reuse, R85.reuse, PT ;  /* 0x000000550200720c */ /* 0x0c0fe40003f44070 */
[----:B------:R-:W-:Y:S01]  /*67e0*/  ISETP.GE.U32.AND P3, PT, R2, R85, PT ;  /* 0x000000550200720c */ /* 0x000fe20003f66070 */
[----:B------:R-:W-:Y:S01]  /*67f0*/  FMUL R6, R6, c[0x0][0x188] ;  /* 0x0000620006067a20 */ /* 0x000fe20000400000 */
[----:B------:R-:W-:Y:S01]  /*6800*/  ISETP.GT.U32.AND.EX P2, PT, R3, RZ, PT, P2 ;  /* 0x000000ff0300720c */ /* 0x000fe20003f44120 */
[----:B------:R-:W-:Y:S01]  /*6810*/  FMUL R7, R7, c[0x0][0x188] ;  /* 0x0000620007077a20 */ /* 0x000fe20000400000 */
[----:B------:R-:W-:Y:S01]  /*6820*/  ISETP.GE.U32.AND.EX P3, PT, R3, RZ, PT, P3 ;  /* 0x000000ff0300720c */ /* 0x000fe20003f66130 */
[----:B------:R-:W-:Y:S01]  /*6830*/  FMUL R5, R5, c[0x0][0x188] ;  /* 0x0000620005057a20 */ /* 0x000fe20000400000 */
[----:B------:R-:W-:-:S02]  /*6840*/  ISETP.GE.U32.AND.EX P4, PT, R3, RZ, PT, P4 ;  /* 0x000000ff0300720c */ /* 0x000fc40003f86140 */
[----:B------:R-:W-:Y:S02]  /*6850*/  FSEL R82, R6, -INF , !P2 ;  /* 0xff80000006527808 */ /* 0x000fe40005000000 */
[----:B------:R-:W-:Y:S02]  /*6860*/  FSEL R80, R7, -INF , !P3 ;  /* 0xff80000007507808 */ /* 0x000fe40005800000 */
[----:B------:R-:W-:Y:S02]  /*6870*/  FMNMX R169, R92, R94, !PT ;  /* 0x0000005e5ca97209 */ /* 0x000fe40007800000 */
[----:B------:R-:W-:Y:S02]  /*6880*/  FSEL R85, R5, -INF , !P4 ;  /* 0xff80000005557808 */ /* 0x000fe40006000000 */
[----:B------:R-:W-:Y:S02]  /*6890*/  FMNMX R171, R93, R86, !PT ;  /* 0x000000565dab7209 */ /* 0x000fe40007800000 */
[----:B------:R-:W-:-:S02]  /*68a0*/  FMNMX R98, R90, R89, !PT ;  /* 0x000000595a627209 */ /* 0x000fc40007800000 */
[----:B------:R-:W-:Y:S01]  /*68b0*/  FMNMX R97, R87, R88, !PT ;  /* 0x0000005857617209 */ /* 0x000fe20007800000 */
[----:B------:R-:W1:Y:S01]  /*68c0*/  SHFL.BFLY PT, R178, R169, 0x2, 0x1f ;  /* 0x0c401f00a9b27f89 */ /* 0x000e6200000e0000 */
[----:B------:R-:W-:Y:S02]  /*68d0*/  FMNMX R96, R84, R8, !PT ;  /* 0x0000000854607209 */ /* 0x000fe40007800000 */
[----:B------:R-:W-:Y:S01]  /*68e0*/  FMNMX R7, R82, R80, !PT ;  /* 0x0000005052077209 */ /* 0x000fe20007800000 */
[----:B------:R-:W2:Y:S01]  /*68f0*/  SHFL.BFLY PT, R179, R171, 0x2, 0x1f ;  /* 0x0c401f00abb37f89 */ /* 0x000ea200000e0000 */
[----:B------:R-:W-:Y:S02]  /*6900*/  FMNMX R95, R83, R81, !PT ;  /* 0x00000051535f7209 */ /* 0x000fe40007800000 */
[----:B------:R-:W-:Y:S01]  /*6910*/  FMNMX R91, R9, R85, !PT ;  /* 0x00000055095b7209 */ /* 0x000fe20007800000 */
[----:B------:R-:W3:Y:S04]  /*6920*/  SHFL.BFLY PT, R99, R98, 0x2, 0x1f ;  /* 0x0c401f0062637f89 */ /* 0x000ee800000e0000 */
[----:B------:R-:W5:Y:S01]  /*6930*/  SHFL.BFLY PT, R4, R97, 0x2, 0x1f ;  /* 0x0c401f0061047f89 */ /* 0x000f6200000e0000 */
[----:B0-----:R-:W-:-:S03]  /*6940*/  LOP3.LUT R190, R188, 0x1c, RZ, 0xc0, !PT ;  /* 0x0000001cbcbe7812 */ /* 0x001fc600078ec0ff */
[----:B------:R-:W0:Y:S04]  /*6950*/  SHFL.BFLY PT, R5, R96, 0x2, 0x1f ;  /* 0x0c401f0060057f89 */ /* 0x000e2800000e0000 */
[----:B------:R-:W4:Y:S04]  /*6960*/  SHFL.BFLY PT, R3, R7, 0x2, 0x1f ;  /* 0x0c401f0007037f89 */ /* 0x000f2800000e0000 */
[----:B------:R-:W4:Y:S04]  /*6970*/  SHFL.BFLY PT, R6, R95, 0x2, 0x1f ;  /* 0x0c401f005f067f89 */ /* 0x000f2800000e0000 */
[----:B------:R-:W4:Y:S01]  /*6980*/  SHFL.BFLY PT, R2, R91, 0x2, 0x1f ;  /* 0x0c401f005b027f89 */ /* 0x000f2200000e0000 */
[----:B------:R-:W-:-:S03]  /*6990*/  LEA.HI R196, R190, 0x8, RZ, 0x1e ;  /* 0x00000008bec47811 */ /* 0x000fc600078ff0ff */
[----:B------:R-:W4:Y:S01]  /*69a0*/  S2R R190, SR_TID.X ;  /* 0x0000000000be7919 */ /* 0x000f220000002100 */
[----:B-1----:R-:W-:Y:S02]  /*69b0*/  FMNMX R178, R169, R178, !PT ;  /* 0x000000b2a9b27209 */ /* 0x002fe40007800000 */
[----:B--2---:R-:W-:Y:S02]  /*69c0*/  FMNMX R179, R171, R179, !PT ;  /* 0x000000b3abb37209 */ /* 0x004fe40007800000 */
[----:B---3--:R-:W-:Y:S02]  /*69d0*/  FMNMX R99, R98, R99, !PT ;  /* 0x0000006362637209 */ /* 0x008fe40007800000 */
[----:B-----5:R-:W-:Y:S02]  /*69e0*/  FMNMX R4, R97, R4, !PT ;  /* 0x0000000461047209 */ /* 0x020fe40007800000 */
[----:B0-----:R-:W-:Y:S02]  /*69f0*/  FMNMX R5, R96, R5, !PT ;  /* 0x0000000560057209 */ /* 0x001fe40007800000 */
[----:B----4-:R-:W-:-:S02]  /*6a00*/  FMNMX R3, R7, R3, !PT ;  /* 0x0000000307037209 */ /* 0x010fc40007800000 */
[----:B------:R-:W0:Y:S01]  /*6a10*/  SHFL.BFLY PT, R7, R178, 0x1, 0x1f ;  /* 0x0c201f00b2077f89 */ /* 0x000e2200000e0000 */
[----:B------:R-:W-:-:S03]  /*6a20*/  FMNMX R6, R95, R6, !PT ;  /* 0x000000065f067209 */ /* 0x000fc60007800000 */
[----:B------:R-:W-:Y:S01]  /*6a30*/  SHFL.BFLY PT, R95, R99, 0x1, 0x1f ;  /* 0x0c201f00635f7f89 */ /* 0x000fe200000e0000 */
[----:B------:R-:W-:-:S03]  /*6a40*/  FMNMX R2, R91, R2, !PT ;  /* 0x000000025b027209 */ /* 0x000fc60007800000 */
[----:B------:R-:W1:Y:S04]  /*6a50*/  SHFL.BFLY PT, R91, R179, 0x1, 0x1f ;  /* 0x0c201f00b35b7f89 */ /* 0x000e6800000e0000 */
[----:B------:R-:W2:Y:S04]  /*6a60*/  SHFL.BFLY PT, R96, R4, 0x1, 0x1f ;  /* 0x0c201f0004607f89 */ /* 0x000ea800000e0000 */
[----:B------:R-:W3:Y:S01]  /*6a70*/  SHFL.BFLY PT, R97, R5, 0x1, 0x1f ;  /* 0x0c201f0005617f89 */ /* 0x000ee200000e0000 */
[----:B------:R-:W-:-:S03]  /*6a80*/  LOP3.LUT R190, R190, 0x1c, RZ, 0xc0, !PT ;  /* 0x0000001cbebe7812 */ /* 0x000fc600078ec0ff */
[----:B------:R-:W4:Y:S04]  /*6a90*/  SHFL.BFLY PT, R98, R6, 0x1, 0x1f ;  /* 0x0c201f0006627f89 */ /* 0x000f2800000e0000 */
[----:B------:R-:W5:Y:S01]  /*6aa0*/  SHFL.BFLY PT, R169, R2, 0x1, 0x1f ;  /* 0x0c201f0002a97f89 */ /* 0x000f6200000e0000 */
[----:B------:R-:W-:-:S03]  /*6ab0*/  SHF.R.U32.HI R182, RZ, 0x3, R191 ;  /* 0x00000003ffb67819 */ /* 0x000fc600000116bf */
[----:B------:R-:W0:Y:S01]  /*6ac0*/  SHFL.BFLY PT, R171, R3, 0x1, 0x1f ;  /* 0x0c201f0003ab7f89 */ /* 0x000e2200000e0000 */
[----:B------:R-:W-:Y:S01]  /*6ad0*/  IMAD.SHL.U32 R190, R190, 0x2, RZ ;  /* 0x00000002bebe7824 */ /* 0x000fe200078e00ff */
[----:B------:R-:W-:Y:S02]  /*6ae0*/  LOP3.LUT R203, R191, 0x1c, RZ, 0xc0, !PT ;  /* 0x0000001cbfcb7812 */ /* 0x000fe400078ec0ff */
[----:B------:R-:W-:Y:S02]  /*6af0*/  LOP3.LUT R182, R182, 0x4, RZ, 0xc0, !PT ;  /* 0x00000004b6b67812 */ /* 0x000fe400078ec0ff */
[----:B------:R-:W-:Y:S02]  /*6b00*/  SHF.R.U32.HI R180, RZ, 0x3, R188 ;  /* 0x00000003ffb47819 */ /* 0x000fe400000116bc */
[----:B------:R-:W-:Y:S02]  /*6b10*/  IADD3 R182, R190, R182, RZ ;  /* 0x000000b6beb67210 */ /* 0x000fe40007ffe0ff */
[----:B------:R-:W-:-:S02]  /*6b20*/  LEA.HI R202, R203, 0x18, RZ, 0x1e ;  /* 0x00000018cbca7811 */ /* 0x000fc400078ff0ff */
[--C-:B------:R-:W-:Y:S02]  /*6b30*/  SHF.R.U32.HI R204, RZ, 0x3, R188.reuse ;  /* 0x00000003ffcc7819 */ /* 0x100fe400000116bc */
[C---:B------:R-:W-:Y:S02]  /*6b40*/  LEA.HI R190, R203.reuse, 0x28, RZ, 0x1e ;  /* 0x00000028cbbe7811 */ /* 0x040fe400078ff0ff */
[----:B------:R-:W-:Y:S02]  /*6b50*/  LEA.HI R191, R203, 0x20, RZ, 0x1e ;  /* 0x00000020cbbf7811 */ /* 0x000fe400078ff0ff */
[----:B------:R-:W-:Y:S02]  /*6b60*/  SHF.R.U32.HI R198, RZ, 0x3, R188 ;  /* 0x00000003ffc67819 */ /* 0x000fe400000116bc */
[----:B------:R-:W-:Y:S02]  /*6b70*/  SHF.L.U32 R181, R196, 0x3, RZ ;  /* 0x00000003c4b57819 */ /* 0x000fe400000006ff */
[----:B------:R-:W-:-:S02]  /*6b80*/  LOP3.LUT R180, R180, 0x4, RZ, 0xc0, !PT ;  /* 0x00000004b4b47812 */ /* 0x000fc400078ec0ff */
[----:B------:R-:W-:Y:S02]  /*6b90*/  SHF.R.U32.HI R196, RZ, 0x3, R188 ;  /* 0x00000003ffc47819 */ /* 0x000fe400000116bc */
[----:B------:R-:W-:Y:S02]  /*6ba0*/  SHF.L.U32 R205, R202, 0x3, RZ ;  /* 0x00000003cacd7819 */ /* 0x000fe400000006ff */
[----:B------:R-:W-:Y:S01]  /*6bb0*/  LOP3.LUT R204, R204, 0x4, RZ, 0xc0, !PT ;  /* 0x00000004cccc7812 */ /* 0x000fe200078ec0ff */
[----:B------:R-:W-:Y:S01]  /*6bc0*/  IMAD.SHL.U32 R197, R190, 0x8, RZ ;  /* 0x00000008bec57824 */ /* 0x000fe200078e00ff */
[----:B------:R-:W-:Y:S01]  /*6bd0*/  LOP3.LUT R198, R198, 0x4, RZ, 0xc0, !PT ;  /* 0x00000004c6c67812 */ /* 0x000fe200078ec0ff */
[----:B------:R-:W-:Y:S01]  /*6be0*/  IMAD.SHL.U32 R201, R191, 0x8, RZ ;  /* 0x00000008bfc97824 */ /* 0x000fe200078e00ff */
[----:B0-----:R-:W-:Y:S01]  /*6bf0*/  FMNMX R7, R178, R7, !PT ;  /* 0x00000007b2077209 */ /* 0x001fe20007800000 */
[----:B------:R-:W-:Y:S01]  /*6c00*/  BAR.SYNC.DEFER_BLOCKING 0x0 ;  /* 0x0000000000007b1d */ /* 0x000fe20000010000 */
[----:B-1----:R-:W-:Y:S01]  /*6c10*/  FMNMX R91, R179, R91, !PT ;  /* 0x0000005bb35b7209 */ /* 0x002fe20007800000 */
[----:B------:R-:W-:Y:S01]  /*6c20*/  IMAD.IADD R180, R180, 0x1, R181 ;  /* 0x00000001b4b47824 */ /* 0x000fe200078e02b5 */
[----:B------:R-:W-:Y:S01]  /*6c30*/  LOP3.LUT R196, R196, 0x4, RZ, 0xc0, !PT ;  /* 0x00000004c4c47812 */ /* 0x000fe200078ec0ff */
[----:B------:R-:W-:Y:S01]  /*6c40*/  IMAD.IADD R204, R204, 0x1, R205 ;  /* 0x00000001cccc7824 */ /* 0x000fe200078e02cd */
[----:B------:R-:W-:Y:S01]  /*6c50*/  FMNMX R95, R99, R95, !PT ;  /* 0x0000005f635f7209 */ /* 0x000fe20007800000 */
[----:B------:R-:W-:Y:S01]  /*6c60*/  IMAD.IADD R198, R198, 0x1, R201 ;  /* 0x00000001c6c67824 */ /* 0x000fe200078e02c9 */
[----:B--2---:R-:W-:-:S02]  /*6c70*/  FMNMX R96, R4, R96, !PT ;  /* 0x0000006004607209 */ /* 0x004fc40007800000 */
[----:B---3--:R-:W-:Y:S02]  /*6c80*/  FMNMX R97, R5, R97, !PT ;  /* 0x0000006105617209 */ /* 0x008fe40007800000 */
[----:B----4-:R-:W-:Y:S02]  /*6c90*/  FMNMX R98, R6, R98, !PT ;  /* 0x0000006206627209 */ /* 0x010fe40007800000 */
[----:B------:R-:W-:Y:S02]  /*6ca0*/  IADD3 R196, R196, R197, RZ ;  /* 0x000000c5c4c47210 */ /* 0x000fe40007ffe0ff */
[----:B-----5:R-:W-:Y:S01]  /*6cb0*/  FMNMX R169, R2, R169, !PT ;  /* 0x000000a902a97209 */ /* 0x020fe20007800000 */
[----:B------:R-:W0:Y:S01]  /*6cc0*/  S2R R201, SR_TID.X ;  /* 0x0000000000c97919 */ /* 0x000e220000002100 */
[----:B------:R-:W-:-:S03]  /*6cd0*/  FMNMX R171, R3, R171, !PT ;  /* 0x000000ab03ab7209 */ /* 0x000fc60007800000 */
[----:B------:R-:W-:Y:S04]  /*6ce0*/  @P0 STS [R182+0x10000], R7 ;  /* 0x01000007b6000388 */ /* 0x000fe80000000800 */
[----:B------:R-:W-:Y:S04]  /*6cf0*/  @P0 STS [R180+0x10000], R91 ;  /* 0x0100005bb4000388 */ /* 0x000fe80000000800 */
[----:B------:R-:W-:Y:S04]  /*6d00*/  @P0 STS [R206+0x10000], R95 ;  /* 0x0100005fce000388 */ /* 0x000fe80000000800 */
[----:B------:R-:W-:Y:S04]  /*6d10*/  @P0 STS [R204+0x10000], R96 ;  /* 0x01000060cc000388 */ /* 0x000fe80000000800 */
[----:B------:R1:W-:Y:S04]  /*6d20*/  @P0 STS [R198+0x10000], R97 ;  /* 0x01000061c6000388 */ /* 0x0003e80000000800 */
[----:B------:R-:W-:Y:S04]  /*6d30*/  @P0 STS [R196+0x10000], R98 ;  /* 0x01000062c4000388 */ /* 0x000fe80000000800 */
[----:B------:R-:W-:Y:S04]  /*6d40*/  @P0 STS [R252+0x10000], R169 ;  /* 0x010000a9fc000388 */ /* 0x000fe80000000800 */
[----:B------:R-:W-:Y:S01]  /*6d50*/  @P0 STS [R217+0x10000], R171 ;  /* 0x010000abd9000388 */ /* 0x000fe20000000800 */
[----:B0-----:R-:W-:-:S03]  /*6d60*/  LOP3.LUT R193, R201, 0xff, RZ, 0xc0, !PT ;  /* 0x000000ffc9c17812 */ /* 0x001fc600078ec0ff */
[----:B------:R-:W-:Y:S01]  /*6d70*/  BAR.SYNC.DEFER_BLOCKING 0x0 ;  /* 0x0000000000007b1d */ /* 0x000fe20000010000 */
[----:B------:R-:W-:Y:S02]  /*6d80*/  LOP3.LUT R197, R188, 0x1c, RZ, 0xc0, !PT ;  /* 0x0000001cbcc57812 */ /* 0x000fe400078ec0ff */
[----:B------:R-:W-:Y:S01]  /*6d90*/  LEA.HI R4, R203, 0x10, RZ, 0x1e ;  /* 0x00000010cb047811 */ /* 0x000fe200078ff0ff */
[----:B------:R-:W-:Y:S02]  /*6da0*/  IMAD.MOV.U32 R205, RZ, RZ, R180 ;  /* 0x000000ffffcd7224 */ /* 0x000fe400078e00b4 */
[----:B-1----:R-:W2:Y:S04]  /*6db0*/  LDL.64 R96, [R1+0x68] ;  /* 0x0000680001607983 */ /* 0x002ea80000100a00 */
[----:B------:R-:W0:Y:S04]  /*6dc0*/  @!P5 LDS R208, [R193.X4+0x10000] ;  /* 0x01000000c1d0d984 */ /* 0x000e280000004800 */
[----:B0-----:R-:W0:Y:S02]  /*6dd0*/  SHFL.BFLY PT, R2, R208, 0x1, 0x1f ;  /* 0x0c201f00d0027f89 */ /* 0x001e2400000e0000 */
[----:B0-----:R-:W-:-:S05]  /*6de0*/  FMNMX R2, R208, R2, !PT ;  /* 0x00000002d0027209 */ /* 0x001fca0007800000 */
[----:B------:R-:W-:Y:S04]  /*6df0*/  @P1 STS [R193.X4+0x10000], R2 ;  /* 0x01000002c1001388 */ /* 0x000fe80000004800 */
[----:B------:R-:W-:Y:S01]  /*6e00*/  BAR.SYNC.DEFER_BLOCKING 0x0 ;  /* 0x0000000000007b1d */ /* 0x000fe20000010000 */
[----:B------:R-:W-:-:S05]  /*6e10*/  LEA.HI R207, R197, 0x8, RZ, 0x1e ;  /* 0x00000008c5cf7811 */ /* 0x000fca00078ff0ff */
[----:B------:R-:W0:Y:S04]  /*6e20*/  LDS R3, [R207.X8+0x10000] ;  /* 0x01000000cf037984 */ /* 0x000e280000008800 */
[----:B------:R-:W1:Y:S04]  /*6e30*/  LDS R4, [R4.X8+0x10000] ;  /* 0x0100000004047984 */ /* 0x000e680000008800 */
[----:B------:R3:W-:Y:S04]  /*6e40*/  LDS R7, [R190.X8+0x10000] ;  /* 0x01000000be077984 */ /* 0x0007e80000008800 */
[----:B------:R-:W4:Y:S04]  /*6e50*/  LDS R6, [R191.X8+0x10000] ;  /* 0x01000000bf067984 */ /* 0x000f280000008800 */
[----:B---3--:R-:W3:Y:S01]  /*6e60*/  S2R R190, SR_TID.X ;  /* 0x0000000000be7919 */ /* 0x008ee20000002100 */
[----:B------:R-:W-:Y:S01]  /*6e70*/  IMAD.SHL.U32 R192, R197, 0x2, RZ ;  /* 0x00000002c5c07824 */ /* 0x000fe200078e00ff */
[----:B------:R-:W-:-:S02]  /*6e80*/  LOP3.LUT R188, R188, 0x1c, RZ, 0xc0, !PT ;  /* 0x0000001cbcbc7812 */ /* 0x000fc400078ec0ff */
[----:B------:R5:W-:Y:S04]  /*6e90*/  LDS R5, [R202.X8+0x10000] ;  /* 0x01000000ca057984 */ /* 0x000be80000008800 */
[----:B------:R-:W4:Y:S01]  /*6ea0*/  LDS R2, [R192+0x10000] ;  /* 0x01000000c0027984 */ /* 0x000f220000000800 */
[----:B0-----:R-:W-:-:S03]  /*6eb0*/  FMNMX R3, R3, R170, !PT ;  /* 0x000000aa03037209 */ /* 0x001fc60007800000 */
[----:B-----5:R-:W5:Y:S02]  /*6ec0*/  LDL.64 R202, [R1+0x78] ;  /* 0x0000780001ca7983 */ /* 0x020f640000100a00 */
[----:B------:R-:W-:Y:S01]  /*6ed0*/  FADD R86, R86, -R3 ;  /* 0x8000000356567221 */ /* 0x000fe20000000000 */
[----:B-1----:R-:W-:Y:S02]  /*6ee0*/  FMNMX R4, R4, R200, !PT ;  /* 0x000000c804047209 */ /* 0x002fe40007800000 */
[----:B---3--:R-:W-:Y:S01]  /*6ef0*/  LOP3.LUT R191, R190, 0x1c, RZ, 0xc0, !PT ;  /* 0x0000001cbebf7812 */ /* 0x008fe200078ec0ff */
[----:B------:R-:W-:-:S03]  /*6f00*/  FMUL R86, R86, 1.4426950216293334961 ;  /* 0x3fb8aa3b56567820 */ /* 0x000fc60000400000 */
[----:B------:R-:W-:Y:S01]  /*6f10*/  LEA.HI R99, R191, 0x30, RZ, 0x1e ;  /* 0x00000030bf637811 */ /* 0x000fe200078ff0ff */
[----:B------:R0:W-:Y:S01]  /*6f20*/  MUFU.EX2 R190, R86 ;  /* 0x0000005600be7308 */ /* 0x0001e20000000800 */
[----:B------:R-:W-:Y:S01]  /*6f30*/  LEA.HI R91, R188, 0x38, RZ, 0x1e ;  /* 0x00000038bc5b7811 */ /* 0x000fe200078ff0ff */
[----:B0-----:R-:W-:Y:S02]  /*6f40*/  FADD R86, R89, -R4 ;  /* 0x8000000459567221 */ /* 0x001fe40000000000 */
[----:B------:R0:W1:Y:S02]  /*6f50*/  LDS R89, [R99.X8+0x10000] ;  /* 0x0100000063597984 */ /* 0x0000640000008800 */
[----:B------:R-:W-:-:S04]  /*6f60*/  FMUL R86, R86, 1.4426950216293334961 ;  /* 0x3fb8aa3b56567820 */ /* 0x000fc80000400000 */
[----:B------:R3:W-:Y:S01]  /*6f70*/  MUFU.EX2 R188, R86 ;  /* 0x0000005600bc7308 */ /* 0x0007e20000000800 */
[----:B----4-:R-:W-:Y:S02]  /*6f80*/  FMNMX R6, R6, R189, !PT ;  /* 0x000000bd06067209 */ /* 0x010fe40007800000 */
[----:B------:R-:W-:Y:S02]  /*6f90*/  FMNMX R7, R7, R11, !PT ;  /* 0x0000000b07077209 */ /* 0x000fe40007800000 */
[----:B------:R-:W-:Y:S02]  /*6fa0*/  FMNMX R2, R2, R168, !PT ;  /* 0x000000a802027209 */ /* 0x000fe40007800000 */
[----:B------:R-:W-:Y:S01]  /*6fb0*/  FMNMX R5, R5, R199, !PT ;  /* 0x000000c705057209 */ /* 0x000fe20007800000 */
[----:B------:R-:W-:Y:S01]  /*6fc0*/  FADD R93, R93, -R3 ;  /* 0x800000035d5d7221 */ /* 0x000fe20000000000 */
[----:B---3--:R-:W3:Y:S01]  /*6fd0*/  LDS R86, [R91.X8+0x10000] ;  /* 0x010000005b567984 */ /* 0x008ee20000008800 */
[----:B------:R-:W-:-:S02]  /*6fe0*/  FADD R8, R8, -R6 ;  /* 0x8000000608087221 */ /* 0x000fc40000000000 */
[----:B------:R-:W-:Y:S01]  /*6ff0*/  FADD R90, R90, -R4 ;  /* 0x800000045a5a7221 */ /* 0x000fe20000000000 */
[----:B------:R-:W-:Y:S01]  /*7000*/  SHF.R.U32.HI R201, RZ, 0x3, R201 ;  /* 0x00000003ffc97819 */ /* 0x000fe200000116c9 */
[----:B------:R-:W-:Y:S01]  /*7010*/  FMUL R8, R8, 1.4426950216293334961 ;  /* 0x3fb8aa3b08087820 */ /* 0x000fe20000400000 */
[----:B------:R-:W-:Y:S01]  /*7020*/  SHF.L.U32 R197, R197, 0x1, RZ ;  /* 0x00000001c5c57819 */ /* 0x000fe200000006ff */
[----:B------:R-:W-:Y:S01]  /*7030*/  FADD R81, R81, -R7 ;  /* 0x8000000751517221 */ /* 0x000fe20000000000 */
[----:B0-----:R-:W4:Y:S01]  /*7040*/  LDL.64 R98, [R1+0x70] ;  /* 0x0000700001627983 */ /* 0x001f220000100a00 */
[----:B------:R1:W-:Y:S01]  /*7050*/  MUFU.EX2 R181, R8 ;  /* 0x0000000800b57308 */ /* 0x0003e20000000800 */
[--C-:B------:R-:W-:Y:S02]  /*7060*/  FADD R195, R92, -R2.reuse ;  /* 0x800000025cc37221 */ /* 0x100fe40000000000 */
[----:B------:R-:W-:Y:S02]  /*7070*/  FMUL R183, R81, 1.4426950216293334961 ;  /* 0x3fb8aa3b51b77820 */ /* 0x000fe40000400000 */
[----:B------:R-:W-:-:S02]  /*7080*/  FADD R94, R94, -R2 ;  /* 0x800000025e5e7221 */ /* 0x000fc40000000000 */
[--C-:B------:R-:W-:Y:S02]  /*7090*/  FADD R171, R87, -R5.reuse ;  /* 0x8000000557ab7221 */ /* 0x100fe40000000000 */
[----:B------:R-:W-:Y:S01]  /*70a0*/  FMUL R195, R195, 1.4426950216293334961 ;  /* 0x3fb8aa3bc3c37820 */ /* 0x000fe20000400000 */
[----:B-1----:R-:W-:Y:S01]  /*70b0*/  FMNMX R8, R89, R177, !PT ;  /* 0x000000b159087209 */ /* 0x002fe20007800000 */
[----:B------:R-:W-:-:S04]  /*70c0*/  FADD R88, R88, -R5 ;  /* 0x8000000558587221 */ /* 0x000fc80000000000 */
[----:B------:R-:W-:Y:S02]  /*70d0*/  FADD R81, R9, -R8 ;  /* 0x8000000809517221 */ /* 0x000fe40000000000 */
[----:B------:R-:W-:Y:S02]  /*70e0*/  FMUL R94, R94, 1.4426950216293334961 ;  /* 0x3fb8aa3b5e5e7820 */ /* 0x000fe40000400000 */
[----:B------:R-:W-:Y:S02]  /*70f0*/  FADD R84, R84, -R6 ;  /* 0x8000000654547221 */ /* 0x000fe40000000000 */
[----:B------:R-:W-:Y:S01]  /*7100*/  FADD R83, R83, -R7 ;  /* 0x8000000753537221 */ /* 0x000fe20000000000 */
[----:B---3--:R-:W-:Y:S01]  /*7110*/  FMNMX R9, R86, R10, !PT ;  /* 0x0000000a56097209 */ /* 0x008fe20007800000 */
[----:B------:R-:W-:Y:S02]  /*7120*/  FMUL R93, R93, 1.4426950216293334961 ;  /* 0x3fb8aa3b5d5d7820 */ /* 0x000fe40000400000 */
[----:B------:R-:W-:-:S02]  /*7130*/  FMUL R171, R171, 1.4426950216293334961 ;  /* 0x3fb8aa3babab7820 */ /* 0x000fc40000400000 */
[----:B------:R-:W-:Y:S02]  /*7140*/  FADD R85, R85, -R8 ;  /* 0x8000000855557221 */ /* 0x000fe40000000000 */
[----:B------:R-:W-:Y:S02]  /*7150*/  FMUL R90, R90, 1.4426950216293334961 ;  /* 0x3fb8aa3b5a5a7820 */ /* 0x000fe40000400000 */
[--C-:B------:R-:W-:Y:S02]  /*7160*/  FADD R82, R82, -R9.reuse ;  /* 0x8000000952527221 */ /* 0x100fe40000000000 */
[----:B------:R-:W-:Y:S01]  /*7170*/  FADD R80, R80, -R9 ;  /* 0x8000000950507221 */ /* 0x000fe20000000000 */
[----:B------:R-:W-:Y:S01]  /*7180*/  MUFU.EX2 R195, R195 ;  /* 0x000000c300c37308 */ /* 0x000fe20000000800 */
[----:B------:R-:W-:Y:S02]  /*7190*/  FMUL R88, R88, 1.4426950216293334961 ;  /* 0x3fb8aa3b58587820 */ /* 0x000fe40000400000 */
[----:B------:R-:W-:-:S02]  /*71a0*/  FMUL R84, R84, 1.4426950216293334961 ;  /* 0x3fb8aa3b54547820 */ /* 0x000fc40000400000 */
[----:B------:R-:W-:Y:S02]  /*71b0*/  FMUL R83, R83, 1.4426950216293334961 ;  /* 0x3fb8aa3b53537820 */ /* 0x000fe40000400000 */
[----:B------:R-:W-:Y:S01]  /*71c0*/  FMUL R81, R81, 1.4426950216293334961 ;  /* 0x3fb8aa3b51517820 */ /* 0x000fe20000400000 */
[----:B------:R-:W0:Y:S01]  /*71d0*/  MUFU.EX2 R178, R94 ;  /* 0x0000005e00b27308 */ /* 0x000e220000000800 */
[----:B------:R-:W-:Y:S02]  /*71e0*/  FMUL R85, R85, 1.4426950216293334961 ;  /* 0x3fb8aa3b55557820 */ /* 0x000fe40000400000 */
[----:B------:R-:W-:Y:S02]  /*71f0*/  FMUL R82, R82, 1.4426950216293334961 ;  /* 0x3fb8aa3b52527820 */ /* 0x000fe40000400000 */
[----:B------:R-:W-:-:S03]  /*7200*/  FMUL R80, R80, 1.4426950216293334961 ;  /* 0x3fb8aa3b50507820 */ /* 0x000fc60000400000 */
[----:B------:R-:W1:Y:S08]  /*7210*/  MUFU.EX2 R194, R93 ;  /* 0x0000005d00c27308 */ /* 0x000e700000000800 */
[----:B------:R-:W3:Y:S08]  /*7220*/  MUFU.EX2 R191, R90 ;  /* 0x0000005a00bf7308 */ /* 0x000ef00000000800 */
[----:B------:R-:W-:Y:S08]  /*7230*/  MUFU.EX2 R171, R171 ;  /* 0x000000ab00ab7308 */ /* 0x000ff00000000800 */
[----:B------:R-:W0:Y:S08]  /*7240*/  MUFU.EX2 R179, R88 ;  /* 0x0000005800b37308 */ /* 0x000e300000000800 */
[----:B------:R-:W0:Y:S08]  /*7250*/  MUFU.EX2 R180, R84 ;  /* 0x0000005400b47308 */ /* 0x000e300000000800 */
[----:B------:R-:W-:Y:S08]  /*7260*/  MUFU.EX2 R182, R83 ;  /* 0x0000005300b67308 */ /* 0x000ff00000000800 */
[----:B------:R-:W0:Y:S08]  /*7270*/  MUFU.EX2 R183, R183 ;  /* 0x000000b700b77308 */ /* 0x000e300000000800 */
[----:B------:R-:W-:Y:S08]  /*7280*/  MUFU.EX2 R184, R81 ;  /* 0x0000005100b87308 */ /* 0x000ff00000000800 */
[----:B------:R-:W0:Y:S08]  /*7290*/  MUFU.EX2 R185, R85 ;  /* 0x0000005500b97308 */ /* 0x000e300000000800 */
[----:B------:R-:W-:Y:S08]  /*72a0*/  MUFU.EX2 R186, R82 ;  /* 0x0000005200ba7308 */ /* 0x000ff00000000800 */
[----:B------:R-:W2:Y:S01]  /*72b0*/  MUFU.EX2 R187, R80 ;  /* 0x0000005000bb7308 */ /* 0x000ea20000000800 */
[----:B0-----:R-:W-:-:S02]  /*72c0*/  FADD R92, R195, R178 ;  /* 0x000000b2c35c7221 */ /* 0x001fc40000000000 */
[----:B-1----:R-:W-:Y:S02]  /*72d0*/  FADD R93, R194, R190 ;  /* 0x000000bec25d7221 */ /* 0x002fe40000000000 */
[----:B---3--:R-:W-:Y:S02]  /*72e0*/  FADD R90, R191, R188 ;  /* 0x000000bcbf5a7221 */ /* 0x008fe40000000000 */
[----:B------:R-:W-:Y:S01]  /*72f0*/  FADD R89, R171, R179 ;  /* 0x000000b3ab597221 */ /* 0x000fe20000000000 */
[----:B------:R-:W0:Y:S01]  /*7300*/  SHFL.BFLY PT, R94, R92, 0x2, 0x1f ;  /* 0x0c401f005c5e7f89 */ /* 0x000e2200000e0000 */
[----:B------:R-:W-:Y:S02]  /*7310*/  FADD R88, R180, R181 ;  /* 0x000000b5b4587221 */ /* 0x000fe40000000000 */
[----:B------:R-:W-:Y:S01]  /*7320*/  FADD R87, R182, R183 ;  /* 0x000000b7b6577221 */ /* 0x000fe20000000000 */
[----:B------:R-:W1:Y:S01]  /*7330*/  SHFL.BFLY PT, R95, R93, 0x2, 0x1f ;  /* 0x0c401f005d5f7f89 */ /* 0x000e6200000e0000 */
[----:B------:R-:W-:-:S02]  /*7340*/  FADD R84, R184, R185 ;  /* 0x000000b9b8547221 */ /* 0x000fc40000000000 */
[----:B--2---:R-:W-:Y:S01]  /*7350*/  FADD R86, R186, R187 ;  /* 0x000000bbba567221 */ /* 0x004fe20000000000 */
[----:B------:R-:W2:Y:S04]  /*7360*/  SHFL.BFLY PT, R91, R90, 0x2, 0x1f ;  /* 0x0c401f005a5b7f89 */ /* 0x000ea800000e0000 */
[----:B------:R-:W3:Y:S04]  /*7370*/  SHFL.BFLY PT, R83, R89, 0x2, 0x1f ;  /* 0x0c401f0059537f89 */ /* 0x000ee800000e0000 */
[----:B------:R-:W3:Y:S04]  /*7380*/  SHFL.BFLY PT, R80, R88, 0x2, 0x1f ;  /* 0x0c401f0058507f89 */ /* 0x000ee800000e0000 */
[----:B------:R-:W3:Y:S04]  /*7390*/  SHFL.BFLY PT, R82, R87, 0x2, 0x1f ;  /* 0x0c401f0057527f89 */ /* 0x000ee800000e0000 */
[----:B------:R-:W3:Y:S04]  /*73a0*/  SHFL.BFLY PT, R81, R84, 0x2, 0x1f ;  /* 0x0c401f0054517f89 */ /* 0x000ee800000e0000 */
[----:B------:R-:W3:Y:S01]  /*73b0*/  SHFL.BFLY PT, R85, R86, 0x2, 0x1f ;  /* 0x0c401f0056557f89 */ /* 0x000ee200000e0000 */
[----:B0-----:R-:W-:-:S02]  /*73c0*/  FADD R94, R92, R94 ;  /* 0x0000005e5c5e7221 */ /* 0x001fc40000000000 */
[----:B-1----:R-:W-:Y:S02]  /*73d0*/  FADD R95, R93, R95 ;  /* 0x0000005f5d5f7221 */ /* 0x002fe40000000000 */
[----:B--2---:R-:W-:Y:S02]  /*73e0*/  FADD R91, R90, R91 ;  /* 0x0000005b5a5b7221 */ /* 0x004fe40000000000 */
[----:B---3--:R-:W-:Y:S02]  /*73f0*/  FADD R83, R89, R83 ;  /* 0x0000005359537221 */ /* 0x008fe40000000000 */
[----:B------:R-:W-:Y:S02]  /*7400*/  FADD R80, R88, R80 ;  /* 0x0000005058507221 */ /* 0x000fe40000000000 */
[----:B------:R-:W-:Y:S02]  /*7410*/  FADD R87, R87, R82 ;  /* 0x0000005257577221 */ /* 0x000fe40000000000 */
[----:B------:R-:W0:Y:S01]  /*7420*/  SHFL.BFLY PT, R82, R94, 0x1, 0x1f ;  /* 0x0c201f005e527f89 */ /* 0x000e2200000e0000 */
[----:B------:R-:W-:-:S03]  /*7430*/  FADD R81, R84, R81 ;  /* 0x0000005154517221 */ /* 0x000fc60000000000 */
[----:B------:R-:W1:Y:S01]  /*7440*/  SHFL.BFLY PT, R84, R95, 0x1, 0x1f ;  /* 0x0c201f005f547f89 */ /* 0x000e6200000e0000 */
[----:B------:R-:W-:-:S03]  /*7450*/  FADD R85, R86, R85 ;  /* 0x0000005556557221 */ /* 0x000fc60000000000 */
[----:B------:R-:W2:Y:S04]  /*7460*/  SHFL.BFLY PT, R86, R91, 0x1, 0x1f ;  /* 0x0c201f005b567f89 */ /* 0x000ea800000e0000 */
[----:B------:R-:W3:Y:S04]  /*7470*/  SHFL.BFLY PT, R88, R83, 0x1, 0x1f ;  /* 0x0c201f0053587f89 */ /* 0x000ee800000e0000 */
[----:B------:R-:W3:Y:S04]  /*7480*/  SHFL.BFLY PT, R89, R80, 0x1, 0x1f ;  /* 0x0c201f0050597f89 */ /* 0x000ee800000e0000 */
[----:B------:R-:W3:Y:S01]  /*7490*/  SHFL.BFLY PT, R90, R87, 0x1, 0x1f ;  /* 0x0c201f00575a7f89 */ /* 0x000ee200000e0000 */
[----:B------:R-:W-:Y:S01]  /*74a0*/  LOP3.LUT R201, R201, 0x4, RZ, 0xc0, !PT ;  /* 0x00000004c9c97812 */ /* 0x000fe200078ec0ff */
[----:B0-----:R-:W-:-:S04]  /*74b0*/  FADD R82, R94, R82 ;  /* 0x000000525e527221 */ /* 0x001fc80000000000 */
[----:B------:R-:W-:Y:S01]  /*74c0*/  IMAD.IADD R201, R197, 0x1, R201 ;  /* 0x00000001c5c97824 */ /* 0x000fe200078e02c9 */
[----:B------:R-:W-:Y:S01]  /*74d0*/  BAR.SYNC.DEFER_BLOCKING 0x0 ;  /* 0x0000000000007b1d */ /* 0x000fe20000010000 */
[----:B-1----:R-:W-:Y:S02]  /*74e0*/  FADD R84, R95, R84 ;  /* 0x000000545f547221 */ /* 0x002fe40000000000 */
[----:B--2---:R-:W-:-:S03]  /*74f0*/  FADD R86, R91, R86 ;  /* 0x000000565b567221 */ /* 0x004fc60000000000 */
[----:B------:R-:W2:Y:S01]  /*7500*/  LDL.64 R94, [R1+0x60] ;  /* 0x00006000015e7983 */ /* 0x000ea20000100a00 */
[----:B---3--:R-:W-:Y:S02]  /*7510*/  FADD R88, R83, R88 ;  /* 0x0000005853587221 */ /* 0x008fe40000000000 */
[----:B------:R-:W-:Y:S02]  /*7520*/  FADD R89, R80, R89 ;  /* 0x0000005950597221 */ /* 0x000fe40000000000 */
[----:B------:R-:W-:Y:S01]  /*7530*/  FADD R90, R87, R90 ;  /* 0x0000005a575a7221 */ /* 0x000fe20000000000 */
[----:B------:R-:W-:Y:S04]  /*7540*/  @P0 STS [R201+0x10000], R82 ;  /* 0x01000052c9000388 */ /* 0x000fe80000000800 */
[----:B------:R-:W-:Y:S04]  /*7550*/  @P0 STS [R205+0x10000], R84 ;  /* 0x01000054cd000388 */ /* 0x000fe80000000800 */
[----:B------:R-:W-:Y:S04]  /*7560*/  @P0 STS [R206+0x10000], R86 ;  /* 0x01000056ce000388 */ /* 0x000fe80000000800 */
[----:B------:R-:W-:Y:S04]  /*7570*/  @P0 STS [R204+0x10000], R88 ;  /* 0x01000058cc000388 */ /* 0x000fe80000000800 */
[----:B------:R0:W-:Y:S04]  /*7580*/  @P0 STS [R198+0x10000], R89 ;  /* 0x01000059c6000388 */ /* 0x0001e80000000800 */
[----:B------:R1:W-:Y:S04]  /*7590*/  @P0 STS [R196+0x10000], R90 ;  /* 0x0100005ac4000388 */ /* 0x0003e80000000800 */
[----:B0-----:R-:W3:Y:S04]  /*75a0*/  LDL.64 R88, [R1+0x50] ;  /* 0x0000500001587983 */ /* 0x001ee80000100a00 */
[----:B-1----:R-:W3:Y:S04]  /*75b0*/  LDL.64 R196, [R1+0x58] ;  /* 0x0000580001c47983 */ /* 0x002ee80000100a00 */
[----:B------:R-:W0:Y:S04]  /*75c0*/  SHFL.BFLY PT, R92, R81, 0x1, 0x1f ;  /* 0x0c201f00515c7f89 */ /* 0x000e2800000e0000 */
[----:B------:R-:W1:Y:S04]  /*75d0*/  SHFL.BFLY PT, R93, R85, 0x1, 0x1f ;  /* 0x0c201f00555d7f89 */ /* 0x000e6800000e0000 */
[----:B------:R-:W3:Y:S01]  /*75e0*/  LDL.64 R90, [R1+0x10] ;  /* 0x00001000015a7983 */ /* 0x000ee20000100a00 */
[----:B0-----:R-:W-:-:S02]  /*75f0*/  FADD R92, R81, R92 ;  /* 0x0000005c515c7221 */ /* 0x001fc40000000000 */
[----:B-1----:R-:W-:-:S03]  /*7600*/  FADD R93, R85, R93 ;  /* 0x0000005d555d7221 */ /* 0x002fc60000000000 */
[----:B------:R-:W-:Y:S04]  /*7610*/  @P0 STS [R252+0x10000], R92 ;  /* 0x0100005cfc000388 */ /* 0x000fe80000000800 */
[----:B------:R0:W-:Y:S04]  /*7620*/  @P0 STS [R217+0x10000], R93 ;  /* 0x0100005dd9000388 */ /* 0x0001e80000000800 */
[----:B------:R-:W-:Y:S01]  /*7630*/  BAR.SYNC.DEFER_BLOCKING 0x0 ;  /* 0x0000000000007b1d */ /* 0x000fe20000010000 */
[----:B----4-:R-:W-:-:S05]  /*7640*/  IMAD.WIDE R82, R173, 0x2, R98 ;  /* 0x00000002ad527825 */ /* 0x010fca00078e0262 */
[----:B------:R-:W4:Y:S01]  /*7650*/  LDL.64 R98, [R1+0x38] ;  /* 0x0000380001627983 */ /* 0x000f220000100a00 */
[----:B------:R-:W-:-:S03]  /*7660*/  IMAD.WIDE R80, R173, 0x2, R96 ;  /* 0x00000002ad507825 */ /* 0x000fc600078e0260 */
[----:B------:R-:W4:Y:S01]  /*7670*/  LDL.64 R96, [R1+0x30] ;  /* 0x0000300001607983 */ /* 0x000f220000100a00 */
[----:B-----5:R-:W-:-:S03]  /*7680*/  IMAD.WIDE R84, R173, 0x2, R202 ;  /* 0x00000002ad547825 */ /* 0x020fc600078e02ca */
[----:B0-----:R-:W5:Y:S04]  /*7690*/  LDL.64 R92, [R1+0x8] ;  /* 0x00000800015c7983 */ /* 0x001f680000100a00 */
[----:B------:R-:W0:Y:S04]  /*76a0*/  @!P5 LDS R175, [R193.X4+0x10000] ;  /* 0x01000000c1afd984 */ /* 0x000e280000004800 */
[----:B0-----:R-:W0:Y:S02]  /*76b0*/  SHFL.BFLY PT, R86, R175, 0x1, 0x1f ;  /* 0x0c201f00af567f89 */ /* 0x001e2400000e0000 */
[----:B0-----:R-:W-:-:S05]  /*76c0*/  FADD R86, R175, R86 ;  /* 0x00000056af567221 */ /* 0x001fca0000000000 */
[----:B------:R0:W-:Y:S04]  /*76d0*/  @P1 STS [R193.X4+0x10000], R86 ;  /* 0x01000056c1001388 */ /* 0x0001e80000004800 */
[----:B------:R-:W-:Y:S06]  /*76e0*/  BAR.SYNC.DEFER_BLOCKING 0x0 ;  /* 0x0000000000007b1d */ /* 0x000fec0000010000 */
[----:B0-----:R-:W4:Y:S04]  /*76f0*/  LDL.64 R86, [R1+0x20] ;  /* 0x0000200001567983 */ /* 0x001f280000100a00 */
[----:B------:R3:W5:Y:S04]  /*7700*/  LDG.E.U16 R204, [R82.64] ;  /* 0x0000000652cc7981 */ /* 0x000768000c1e1500 */
[----:B------:R0:W5:Y:S04]  /*7710*/  LDG.E.U16 R203, [R80.64] ;  /* 0x0000000650cb7981 */ /* 0x000168000c1e1500 */
[----:B------:R2:W5:Y:S04]  /*7720*/  LDG.E.U16 R205, [R84.64] ;  /* 0x0000000654cd7981 */ /* 0x000568000c1e1500 */
[----:B------:R1:W0:Y:S01]  /*7730*/  LDS R206, [R192+0x10000] ;  /* 0x01000000c0ce7984 */ /* 0x0002220000000800 */
[----:B------:R-:W-:-:S03]  /*7740*/  FADD R202, -R2, R168 ;  /* 0x000000a802ca7221 */ /* 0x000fc60000000100 */
[----:B------:R-:W0:Y:S01]  /*7750*/  LDS R207, [R207.X8+0x10000] ;  /* 0x01000000cfcf7984 */ /* 0x000e220000008800 */
[----:B--2---:R-:W-:-:S03]  /*7760*/  IMAD.WIDE R84, R173, 0x2, R94 ;  /* 0x00000002ad547825 */ /* 0x004fc600078e025e */
[----:B------:R-:W2:Y:S04]  /*7770*/  LDL.64 R94, [R1+0x18] ;  /* 0x00001800015e7983 */ /* 0x000ea80000100a00 */
[----:B------:R0:W2:Y:S04]  /*7780*/  LDG.E.U16 R201, [R84.64] ;  /* 0x0000000654c97981 */ /* 0x0000a8000c1e1500 */
[----:B0-----:R-:W2:Y:S01]  /*7790*/  LDL.64 R84, [R1+0x48] ;  /* 0x0000480001547983 */ /* 0x001ea20000100a00 */
[----:B---3--:R-:W-:-:S05]  /*77a0*/  IMAD.WIDE R82, R173, 0x2, R196 ;  /* 0x00000002ad527825 */ /* 0x008fca00078e02c4 */
[----:B------:R0:W3:Y:S04]  /*77b0*/  LDG.E.U16 R198, [R82.64] ;  /* 0x0000000652c67981 */ /* 0x0000e8000c1e1500 */
[----:B0-----:R-:W3:Y:S01]  /*77c0*/  LDL.64 R82, [R1+0x40] ;  /* 0x0000400001527983 */ /* 0x001ee20000100a00 */
[----:B------:R-:W-:-:S03]  /*77d0*/  IMAD.WIDE R80, R173, 0x2, R88 ;  /* 0x00000002ad507825 */ /* 0x000fc600078e0258 */
[----:B------:R-:W5:Y:S04]  /*77e0*/  LDL.64 R88, [R1] ;  /* 0x0000000001587983 */ /* 0x000f680000100a00 */
[----:B------:R3:W5:Y:S01]  /*77f0*/  LDG.E.U16 R197, [R80.64] ;  /* 0x0000000650c57981 */ /* 0x000762000c1e1500 */
[----:B------:R-:W-:-:S04]  /*7800*/  IMAD.WIDE R90, R173, 0x2, R90 ;  /* 0x00000002ad5a7825 */ /* 0x000fc800078e025a */
[----:B------:R-:W-:Y:S02]  /*7810*/  FMUL R202, R202, 1.4426950216293334961 ;  /* 0x3fb8aa3bcaca7820 */ /* 0x000fe40000400000 */
[----:B-1----:R-:W-:-:S04]  /*7820*/  IMAD.WIDE R192, R173, 0x2, R228 ;  /* 0x00000002adc07825 */ /* 0x002fc800078e02e4 */
[----:B------:R-:W0:Y:S01]  /*7830*/  MUFU.EX2 R202, R202 ;  /* 0x000000ca00ca7308 */ /* 0x000e220000000800 */
[----:B------:R-:W-:-:S06]  /*7840*/  IMAD.WIDE R168, R173, 0x2, R226 ;  /* 0x00000002ada87825 */ /* 0x000fcc00078e02e2 */
[----:B------:R1:W5:Y:S01]  /*7850*/  LDG.E.U16 R168, [R168.64] ;  /* 0x00000006a8a87981 */ /* 0x000362000c1e1500 */
[C---:B0-----:R-:W-:Y:S02]  /*7860*/  FFMA R216, R202.reuse, R216, R206 ;  /* 0x000000d8cad87223 */ /* 0x041fe400000000ce */
[----:B------:R-:W-:Y:S02]  /*7870*/  FADD R206, -R3, R170 ;  /* 0x000000aa03ce7221 */ /* 0x000fe40000000100 */
[C---:B------:R-:W-:Y:S02]  /*7880*/  FMUL R156, R202.reuse, R156 ;  /* 0x0000009cca9c7220 */ /* 0x040fe40000400000 */
[C---:B------:R-:W-:Y:S02]  /*7890*/  FMUL R157, R202.reuse, R157 ;  /* 0x0000009dca9d7220 */ /* 0x040fe40000400000 */
[C---:B------:R-:W-:Y:S02]  /*78a0*/  FMUL R152, R202.reuse, R152 ;  /* 0x00000098ca987220 */ /* 0x040fe40000400000 */
[----:B------:R-:W-:-:S02]  /*78b0*/  FMUL R153, R202, R153 ;  /* 0x00000099ca997220 */ /* 0x000fc40000400000 */
[C---:B------:R-:W-:Y:S02]  /*78c0*/  FMUL R148, R202.reuse, R148 ;  /* 0x00000094ca947220 */ /* 0x040fe40000400000 */
[C---:B------:R-:W-:Y:S02]  /*78d0*/  FMUL R149, R202.reuse, R149 ;  /* 0x00000095ca957220 */ /* 0x040fe40000400000 */
[C---:B------:R-:W-:Y:S02]  /*78e0*/  FMUL R144, R202.reuse, R144 ;  /* 0x00000090ca907220 */ /* 0x040fe40000400000 */
[C---:B------:R-:W-:Y:S02]  /*78f0*/  FMUL R145, R202.reuse, R145 ;  /* 0x00000091ca917220 */ /* 0x040fe40000400000 */
[C---:B------:R-:W-:Y:S02]  /*7900*/  FMUL R140, R202.reuse, R140 ;  /* 0x0000008cca8c7220 */ /* 0x040fe40000400000 */
[----:B------:R-:W-:-:S02]  /*7910*/  FMUL R141, R202, R141 ;  /* 0x0000008dca8d7220 */ /* 0x000fc40000400000 */
[C---:B------:R-:W-:Y:S02]  /*7920*/  FMUL R136, R202.reuse, R136 ;  /* 0x00000088ca887220 */ /* 0x040fe40000400000 */
[----:B------:R-:W-:Y:S02]  /*7930*/  FMUL R137, R202, R137 ;  /* 0x00000089ca897220 */ /* 0x000fe40000400000 */
[----:B----4-:R-:W-:-:S04]  /*7940*/  IMAD.WIDE R86, R173, 0x2, R86 ;  /* 0x00000002ad567825 */ /* 0x010fc800078e0256 */
[C---:B------:R-:W-:Y:S02]  /*7950*/  FMUL R132, R202.reuse, R132 ;  /* 0x00000084ca847220 */ /* 0x040fe40000400000 */
[C---:B------:R-:W-:Y:S02]  /*7960*/  FMUL R133, R202.reuse, R133 ;  /* 0x00000085ca857220 */ /* 0x040fe40000400000 */
[C---:B------:R-:W-:Y:S02]  /*7970*/  FMUL R128, R202.reuse, R128 ;  /* 0x00000080ca807220 */ /* 0x040fe40000400000 */
[----:B------:R-:W-:Y:S02]  /*7980*/  FMUL R129, R202, R129 ;  /* 0x00000081ca817220 */ /* 0x000fe40000400000 */
[----:B--2---:R-:W-:-:S05]  /*7990*/  IMAD.WIDE R84, R173, 0x2, R84 ;  /* 0x00000002ad547825 */ /* 0x004fca00078e0254 */
[----:B------:R0:W2:Y:S02]  /*79a0*/  LDG.E.U16 R196, [R84.64] ;  /* 0x0000000654c47981 */ /* 0x0000a4000c1e1500 */
[----:B0-----:R-:W-:-:S04]  /*79b0*/  IMAD.WIDE R84, R173, 0x2, R94 ;  /* 0x00000002ad547825 */ /* 0x001fc800078e025e */
[C---:B---3--:R-:W-:Y:S02]  /*79c0*/  IMAD.WIDE R80, R173.reuse, 0x2, R82 ;  /* 0x00000002ad507825 */ /* 0x048fe400078e0252 */
[----:B------:R0:W3:Y:S02]  /*79d0*/  LDG.E.U16 R84, [R84.64] ;  /* 0x0000000654547981 */ /* 0x0000e4000c1e1500 */
[C---:B------:R-:W-:Y:S02]  /*79e0*/  IMAD.WIDE R82, R173.reuse, 0x2, R98 ;  /* 0x00000002ad527825 */ /* 0x040fe400078e0262 */
[----:B------:R4:W2:Y:S02]  /*79f0*/  LDG.E.U16 R80, [R80.64] ;  /* 0x0000000650507981 */ /* 0x0008a4000c1e1500 */
[C---:B-----5:R-:W-:Y:S02]  /*7a00*/  IMAD.WIDE R88, R173.reuse, 0x2, R88 ;  /* 0x00000002ad587825 */ /* 0x060fe400078e0258 */
[----:B0-----:R0:W5:Y:S04]  /*7a10*/  LDG.E.U16 R85, [R90.64] ;  /* 0x000000065a557981 */ /* 0x001168000c1e1500 */
[----:B----4-:R4:W2:Y:S02]  /*7a20*/  LDG.E.U16 R81, [R82.64] ;  /* 0x0000000652517981 */ /* 0x0108a4000c1e1500 */
[----:B----4-:R-:W-:-:S06]  /*7a30*/  IMAD.WIDE R82, R173, 0x2, R96 ;  /* 0x00000002ad527825 */ /* 0x010fcc00078e0260 */
[----:B------:R4:W2:Y:S04]  /*7a40*/  LDG.E.U16 R82, [R82.64] ;  /* 0x0000000652527981 */ /* 0x0008a8000c1e1500 */
[----:B----4-:R4:W2:Y:S02]  /*7a50*/  LDG.E.U16 R83, [R86.64] ;  /* 0x0000000656537981 */ /* 0x0108a4000c1e1500 */
[----:B----4-:R-:W-:-:S06]  /*7a60*/  IMAD.WIDE R86, R173, 0x2, R92 ;  /* 0x00000002ad567825 */ /* 0x010fcc00078e025c */
[----:B------:R4:W2:Y:S01]  /*7a70*/  LDG.E.U16 R86, [R86.64] ;  /* 0x0000000656567981 */ /* 0x0008a2000c1e1500 */
[----:B------:R-:W-:-:S03]  /*7a80*/  IMAD.WIDE R92, R173, 0x2, R248 ;  /* 0x00000002ad5c7825 */ /* 0x000fc600078e02f8 */
[----:B----4-:R4:W2:Y:S02]  /*7a90*/  LDG.E.U16 R87, [R88.64] ;  /* 0x0000000658577981 */ /* 0x0108a4000c1e1500 */
[----:B----4-:R-:W-:-:S06]  /*7aa0*/  IMAD.WIDE R88, R173, 0x2, R250 ;  /* 0x00000002ad587825 */ /* 0x010fcc00078e02fa */
[----:B------:R4:W2:Y:S01]  /*7ab0*/  LDG.E.U16 R88, [R88.64] ;  /* 0x0000000658587981 */ /* 0x0008a2000c1e1500 */
[----:B------:R-:W-:-:S03]  /*7ac0*/  IMAD.WIDE R94, R173, 0x2, R240 ;  /* 0x00000002ad5e7825 */ /* 0x000fc600078e02f0 */
[----:B----4-:R4:W2:Y:S01]  /*7ad0*/  LDG.E.U16 R89, [R92.64] ;  /* 0x000000065c597981 */ /* 0x0108a2000c1e1500 */
[----:B0-----:R-:W-:-:S04]  /*7ae0*/  IMAD.WIDE R90, R173, 0x2, R246 ;  /* 0x00000002ad5a7825 */ /* 0x001fc800078e02f6 */
[C---:B------:R-:W-:Y:S02]  /*7af0*/  IMAD.WIDE R96, R173.reuse, 0x2, R244 ;  /* 0x00000002ad607825 */ /* 0x040fe400078e02f4 */
[----:B------:R0:W2:Y:S02]  /*7b00*/  LDG.E.U16 R90, [R90.64] ;  /* 0x000000065a5a7981 */ /* 0x0000a4000c1e1500 */
[----:B----4-:R-:W-:-:S06]  /*7b10*/  IMAD.WIDE R92, R173, 0x2, R242 ;  /* 0x00000002ad5c7825 */ /* 0x010fcc00078e02f2 */
[----:B------:R4:W2:Y:S01]  /*7b20*/  LDG.E.U16 R92, [R92.64] ;  /* 0x000000065c5c7981 */ /* 0x0008a2000c1e1500 */
[----:B------:R-:W-:-:S03]  /*7b30*/  IMAD.WIDE R98, R173, 0x2, R236 ;  /* 0x00000002ad627825 */ /* 0x000fc600078e02ec */
[----:B0-----:R0:W2:Y:S04]  /*7b40*/  LDG.E.U16 R91, [R96.64] ;  /* 0x00000006605b7981 */ /* 0x0010a8000c1e1500 */
[----:B----4-:R4:W2:Y:S01]  /*7b50*/  LDG.E.U16 R93, [R94.64] ;  /* 0x000000065e5d7981 */ /* 0x0108a2000c1e1500 */
[----:B0-----:R-:W-:-:S04]  /*7b60*/  IMAD.WIDE R96, R173, 0x2, R234 ;  /* 0x00000002ad607825 */ /* 0x001fc800078e02ea */
[C---:B----4-:R-:W-:Y:S02]  /*7b70*/  IMAD.WIDE R94, R173.reuse, 0x2, R238 ;  /* 0x00000002ad5e7825 */ /* 0x050fe400078e02ee */
[----:B------:R0:W4:Y:S04]  /*7b80*/  LDG.E.U16 R96, [R96.64] ;  /* 0x0000000660607981 */ /* 0x000128000c1e1500 */
[----:B------:R0:W2:Y:S04]  /*7b90*/  LDG.E.U16 R94, [R94.64] ;  /* 0x000000065e5e7981 */ /* 0x0000a8000c1e1500 */
[----:B0-----:R0:W2:Y:S02]  /*7ba0*/  LDG.E.U16 R95, [R98.64] ;  /* 0x00000006625f7981 */ /* 0x0010a4000c1e1500 */
[----:B0-----:R-:W-:-:S05]  /*7bb0*/  IMAD.WIDE R98, R173, 0x2, R232 ;  /* 0x00000002ad627825 */ /* 0x001fca00078e02e8 */
[----:B------:R0:W2:Y:S02]  /*7bc0*/  LDG.E.U16 R97, [R98.64] ;  /* 0x0000000662617981 */ /* 0x0000a4000c1e1500 */
[----:B0-----:R-:W-:-:S06]  /*7bd0*/  IMAD.WIDE R98, R173, 0x2, R230 ;  /* 0x00000002ad627825 */ /* 0x001fcc00078e02e6 */
[----:B------:R0:W2:Y:S04]  /*7be0*/  LDG.E.U16 R98, [R98.64] ;  /* 0x0000000662627981 */ /* 0x0000a8000c1e1500 */
[----:B0-----:R0:W2:Y:S02]  /*7bf0*/  LDG.E.U16 R99, [R192.64] ;  /* 0x00000006c0637981 */ /* 0x0010a4000c1e1500 */
[----:B0-----:R-:W-:-:S05]  /*7c00*/  IMAD.WIDE R192, R173, 0x2, R224 ;  /* 0x00000002adc07825 */ /* 0x001fca00078e02e0 */
[----:B-1----:R0:W2:Y:S02]  /*7c10*/  LDG.E.U16 R169, [R192.64] ;  /* 0x00000006c0a97981 */ /* 0x0020a4000c1e1500 */
[----:B0-----:R-:W-:-:S05]  /*7c20*/  IMAD.WIDE R192, R173, 0x2, R222 ;  /* 0x00000002adc07825 */ /* 0x001fca00078e02de */
[----:B------:R0:W3:Y:S02]  /*7c30*/  LDG.E.U16 R170, [R192.64] ;  /* 0x00000006c0aa7981 */ /* 0x0000e4000c1e1500 */
[----:B0-----:R-:W-:-:S05]  /*7c40*/  IMAD.WIDE R192, R173, 0x2, R220 ;  /* 0x00000002adc07825 */ /* 0x001fca00078e02dc */
[----:B------:R0:W4:Y:S02]  /*7c50*/  LDG.E.U16 R202, [R192.64] ;  /* 0x00000006c0ca7981 */ /* 0x000124000c1e1500 */
[----:B0-----:R-:W-:-:S06]  /*7c60*/  IMAD.WIDE R192, R173, 0x2, R218 ;  /* 0x00000002adc07825 */ /* 0x001fcc00078e02da */
[----:B------:R0:W4:Y:S01]  /*7c70*/  LDG.E.U16 R192, [R192.64] ;  /* 0x00000006c0c07981 */ /* 0x000122000c1e1500 */
[----:B------:R-:W-:-:S06]  /*7c80*/  FMUL R206, R206, 1.4426950216293334961 ;  /* 0x3fb8aa3bcece7820 */ /* 0x000fcc0000400000 */
[----:B------:R-:W1:Y:S02]  /*7c90*/  MUFU.EX2 R206, R206 ;  /* 0x000000ce00ce7308 */ /* 0x000e640000000800 */
[C---:B-1----:R-:W-:Y:S02]  /*7ca0*/  FFMA R215, R206.reuse, R215, R207 ;  /* 0x000000d7ced77223 */ /* 0x042fe400000000cf */
[----:B------:R-:W0:Y:S01]  /*7cb0*/  S2R R207, SR_TID.X ;  /* 0x0000000000cf7919 */ /* 0x000e220000002100 */
[C---:B------:R-:W-:Y:S02]  /*7cc0*/  FMUL R158, R206.reuse, R158 ;  /* 0x0000009ece9e7220 */ /* 0x040fe40000400000 */
[C---:B------:R-:W-:Y:S02]  /*7cd0*/  FMUL R159, R206.reuse, R159 ;  /* 0x0000009fce9f7220 */ /* 0x040fe40000400000 */
[C---:B------:R-:W-:Y:S02]  /*7ce0*/  FMUL R154, R206.reuse, R154 ;  /* 0x0000009ace9a7220 */ /* 0x040fe40000400000 */
[----:B------:R-:W-:-:S02]  /*7cf0*/  FMUL R155, R206, R155 ;  /* 0x0000009bce9b7220 */ /* 0x000fc40000400000 */
[C---:B------:R-:W-:Y:S02]  /*7d00*/  FMUL R150, R206.reuse, R150 ;  /* 0x00000096ce967220 */ /* 0x040fe40000400000 */
[C---:B------:R-:W-:Y:S02]  /*7d10*/  FMUL R151, R206.reuse, R151 ;  /* 0x00000097ce977220 */ /* 0x040fe40000400000 */
[C---:B------:R-:W-:Y:S02]  /*7d20*/  FMUL R146, R206.reuse, R146 ;  /* 0x00000092ce927220 */ /* 0x040fe40000400000 */
[----:B------:R-:W-:Y:S01]  /*7d30*/  FMUL R147, R206, R147 ;  /* 0x00000093ce937220 */ /* 0x000fe20000400000 */
[----:B0-----:R-:W-:-:S04]  /*7d40*/  LOP3.LUT R193, R207, 0x1c, RZ, 0xc0, !PT ;  /* 0x0000001ccfc17812 */ /* 0x001fc800078ec0ff */
[----:B------:R-:W-:Y:S01]  /*7d50*/  LEA.HI R193, R193, 0x10, RZ, 0x1e ;  /* 0x00000010c1c17811 */ /* 0x000fe200078ff0ff */
[C---:B------:R-:W-:Y:S01]  /*7d60*/  FMUL R142, R206.reuse, R142 ;  /* 0x0000008ece8e7220 */ /* 0x040fe20000400000 */
[----:B------:R-:W-:Y:S01]  /*7d70*/  LOP3.LUT R207, R207, 0x1c, RZ, 0xc0, !PT ;  /* 0x0000001ccfcf7812 */ /* 0x000fe200078ec0ff */
[C---:B------:R-:W-:Y:S02]  /*7d80*/  FMUL R143, R206.reuse, R143 ;  /* 0x0000008fce8f7220 */ /* 0x040fe40000400000 */
[C---:B------:R-:W-:Y:S02]  /*7d90*/  FMUL R138, R206.reuse, R138 ;  /* 0x0000008ace8a7220 */ /* 0x040fe40000400000 */
[C---:B------:R-:W-:Y:S02]  /*7da0*/  FMUL R139, R206.reuse, R139 ;  /* 0x0000008bce8b7220 */ /* 0x040fe40000400000 */
[C---:B------:R-:W-:Y:S02]  /*7db0*/  FMUL R134, R206.reuse, R134 ;  /* 0x00000086ce867220 */ /* 0x040fe40000400000 */
[----:B------:R-:W-:-:S02]  /*7dc0*/  FMUL R135, R206, R135 ;  /* 0x00000087ce877220 */ /* 0x000fc40000400000 */
[C---:B------:R-:W-:Y:S02]  /*7dd0*/  FMUL R130, R206.reuse, R130 ;  /* 0x00000082ce827220 */ /* 0x040fe40000400000 */
[----:B------:R-:W-:Y:S02]  /*7de0*/  FMUL R131, R206, R131 ;  /* 0x00000083ce837220 */ /* 0x000fe40000400000 */
[----:B------:R0:W1:Y:S01]  /*7df0*/  LDS R206, [R193.X8+0x10000] ;  /* 0x01000000c1ce7984 */ /* 0x0000620000008800 */
[----:B------:R-:W-:Y:S01]  /*7e00*/  LEA.HI R207, R207, 0x18, RZ, 0x1e ;  /* 0x00000018cfcf7811 */ /* 0x000fe200078ff0ff */
[----:B0-----:R-:W-:Y:S02]  /*7e10*/  FADD R193, -R4, R200 ;  /* 0x000000c804c17221 */ /* 0x001fe40000000100 */
[----:B------:R-:W-:Y:S02]  /*7e20*/  FADD R200, -R5, R199 ;  /* 0x000000c705c87221 */ /* 0x000fe40000000100 */
[----:B------:R0:W-:Y:S04]  /*7e30*/  LDS R199, [R207.X8+0x10000] ;  /* 0x01000000cfc77984 */ /* 0x0001e80000008800 */
[----:B0-----:R-:W0:Y:S01]  /*7e40*/  S2R R207, SR_TID.X ;  /* 0x0000000000cf7919 */ /* 0x001e220000002100 */
[----:B------:R-:W-:-:S06]  /*7e50*/  FMUL R193, R193, 1.4426950216293334961 ;  /* 0x3fb8aa3bc1c17820 */ /* 0x000fcc0000400000 */
[----:B------:R-:W1:Y:S01]  /*7e60*/  MUFU.EX2 R193, R193 ;  /* 0x000000c100c17308 */ /* 0x000e620000000800 */
[----:B0-----:R-:W-:-:S04]  /*7e70*/  LOP3.LUT R207, R207, 0x1c, RZ, 0xc0, !PT ;  /* 0x0000001ccfcf7812 */ /* 0x001fc800078ec0ff */
[----:B------:R-:W-:Y:S01]  /*7e80*/  LEA.HI R207, R207, 0x20, RZ, 0x1e ;  /* 0x00000020cfcf7811 */ /* 0x000fe200078ff0ff */
[C---:B-1----:R-:W-:Y:S02]  /*7e90*/  FFMA R214, R193.reuse, R214, R206 ;  /* 0x000000d6c1d67223 */ /* 0x042fe400000000ce */
[C---:B------:R-:W-:Y:S02]  /*7ea0*/  FMUL R124, R193.reuse, R124 ;  /* 0x0000007cc17c7220 */ /* 0x040fe40000400000 */
        /* <DEDUP_REMOVED lines=14> */
[----:B------:R-:W-:Y:S02]  /*7f90*/  FMUL R77, R193, R77 ;  /* 0x0000004dc14d7220 */ /* 0x000fe40000400000 */
[----:B------:R0:W-:Y:S04]  /*7fa0*/  LDS R193, [R207.X8+0x10000] ;  /* 0x01000000cfc17984 */ /* 0x0001e80000008800 */
[----:B0-----:R-:W0:Y:S01]  /*7fb0*/  S2R R207, SR_TID.X ;  /* 0x0000000000cf7919 */ /* 0x001e220000002100 */
[----:B------:R-:W-:-:S02]  /*7fc0*/  F2FP.PACK_AB R190, R190, R194 ;  /* 0x000000c2bebe723e */ /* 0x000fc400000000ff */
[----:B------:R-:W-:Y:S01]  /*7fd0*/  F2FP.PACK_AB R195, R178, R195 ;  /* 0x000000c3b2c3723e */ /* 0x000fe200000000ff */
[----:B------:R-:W-:Y:S01]  /*7fe0*/  FADD R178, -R6, R189 ;  /* 0x000000bd06b27221 */ /* 0x000fe20000000100 */
[----:B------:R-:W-:Y:S02]  /*7ff0*/  F2FP.PACK_AB R171, R179, R171 ;  /* 0x000000abb3ab723e */ /* 0x000fe400000000ff */
[----:B------:R-:W-:Y:S02]  /*8000*/  F2FP.PACK_AB R189, R181, R180 ;  /* 0x000000b4b5bd723e */ /* 0x000fe400000000ff */
[----:B0-----:R-:W-:-:S04]  /*8010*/  LOP3.LUT R207, R207, 0x1c, RZ, 0xc0, !PT ;  /* 0x0000001ccfcf7812 */ /* 0x001fc800078ec0ff */
[C---:B------:R-:W-:Y:S02]  /*8020*/  LEA.HI R194, R207.reuse, 0x28, RZ, 0x1e ;  /* 0x00000028cfc27811 */ /* 0x040fe400078ff0ff */
[C---:B------:R-:W-:Y:S02]  /*8030*/  LEA.HI R206, R207.reuse, 0x30, RZ, 0x1e ;  /* 0x00000030cfce7811 */ /* 0x040fe400078ff0ff */
[----:B------:R-:W-:Y:S01]  /*8040*/  LEA.HI R207, R207, 0x38, RZ, 0x1e ;  /* 0x00000038cfcf7811 */ /* 0x000fe200078ff0ff */
[----:B------:R-:W-:Y:S04]  /*8050*/  LDS R181, [R194.X8+0x10000] ;  /* 0x01000000c2b57984 */ /* 0x000fe80000008800 */
[----:B------:R-:W-:Y:S04]  /*8060*/  LDS R180, [R206.X8+0x10000] ;  /* 0x01000000ceb47984 */ /* 0x000fe80000008800 */
[----:B------:R-:W-:Y:S04]  /*8070*/  LDS R179, [R207.X8+0x10000] ;  /* 0x01000000cfb37984 */ /* 0x000fe80000008800 */
[----:B------:R-:W-:Y:S01]  /*8080*/  BAR.SYNC.DEFER_BLOCKING 0x0 ;  /* 0x0000000000007b1d */ /* 0x000fe20000010000 */
[----:B------:R-:W-:-:S02]  /*8090*/  F2FP.PACK_AB R188, R188, R191 ;  /* 0x000000bfbcbc723e */ /* 0x000fc400000000ff */
[----:B------:R-:W-:Y:S02]  /*80a0*/  F2FP.PACK_AB R182, R183, R182 ;  /* 0x000000b6b7b6723e */ /* 0x000fe400000000ff */
[----:B------:R-:W-:Y:S02]  /*80b0*/  F2FP.PACK_AB R184, R185, R184 ;  /* 0x000000b8b9b8723e */ /* 0x000fe400000000ff */
[----:B------:R-:W-:Y:S01]  /*80c0*/  F2FP.PACK_AB R186, R187, R186 ;  /* 0x000000babbba723e */ /* 0x000fe200000000ff */
[----:B------:R-:W-:Y:S04]  /*80d0*/  STS.U16 [R162+0x10000], R205 ;  /* 0x010000cda2007388 */ /* 0x000fe80000000400 */
[----:B------:R-:W-:Y:S04]  /*80e0*/  STS.U16 [R162+0x10200], R204 ;  /* 0x010200cca2007388 */ /* 0x000fe80000000400 */
[----:B------:R-:W-:Y:S04]  /*80f0*/  STS.U16 [R162+0x10400], R203 ;  /* 0x010400cba2007388 */ /* 0x000fe80000000400 */
[----:B------:R-:W-:Y:S04]  /*8100*/  STS.U16 [R162+0x10600], R201 ;  /* 0x010600c9a2007388 */ /* 0x000fe80000000400 */
[----:B------:R-:W-:Y:S04]  /*8110*/  STS.U16 [R162+0x10800], R198 ;  /* 0x010800c6a2007388 */ /* 0x000fe80000000400 */
[----:B------:R-:W-:Y:S04]  /*8120*/  STS.U16 [R162+0x10a00], R197 ;  /* 0x010a00c5a2007388 */ /* 0x000fe80000000400 */
[----:B--2---:R-:W-:Y:S04]  /*8130*/  STS.U16 [R162+0x10c00], R196 ;  /* 0x010c00c4a2007388 */ /* 0x004fe80000000400 */
[----:B------:R-:W-:Y:S04]  /*8140*/  STS.U16 [R162+0x10e00], R80 ;  /* 0x010e0050a2007388 */ /* 0x000fe80000000400 */
[----:B------:R-:W-:Y:S04]  /*8150*/  STS.U16 [R162+0x11000], R81 ;  /* 0x01100051a2007388 */ /* 0x000fe80000000400 */
[----:B------:R-:W-:Y:S04]  /*8160*/  STS.U16 [R162+0x11200], R82 ;  /* 0x01120052a2007388 */ /* 0x000fe80000000400 */
[----:B------:R-:W-:Y:S04]  /*8170*/  STS.U16 [R162+0x11400], R83 ;  /* 0x01140053a2007388 */ /* 0x000fe80000000400 */
[----:B---3--:R-:W-:Y:S04]  /*8180*/  STS.U16 [R162+0x11600], R84 ;  /* 0x01160054a2007388 */ /* 0x008fe80000000400 */
[----:B-----5:R-:W-:Y:S04]  /*8190*/  STS.U16 [R162+0x11800], R85 ;  /* 0x01180055a2007388 */ /* 0x020fe80000000400 */
        /* <DEDUP_REMOVED lines=10> */
[----:B----4-:R-:W-:Y:S04]  /*8240*/  STS.U16 [R162+0x12e00], R96 ;  /* 0x012e0060a2007388 */ /* 0x010fe80000000400 */
        /* <DEDUP_REMOVED lines=8> */
[----:B------:R-:W-:Y:S04]  /*82d0*/  STS [R163+0x14000], R195 ;  /* 0x014000c3a3007388 */ /* 0x000fe80000000800 */
[----:B------:R-:W-:Y:S04]  /*82e0*/  STS [R163+0x14100], R190 ;  /* 0x014100bea3007388 */ /* 0x000fe80000000800 */
[----:B------:R-:W-:Y:S04]  /*82f0*/  STS [R163+0x14200], R188 ;  /* 0x014200bca3007388 */ /* 0x000fe80000000800 */
[----:B------:R-:W-:Y:S04]  /*8300*/  STS [R163+0x14300], R171 ;  /* 0x014300aba3007388 */ /* 0x000fe80000000800 */
[----:B------:R-:W-:Y:S04]  /*8310*/  STS [R163+0x14400], R189 ;  /* 0x014400bda3007388 */ /* 0x000fe80000000800 */
[----:B------:R-:W-:Y:S04]  /*8320*/  STS [R163+0x14500], R182 ;  /* 0x014500b6a3007388 */ /* 0x000fe80000000800 */
[----:B------:R-:W-:Y:S04]  /*8330*/  STS [R163+0x14600], R184 ;  /* 0x014600b8a3007388 */ /* 0x000fe80000000800 */
[----:B------:R-:W-:Y:S04]  /*8340*/  STS [R163+0x14700], R186 ;  /* 0x014700baa3007388 */ /* 0x000fe80000000800 */
[----:B------:R-:W-:Y:S01]  /*8350*/  BAR.SYNC.DEFER_BLOCKING 0x0 ;  /* 0x0000000000007b1d */ /* 0x000fe20000010000 */
[----:B------:R-:W-:-:S06]  /*8360*/  FMUL R200, R200, 1.4426950216293334961 ;  /* 0x3fb8aa3bc8c87820 */ /* 0x000fcc0000400000 */
[----:B------:R-:W0:Y:S01]  /*8370*/  MUFU.EX2 R200, R200 ;  /* 0x000000c800c87308 */ /* 0x000e220000000800 */
[----:B------:R-:W-:Y:S04]  /*8380*/  LDSM.16.M88.4 R168, [R176+0x14000] ;  /* 0x01400000b0a8783b */ /* 0x000fe80000000200 */
[----:B------:R-:W1:Y:S04]  /*8390*/  LDSM.16.M88.4 R80, [R172+0x10000] ;  /* 0x01000000ac50783b */ /* 0x000e680000000200 */
[----:B------:R-:W2:Y:S04]  /*83a0*/  LDSM.16.M88.4 R84, [R172+0x11000] ;  /* 0x01100000ac54783b */ /* 0x000ea80000000200 */
[----:B------:R-:W3:Y:S04]  /*83b0*/  LDSM.16.M88.4 R88, [R172+0x12000] ;  /* 0x01200000ac58783b */ /* 0x000ee80000000200 */
[----:B------:R-:W4:Y:S04]  /*83c0*/  LDSM.16.M88.4 R92, [R172+0x13000] ;  /* 0x01300000ac5c783b */ /* 0x000f280000000200 */
[----:B------:R-:W5:Y:S01]  /*83d0*/  LDSM.16.M88.4 R96, [R176+0x14200] ;  /* 0x01420000b060783b */ /* 0x000f620000000200 */
[----:B0-----:R-:W-:-:S02]  /*83e0*/  FMUL R126, R200, R126 ;  /* 0x0000007ec87e7220 */ /* 0x001fc40000400000 */
        /* <DEDUP_REMOVED lines=14> */
[----:B------:R-:W-:Y:S01]  /*84d0*/  FMUL R79, R200, R79 ;  /* 0x0000004fc84f7220 */ /* 0x000fe20000400000 */
[----:B-1----:R-:W-:Y:S01]  /*84e0*/  HMMA.16816.F32 R156, R168, R80, R156 ;  /* 0x00000050a89c723c */ /* 0x002fe2000000189c */
[----:B------:R-:W-:-:S07]  /*84f0*/  FADD R177, -R8, R177 ;  /* 0x000000b108b17221 */ /* 0x000fce0000000100 */
[C---:B------:R-:W-:Y:S08]  /*8500*/  HMMA.16816.F32 R152, R168.reuse, R82, R152 ;  /* 0x00000052a898723c */ /* 0x040ff00000001898 */
[C---:B--2---:R-:W-:Y:S08]  /*8510*/  HMMA.16816.F32 R148, R168.reuse, R84, R148 ;  /* 0x00000054a894723c */ /* 0x044ff00000001894 */
[C---:B------:R-:W-:Y:S08]  /*8520*/  HMMA.16816.F32 R144, R168.reuse, R86, R144 ;  /* 0x00000056a890723c */ /* 0x040ff00000001890 */
[C---:B---3--:R-:W-:Y:S08]  /*8530*/  HMMA.16816.F32 R140, R168.reuse, R88, R140 ;  /* 0x00000058a88c723c */ /* 0x048ff0000000188c */
[C---:B------:R-:W-:Y:S08]  /*8540*/  HMMA.16816.F32 R136, R168.reuse, R90, R136 ;  /* 0x0000005aa888723c */ /* 0x040ff00000001888 */
[C---:B----4-:R-:W-:Y:S08]  /*8550*/  HMMA.16816.F32 R132, R168.reuse, R92, R132 ;  /* 0x0000005ca884723c */ /* 0x050ff00000001884 */
[----:B------:R-:W-:Y:S01]  /*8560*/  HMMA.16816.F32 R128, R168, R94, R128 ;  /* 0x0000005ea880723c */ /* 0x000fe20000001880 */
[----:B------:R-:W0:Y:S07]  /*8570*/  LDSM.16.M88.4 R168, [R176+0x14400] ;  /* 0x01440000b0a8783b */ /* 0x000e2e0000000200 */
[C---:B-----5:R-:W-:Y:S08]  /*8580*/  HMMA.16816.F32 R124, R96.reuse, R80, R124 ;  /* 0x00000050607c723c */ /* 0x060ff0000000187c */
[C---:B------:R-:W-:Y:S08]  /*8590*/  HMMA.16816.F32 R120, R96.reuse, R82, R120 ;  /* 0x000000526078723c */ /* 0x040ff00000001878 */
[C---:B------:R-:W-:Y:S08]  /*85a0*/  HMMA.16816.F32 R116, R96.reuse, R84, R116 ;  /* 0x000000546074723c */ /* 0x040ff00000001874 */
[C---:B------:R-:W-:Y:S08]  /*85b0*/  HMMA.16816.F32 R112, R96.reuse, R86, R112 ;  /* 0x000000566070723c */ /* 0x040ff00000001870 */
[C---:B------:R-:W-:Y:S08]  /*85c0*/  HMMA.16816.F32 R108, R96.reuse, R88, R108 ;  /* 0x00000058606c723c */ /* 0x040ff0000000186c */
[C---:B------:R-:W-:Y:S08]  /*85d0*/  HMMA.16816.F32 R104, R96.reuse, R90, R104 ;  /* 0x0000005a6068723c */ /* 0x040ff00000001868 */
[C---:B------:R-:W-:Y:S08]  /*85e0*/  HMMA.16816.F32 R100, R96.reuse, R92, R100 ;  /* 0x0000005c6064723c */ /* 0x040ff00000001864 */
[----:B------:R-:W-:Y:S01]  /*85f0*/  HMMA.16816.F32 R76, R96, R94, R76 ;  /* 0x0000005e604c723c */ /* 0x000fe2000000184c */
[----:B------:R-:W1:Y:S01]  /*8600*/  LDSM.16.M88.4 R96, [R176+0x14600] ;  /* 0x01460000b060783b */ /* 0x000e620000000200 */
[----:B------:R-:W-:-:S02]  /*8610*/  FADD R11, -R7, R11 ;  /* 0x0000000b070b7221 */ /* 0x000fc40000000100 */
[----:B------:R-:W-:Y:S01]  /*8620*/  FADD R182, -R9, R10 ;  /* 0x0000000a09b67221 */ /* 0x000fe20000000100 */
[----:B------:R-:W2:Y:S01]  /*8630*/  S2R R183, SR_CTAID.X ;  /* 0x0000000000b77919 */ /* 0x000ea20000002500 */
[----:B------:R-:W-:Y:S02]  /*8640*/  FMUL R10, R177, 1.4426950216293334961 ;  /* 0x3fb8aa3bb10a7820 */ /* 0x000fe40000400000 */
[----:B------:R-:W-:Y:S02]  /*8650*/  FMUL R178, R178, 1.4426950216293334961 ;  /* 0x3fb8aa3bb2b27820 */ /* 0x000fe40000400000 */
[----:B------:R-:W-:Y:S02]  /*8660*/  FMUL R11, R11, 1.4426950216293334961 ;  /* 0x3fb8aa3b0b0b7820 */ /* 0x000fe40000400000 */
[----:B------:R-:W-:Y:S01]  /*8670*/  FMUL R177, R182, 1.4426950216293334961 ;  /* 0x3fb8aa3bb6b17820 */ /* 0x000fe20000400000 */
[----:B------:R-:W-:Y:S08]  /*8680*/  MUFU.EX2 R10, R10 ;  /* 0x0000000a000a7308 */ /* 0x000ff00000000800 */
[----:B------:R-:W3:Y:S08]  /*8690*/  MUFU.EX2 R178, R178 ;  /* 0x000000b200b27308 */ /* 0x000ef00000000800 */
[----:B------:R-:W4:Y:S08]  /*86a0*/  MUFU.EX2 R11, R11 ;  /* 0x0000000b000b7308 */ /* 0x000f300000000800 */
[----:B------:R-:W5:Y:S01]  /*86b0*/  MUFU.EX2 R177, R177 ;  /* 0x000000b100b17308 */ /* 0x000f620000000800 */
[----:B------:R-:W-:Y:S01]  /*86c0*/  UIADD3 UR4, UP0, UR4, 0x10, URZ ;  /* 0x0000001004047890 */ /* 0x000fe2000ff1e03f */
[----:B---3--:R-:W-:-:S02]  /*86d0*/  FMUL R12, R178, R12 ;  /* 0x0000000cb20c7220 */ /* 0x008fc40000400000 */
[----:B------:R-:W-:Y:S02]  /*86e0*/  FMUL R13, R178, R13 ;  /* 0x0000000db20d7220 */ /* 0x000fe40000400000 */
[C---:B------:R-:W-:Y:S02]  /*86f0*/  FMUL R36, R10.reuse, R36 ;  /* 0x000000240a247220 */ /* 0x040fe40000400000 */
[C---:B----4-:R-:W-:Y:S02]  /*8700*/  FMUL R14, R11.reuse, R14 ;  /* 0x0000000e0b0e7220 */ /* 0x050fe40000400000 */
[----:B------:R-:W-:Y:S02]  /*8710*/  FMUL R15, R11, R15 ;  /* 0x0000000f0b0f7220 */ /* 0x000fe40000400000 */
[----:B------:R-:W-:Y:S02]  /*8720*/  FMUL R37, R10, R37 ;  /* 0x000000250a257220 */ /* 0x000fe40000400000 */
[----:B--2---:R-:W-:-:S02]  /*8730*/  IMAD.SHL.U32 R183, R183, 0x40, RZ ;  /* 0x00000040b7b77824 */ /* 0x004fc400078e00ff */
[C---:B-----5:R-:W-:Y:S02]  /*8740*/  FMUL R38, R177.reuse, R38 ;  /* 0x00000026b1267220 */ /* 0x060fe40000400000 */
[----:B------:R-:W-:Y:S01]  /*8750*/  FMUL R39, R177, R39 ;  /* 0x00000027b1277220 */ /* 0x000fe20000400000 */
[----:B------:R-:W-:Y:S01]  /*8760*/  UIADD3.X UR5, URZ, UR5, URZ, UP0, !UPT ;  /* 0x000000053f057290 */ /* 0x000fe200087fe43f */
[----:B------:R-:W-:Y:S01]  /*8770*/  IADD3 R183, R183, 0x40, RZ ;  /* 0x00000040b7b77810 */ /* 0x000fe20007ffe0ff */
[----:B0-----:R-:W-:Y:S03]  /*8780*/  HMMA.16816.F32 R12, R168, R80, R12 ;  /* 0x00000050a80c723c */ /* 0x001fe6000000180c */
[----:B------:R-:W-:-:S05]  /*8790*/  ISETP.LE.U32.AND P2, PT, R183, UR4, PT ;  /* 0x00000004b7007c0c */ /* 0x000fca000bf43070 */
[----:B-1----:R-:W-:Y:S07]  /*87a0*/  HMMA.16816.F32 R36, R96, R80, R36 ;  /* 0x000000506024723c */ /* 0x002fee0000001824 */
[----:B------:R-:W-:-:S05]  /*87b0*/  IMAD.U32 R81, RZ, RZ, UR5 ;  /* 0x00000005ff517e24 */ /* 0x000fca000f8e00ff */
[----:B------:R-:W-:Y:S01]  /*87c0*/  ISETP.GE.U32.AND.EX P2, PT, R81, RZ, PT, P2 ;  /* 0x000000ff5100720c */ /* 0x000fe20003f46120 */
[C---:B------:R-:W-:Y:S02]  /*87d0*/  FMUL R16, R178.reuse, R16 ;  /* 0x00000010b2107220 */ /* 0x040fe40000400000 */
[C---:B------:R-:W-:Y:S02]  /*87e0*/  FMUL R17, R178.reuse, R17 ;  /* 0x00000011b2117220 */ /* 0x040fe40000400000 */
[C---:B------:R-:W-:Y:S02]  /*87f0*/  FMUL R18, R11.reuse, R18 ;  /* 0x000000120b127220 */ /* 0x040fe40000400000 */
[----:B------:R-:W-:Y:S02]  /*8800*/  FMUL R19, R11, R19 ;  /* 0x000000130b137220 */ /* 0x000fe40000400000 */
[C---:B------:R-:W-:Y:S02]  /*8810*/  FMUL R20, R178.reuse, R20 ;  /* 0x00000014b2147220 */ /* 0x040fe40000400000 */
[----:B------:R-:W-:-:S02]  /*8820*/  FMUL R21, R178, R21 ;  /* 0x00000015b2157220 */ /* 0x000fc40000400000 */
        /* <DEDUP_REMOVED lines=19> */
[----:B------:R-:W-:Y:S02]  /*8960*/  FMUL R69, R178, R69 ;  /* 0x00000045b2457220 */ /* 0x000fe40000400000 */
        /* <DEDUP_REMOVED lines=29> */
[----:B------:R-:W-:Y:S01]  /*8b40*/  FMUL R67, R177, R67 ;  /* 0x00000043b1437220 */ /* 0x000fe20000400000 */
[----:B------:R-:W-:Y:S01]  /*8b50*/  MOV R80, 0x10 ;  /* 0x0000001000507802 */ /* 0x000fe20000000f00 */
[----:B------:R-:W-:Y:S01]  /*8b60*/  HMMA.16816.F32 R16, R168, R82, R16 ;  /* 0x00000052a810723c */ /* 0x000fe20000001810 */
[----:B------:R-:W-:Y:S01]  /*8b70*/  FFMA R213, R200, R213, R199 ;  /* 0x000000d5c8d57223 */ /* 0x000fe200000000c7 */
[----:B------:R-:W-:Y:S01]  /*8b80*/  MOV R189, R6 ;  /* 0x0000000600bd7202 */ /* 0x000fe20000000f00 */
[----:B------:R-:W-:Y:S02]  /*8b90*/  FFMA R211, R11, R211, R181 ;  /* 0x000000d30bd37223 */ /* 0x000fe400000000b5 */
[----:B------:R-:W-:-:S03]  /*8ba0*/  FFMA R210, R10, R210, R180 ;  /* 0x000000d20ad27223 */ /* 0x000fc600000000b4 */
[----:B------:R-:W-:Y:S01]  /*8bb0*/  HMMA.16816.F32 R20, R168, R84, R20 ;  /* 0x00000054a814723c */ /* 0x000fe20000001814 */
[----:B------:R-:W-:Y:S01]  /*8bc0*/  FFMA R209, R177, R209, R179 ;  /* 0x000000d1b1d17223 */ /* 0x000fe200000000b3 */
[----:B------:R-:W-:Y:S01]  /*8bd0*/  MOV R10, R9 ;  /* 0x00000009000a7202 */ /* 0x000fe20000000f00 */
[----:B------:R-:W-:Y:S02]  /*8be0*/  FFMA R212, R178, R212, R193 ;  /* 0x000000d4b2d47223 */ /* 0x000fe400000000c1 */
[----:B------:R-:W-:-:S03]  /*8bf0*/  IMAD R174, R80, c[0x0][0x1a4], R174 ;  /* 0x0000690050ae7a24 */ /* 0x000fc600078e02ae */
[----:B------:R-:W-:Y:S01]  /*8c00*/  HMMA.16816.F32 R24, R168, R86, R24 ;  /* 0x00000056a818723c */ /* 0x000fe20000001818 */
[----:B------:R-:W-:Y:S02]  /*8c10*/  IMAD R173, R80, c[0x0][0x1b4], R173 ;  /* 0x00006d0050ad7a24 */ /* 0x000fe400078e02ad */
[----:B------:R-:W-:Y:S02]  /*8c20*/  IMAD.MOV.U32 R200, RZ, RZ, R4 ;  /* 0x000000ffffc87224 */ /* 0x000fe400078e0004 */
[----:B------:R-:W-:-:S03]  /*8c30*/  IMAD.MOV.U32 R199, RZ, RZ, R5 ;  /* 0x000000ffffc77224 */ /* 0x000fc600078e0005 */
[----:B------:R-:W-:Y:S01]  /*8c40*/  HMMA.16816.F32 R72, R168, R88, R72 ;  /* 0x00000058a848723c */ /* 0x000fe20000001848 */
[----:B------:R-:W-:Y:S02]  /*8c50*/  IMAD.MOV.U32 R11, RZ, RZ, R7 ;  /* 0x000000ffff0b7224 */ /* 0x000fe400078e0007 */
[----:B------:R-:W-:-:S05]  /*8c60*/  IMAD.MOV.U32 R177, RZ, RZ, R8 ;  /* 0x000000ffffb17224 */ /* 0x000fca00078e0008 */
[C---:B------:R-:W-:Y:S08]  /*8c70*/  HMMA.16816.F32 R28, R168.reuse, R90, R28 ;  /* 0x0000005aa81c723c */ /* 0x040ff0000000181c */
[C---:B------:R-:W-:Y:S08]  /*8c80*/  HMMA.16816.F32 R32, R168.reuse, R92, R32 ;  /* 0x0000005ca820723c */ /* 0x040ff00000001820 */
[----:B------:R-:W-:Y:S08]  /*8c90*/  HMMA.16816.F32 R68, R168, R94, R68 ;  /* 0x0000005ea844723c */ /* 0x000ff00000001844 */
[----:B------:R-:W-:Y:S01]  /*8ca0*/  HMMA.16816.F32 R40, R96, R82, R40 ;  /* 0x000000526028723c */ /* 0x000fe20000001828 */
[----:B------:R-:W-:Y:S01]  /*8cb0*/  IMAD.MOV.U32 R168, RZ, RZ, R2 ;  /* 0x000000ffffa87224 */ /* 0x000fe200078e0002 */
[----:B------:R-:W-:-:S06]  /*8cc0*/  MOV R170, R3 ;  /* 0x0000000300aa7202 */ /* 0x000fcc0000000f00 */
[C---:B------:R-:W-:Y:S08]  /*8cd0*/  HMMA.16816.F32 R44, R96.reuse, R84, R44 ;  /* 0x00000054602c723c */ /* 0x040ff0000000182c */
[C---:B------:R-:W-:Y:S08]  /*8ce0*/  HMMA.16816.F32 R48, R96.reuse, R86, R48 ;  /* 0x000000566030723c */ /* 0x040ff00000001830 */
[C---:B------:R-:W-:Y:S08]  /*8cf0*/  HMMA.16816.F32 R52, R96.reuse, R88, R52 ;  /* 0x000000586034723c */ /* 0x040ff00000001834 */
[C---:B------:R-:W-:Y:S08]  /*8d00*/  HMMA.16816.F32 R56, R96.reuse, R90, R56 ;  /* 0x0000005a6038723c */ /* 0x040ff00000001838 */
[C---:B------:R-:W-:Y:S08]  /*8d10*/  HMMA.16816.F32 R60, R96.reuse, R92, R60 ;  /* 0x0000005c603c723c */ /* 0x040ff0000000183c */
[----:B------:R-:W-:Y:S01]  /*8d20*/  HMMA.16816.F32 R64, R96, R94, R64 ;  /* 0x0000005e6040723c */ /* 0x000fe20000001840 */
[----:B------:R-:W-:Y:S01]  /*8d30*/  @P2 CALL.REL.NOINC `(.L_x_0) ;  /* 0x0000001000002944 */ /* 0x000fe20003c00000 */
[----:B------:R-:W-:Y:S06]  /*8d40*/  BRA `(.L_x_1) ;  /* 0xffffba1000007947 */ /* 0x000fec000383ffff */
.L_x_0:
[----:B------:R0:W-:Y:S04]  /*8d50*/  STL [R1+0x178], R9 ;  /* 0x0001780901007387 */ /* 0x0001e80000100800 */
[----:B------:R-:W1:Y:S04]  /*8d60*/  S2R R80, SR_CTAID.X ;  /* 0x0000000000507919 */ /* 0x000e680000002500 */
[----:B------:R-:W2:Y:S04]  /*8d70*/  S2R R82, SR_TID.X ;  /* 0x0000000000527919 */ /* 0x000ea80000002100 */
[----:B0-----:R-:W3:Y:S04]  /*8d80*/  LDL.LU R9, [R1+0x80] ;  /* 0x0000800001097983 */ /* 0x001ee80000300800 */
[----:B------:R-:W0:Y:S01]  /*8d90*/  S2R R81, SR_CTAID.Y ;  /* 0x0000000000517919 */ /* 0x000e220000002600 */
[----:B-1----:R-:W-:-:S05]  /*8da0*/  IMAD.SHL.U32 R80, R80, 0x40, RZ ;  /* 0x0000004050507824 */ /* 0x002fca00078e00ff */
[----:B--2---:R-:W-:-:S05]  /*8db0*/  LOP3.LUT R80, R80, 0x3f, R82, 0xf8, !PT ;  /* 0x0000003f50507812 */ /* 0x004fca00078ef852 */
[----:B------:R-:W-:Y:S02]  /*8dc0*/  IMAD R11, R80, c[0x0][0x1c4], RZ ;  /* 0x00007100500b7a24 */ /* 0x000fe400078e02ff */
[----:B0-----:R-:W-:-:S03]  /*8dd0*/  IMAD R0, R81, c[0x0][0x1c0], RZ ;  /* 0x0000700051007a24 */ /* 0x001fc600078e02ff */
[----:B------:R-:W-:Y:S01]  /*8de0*/  SHF.L.U32 R81, R11, 0x1, RZ ;  /* 0x000000010b517819 */ /* 0x000fe200000006ff */
[C---:B------:R-:W-:Y:S02]  /*8df0*/  IMAD.SHL.U32 R10, R0.reuse, 0x2, RZ ;  /* 0x00000002000a7824 */ /* 0x040fe400078e00ff */
[----:B------:R-:W-:-:S03]  /*8e00*/  IMAD.HI R0, R0, 0x2, RZ ;  /* 0x0000000200007827 */ /* 0x000fc600078e02ff */
[----:B------:R-:W-:Y:S01]  /*8e10*/  IADD3 R10, P0, P1, R81, c[0x0][0x178], R10 ;  /* 0x00005e00510a7a10 */ /* 0x000fe2000791e00a */
[----:B------:R-:W-:Y:S01]  /*8e20*/  IMAD.HI R11, R11, 0x2, RZ ;  /* 0x000000020b0b7827 */ /* 0x000fe200078e02ff */
[----:B------:R-:W-:-:S03]  /*8e30*/  FSETP.GEU.AND P2, PT, R210, 1.175494350822287508e-38, PT ;  /* 0x00800000d200780b */ /* 0x000fc60003f4e000 */
[----:B------:R-:W-:Y:S01]  /*8e40*/  FMUL R245, R210, 8388608 ;  /* 0x4b000000d2f57820 */ /* 0x000fe20000400000 */
[----:B------:R-:W-:Y:S01]  /*8e50*/  IADD3.X R0, R11, c[0x0][0x17c], R0, P0, P1 ;  /* 0x00005f000b007a10 */ /* 0x000fe200007e2400 */
[C---:B------:R-:W-:Y:S01]  /*8e60*/  FMUL R244, R211.reuse, 8388608 ;  /* 0x4b000000d3f47820 */ /* 0x040fe20000400000 */
[----:B------:R-:W-:Y:S01]  /*8e70*/  FSETP.GEU.AND P1, PT, R211, 1.175494350822287508e-38, PT ;  /* 0x00800000d300780b */ /* 0x000fe20003f2e000 */
[C---:B------:R-:W-:Y:S01]  /*8e80*/  FMUL R243, R212.reuse, 8388608 ;  /* 0x4b000000d4f37820 */ /* 0x040fe20000400000 */
[----:B------:R-:W-:Y:S02]  /*8e90*/  FSETP.GEU.AND P0, PT, R212, 1.175494350822287508e-38, PT ;  /* 0x00800000d400780b */ /* 0x000fe40003f0e000 */
[----:B------:R-:W-:Y:S02]  /*8ea0*/  FSEL R245, R245, R210, !P2 ;  /* 0x000000d2f5f57208 */ /* 0x000fe40005000000 */
[----:B------:R-:W-:Y:S02]  /*8eb0*/  FSEL R244, R244, R211, !P1 ;  /* 0x000000d3f4f47208 */ /* 0x000fe40004800000 */
[----:B------:R-:W-:Y:S01]  /*8ec0*/  FSEL R243, R243, R212, !P0 ;  /* 0x000000d4f3f37208 */ /* 0x000fe20004000000 */
[----:B------:R-:W-:Y:S01]  /*8ed0*/  IMAD.MOV.U32 R80, RZ, RZ, R12 ;  /* 0x000000ffff507224 */ /* 0x000fe200078e000c */
[----:B------:R-:W-:Y:S01]  /*8ee0*/  IADD3 R12, R244, -0x3f3504f3, RZ ;  /* 0xc0cafb0df40c7810 */ /* 0x000fe20007ffe0ff */
[----:B------:R-:W-:Y:S01]  /*8ef0*/  IMAD.MOV.U32 R81, RZ, RZ, R13 ;  /* 0x000000ffff517224 */ /* 0x000fe200078e000d */
[----:B------:R-:W-:Y:S01]  /*8f00*/  IADD3 R13, R245, -0x3f3504f3, RZ ;  /* 0xc0cafb0df50d7810 */ /* 0x000fe20007ffe0ff */
[----:B------:R-:W-:Y:S01]  /*8f10*/  IMAD.MOV.U32 R90, RZ, RZ, R46 ;  /* 0x000000ffff5a7224 */ /* 0x000fe200078e002e */
[----:B------:R-:W-:Y:S01]  /*8f20*/  IADD3 R11, R243, -0x3f3504f3, RZ ;  /* 0xc0cafb0df30b7810 */ /* 0x000fe20007ffe0ff */
[----:B------:R-:W-:Y:S01]  /*8f30*/  IMAD.MOV.U32 R87, RZ, RZ, R41 ;  /* 0x000000ffff577224 */ /* 0x000fe200078e0029 */
[----:B------:R-:W-:-:S02]  /*8f40*/  MOV R46, R48 ;  /* 0x00000030002e7202 */ /* 0x000fc40000000f00 */
[----:B------:R-:W-:Y:S02]  /*8f50*/  LOP3.LUT R48, R13, 0xff800000, RZ, 0xc0, !PT ;  /* 0xff8000000d307812 */ /* 0x000fe400078ec0ff */
[----:B------:R-:W-:Y:S02]  /*8f60*/  LOP3.LUT R41, R12, 0xff800000, RZ, 0xc0, !PT ;  /* 0xff8000000c297812 */ /* 0x000fe400078ec0ff */
[----:B------:R-:W-:Y:S01]  /*8f70*/  LOP3.LUT R12, R11, 0xff800000, RZ, 0xc0, !PT ;  /* 0xff8000000b0c7812 */ /* 0x000fe200078ec0ff */
[----:B------:R-:W-:Y:S01]  /*8f80*/  IMAD.MOV.U32 R84, RZ, RZ, R22 ;  /* 0x000000ffff547224 */ /* 0x000fe200078e0016 */
[----:B------:R-:W-:Y:S01]  /*8f90*/  IADD3 R22, R245, -R48, RZ ;  /* 0x80000030f5167210 */ /* 0x000fe20007ffe0ff */
[----:B------:R-:W-:Y:S01]  /*8fa0*/  IMAD.IADD R13, R244, 0x1, -R41 ;  /* 0x00000001f40d7824 */ /* 0x000fe200078e0a29 */
[----:B------:R-:W-:Y:S01]  /*8fb0*/  MOV R82, R14 ;  /* 0x0000000e00527202 */ /* 0x000fe20000000f00 */
[----:B------:R-:W-:Y:S01]  /*8fc0*/  IMAD.MOV.U32 R83, RZ, RZ, R15 ;  /* 0x000000ffff537224 */ /* 0x000fe200078e000f */
[----:B------:R-:W-:Y:S01]  /*8fd0*/  MOV R14, R42 ;  /* 0x0000002a000e7202 */ /* 0x000fe20000000f00 */
[----:B------:R-:W-:Y:S01]  /*8fe0*/  IMAD.IADD R11, R243, 0x1, -R12 ;  /* 0x00000001f30b7824 */ /* 0x000fe200078e0a0c */
[----:B------:R-:W-:Y:S01]  /*8ff0*/  MOV R88, R45 ;  /* 0x0000002d00587202 */ /* 0x000fe20000000f00 */
[----:B------:R-:W-:Y:S01]  /*9000*/  IMAD.MOV.U32 R15, RZ, RZ, R43 ;  /* 0x000000ffff0f7224 */ /* 0x000fe200078e002b */
[----:B------:R-:W0:Y:S01]  /*9010*/  I2F R45, R48 ;  /* 0x00000030002d7306 */ /* 0x000e220000201400 */
[----:B------:R-:W-:-:S02]  /*9020*/  IMAD.MOV.U32 R42, RZ, RZ, R44 ;  /* 0x000000ffff2a7224 */ /* 0x000fc400078e002c */
[----:B------:R-:W-:Y:S02]  /*9030*/  IMAD.MOV.U32 R43, RZ, RZ, R52 ;  /* 0x000000ffff2b7224 */ /* 0x000fe400078e0034 */
[----:B------:R-:W-:Y:S02]  /*9040*/  IMAD.MOV.U32 R251, RZ, RZ, 0x3dc6b27f ;  /* 0x3dc6b27ffffb7424 */ /* 0x000fe400078e00ff */
[----:B------:R-:W-:Y:S02]  /*9050*/  FADD R52, R22, -1 ;  /* 0xbf80000016347421 */ /* 0x000fe40000000000 */
[----:B------:R-:W-:Y:S02]  /*9060*/  FADD R44, R13, -1 ;  /* 0xbf8000000d2c7421 */ /* 0x000fe40000000000 */
[----:B------:R-:W-:Y:S02]  /*9070*/  FADD R22, R11, -1 ;  /* 0xbf8000000b167421 */ /* 0x000fe40000000000 */
[----:B------:R-:W-:-:S02]  /*9080*/  FFMA.FTZ R13, R44, R251, -0.16845393180847167969 ;  /* 0xbe2c7f302c0d7423 */ /* 0x000fc400000100fb */
[----:B------:R-:W-:Y:S02]  /*9090*/  FFMA.FTZ R11, R22, R251, -0.16845393180847167969 ;  /* 0xbe2c7f30160b7423 */ /* 0x000fe400000100fb */
[----:B------:R-:W-:Y:S02]  /*90a0*/  FFMA.FTZ R13, R44, R13, 0.1716887056827545166 ;  /* 0x3e2fcf2a2c0d7423 */ /* 0x000fe4000001000d */
[----:B------:R-:W-:Y:S01]  /*90b0*/  IMAD.MOV.U32 R86, RZ, RZ, R40 ;  /* 0x000000ffff567224 */ /* 0x000fe200078e0028 */
[----:B------:R-:W-:Y:S01]  /*90c0*/  FSEL R40, RZ, -23, P2 ;  /* 0xc1b80000ff287808 */ /* 0x000fe20001000000 */
[----:B------:R-:W-:Y:S02]  /*90d0*/  FFMA.FTZ R11, R22, R11, 0.1716887056827545166 ;  /* 0x3e2fcf2a160b7423 */ /* 0x000fe4000001000b */
[----:B------:R-:W-:Y:S02]  /*90e0*/  FFMA.FTZ R13, R44, R13, -0.17900948226451873779 ;  /* 0xbe374e432c0d7423 */ /* 0x000fe4000001000d */
[----:B------:R-:W-:-:S02]  /*90f0*/  FFMA.FTZ R11, R22, R11, -0.17900948226451873779 ;  /* 0xbe374e43160b7423 */ /* 0x000fc4000001000b */
[----:B0-----:R-:W-:Y:S02]  /*9100*/  FFMA.FTZ R248, R45, 1.1920928955078125e-07, R40 ;  /* 0x340000002df87823 */ /* 0x001fe40000010028 */
[----:B------:R-:W-:Y:S02]  /*9110*/  IMAD.MOV.U32 R91, RZ, RZ, R47 ;  /* 0x000000ffff5b7224 */ /* 0x000fe400078e002f */
[----:B------:R-:W-:Y:S02]  /*9120*/  FFMA.FTZ R45, R44, R13, 0.20512372255325317383 ;  /* 0x3e520bf42c2d7423 */ /* 0x000fe4000001000d */
[----:B------:R-:W-:Y:S02]  /*9130*/  IMAD.MOV.U32 R47, RZ, RZ, R49 ;  /* 0x000000ffff2f7224 */ /* 0x000fe400078e0031 */
[----:B------:R-:W-:Y:S02]  /*9140*/  FFMA.FTZ R13, R22, R11, 0.20512372255325317383 ;  /* 0x3e520bf4160d7423 */ /* 0x000fe4000001000b */
[----:B------:R-:W-:-:S02]  /*9150*/  FFMA.FTZ R49, R52, R251, -0.16845393180847167969 ;  /* 0xbe2c7f3034317423 */ /* 0x000fc400000100fb */
[----:B------:R-:W-:Y:S02]  /*9160*/  FFMA.FTZ R13, R22, R13, -0.24046532809734344482 ;  /* 0xbe763c8b160d7423 */ /* 0x000fe4000001000d */
[----:B------:R-:W-:Y:S02]  /*9170*/  FFMA.FTZ R49, R52, R49, 0.1716887056827545166 ;  /* 0x3e2fcf2a34317423 */ /* 0x000fe40000010031 */
[----:B------:R-:W-:Y:S02]  /*9180*/  FFMA.FTZ R13, R22, R13, 0.28857114911079406738 ;  /* 0x3e93bf99160d7423 */ /* 0x000fe4000001000d */
[----:B------:R-:W-:Y:S02]  /*9190*/  FFMA.FTZ R49, R52, R49, -0.17900948226451873779 ;  /* 0xbe374e4334317423 */ /* 0x000fe40000010031 */
[----:B------:R-:W-:Y:S02]  /*91a0*/  FFMA.FTZ R45, R44, R45, -0.24046532809734344482 ;  /* 0xbe763c8b2c2d7423 */ /* 0x000fe4000001002d */
[----:B------:R-:W-:-:S02]  /*91b0*/  FFMA.FTZ R13, R22, R13, -0.36067417263984680176 ;  /* 0xbeb8aa49160d7423 */ /* 0x000fc4000001000d */
[----:B------:R-:W-:Y:S01]  /*91c0*/  FFMA.FTZ R49, R52, R49, 0.20512372255325317383 ;  /* 0x3e520bf434317423 */ /* 0x000fe20000010031 */
[----:B------:R-:W0:Y:S01]  /*91d0*/  I2F R12, R12 ;  /* 0x0000000c000c7306 */ /* 0x000e220000201400 */
[----:B------:R-:W-:Y:S02]  /*91e0*/  FFMA.FTZ R45, R44, R45, 0.28857114911079406738 ;  /* 0x3e93bf992c2d7423 */ /* 0x000fe4000001002d */
[----:B------:R-:W-:Y:S02]  /*91f0*/  FFMA.FTZ R13, R22, R13, 0.48089820146560668945 ;  /* 0x3ef6384a160d7423 */ /* 0x000fe4000001000d */
[----:B------:R-:W-:Y:S01]  /*9200*/  FFMA.FTZ R49, R52, R49, -0.24046532809734344482 ;  /* 0xbe763c8b34317423 */ /* 0x000fe20000010031 */
[----:B------:R-:W-:Y:S01]  /*9210*/  FSEL R11, RZ, -23, P0 ;  /* 0xc1b80000ff0b7808 */ /* 0x000fe20000000000 */
[----:B------:R-:W-:Y:S01]  /*9220*/  FFMA.FTZ R45, R44, R45, -0.36067417263984680176 ;  /* 0xbeb8aa492c2d7423 */ /* 0x000fe2000001002d */
[----:B------:R-:W-:Y:S01]  /*9230*/  ISETP.GE.U32.AND P0, PT, R243, 0x7f800000, PT ;  /* 0x7f800000f300780c */ /* 0x000fe20003f06070 */
[----:B------:R-:W-:-:S02]  /*9240*/  FFMA.FTZ R13, R22, R13, -0.72134751081466674805 ;  /* 0xbf38aa3b160d7423 */ /* 0x000fc4000001000d */
[----:B------:R-:W-:Y:S01]  /*9250*/  FFMA.FTZ R49, R52, R49, 0.28857114911079406738 ;  /* 0x3e93bf9934317423 */ /* 0x000fe20000010031 */
[----:B------:R-:W1:Y:S01]  /*9260*/  I2F R41, R41 ;  /* 0x0000002900297306 */ /* 0x000e620000201400 */
[----:B------:R-:W-:Y:S02]  /*9270*/  FFMA.FTZ R45, R44, R45, 0.48089820146560668945 ;  /* 0x3ef6384a2c2d7423 */ /* 0x000fe4000001002d */
[----:B------:R-:W-:Y:S02]  /*9280*/  FMUL R13, R22, R13 ;  /* 0x0000000d160d7220 */ /* 0x000fe40000400000 */
[----:B------:R-:W-:Y:S01]  /*9290*/  FFMA.FTZ R49, R52, R49, -0.36067417263984680176 ;  /* 0xbeb8aa4934317423 */ /* 0x000fe20000010031 */
[----:B------:R-:W-:Y:S01]  /*92a0*/  ISETP.GE.U32.AND P2, PT, R244, 0x7f800000, PT ;  /* 0x7f800000f400780c */ /* 0x000fe20003f46070 */
[----:B------:R-:W-:Y:S02]  /*92b0*/  FFMA.FTZ R45, R44, R45, -0.72134751081466674805 ;  /* 0xbf38aa3b2c2d7423 */ /* 0x000fe4000001002d */
[----:B------:R-:W-:-:S02]  /*92c0*/  FMUL R13, R22, R13 ;  /* 0x0000000d160d7220 */ /* 0x000fc40000400000 */
[----:B------:R-:W-:Y:S01]  /*92d0*/  FFMA.FTZ R49, R52, R49, 0.48089820146560668945 ;  /* 0x3ef6384a34317423 */ /* 0x000fe20000010031 */
[----:B------:R-:W-:Y:S01]  /*92e0*/  FSEL R40, RZ, -23, P1 ;  /* 0xc1b80000ff287808 */ /* 0x000fe20000800000 */
[----:B------:R-:W-:Y:S01]  /*92f0*/  FMUL R45, R44, R45 ;  /* 0x0000002d2c2d7220 */ /* 0x000fe20000400000 */
[----:B------:R-:W-:Y:S01]  /*9300*/  ISETP.GE.U32.AND P1, PT, R245, 0x7f800000, PT ;  /* 0x7f800000f500780c */ /* 0x000fe20003f26070 */
[----:B0-----:R-:W-:Y:S02]  /*9310*/  FFMA.FTZ R11, R12, 1.1920928955078125e-07, R11 ;  /* 0x340000000c0b7823 */ /* 0x001fe4000001000b */
[----:B------:R-:W-:Y:S02]  /*9320*/  FFMA.FTZ R22, R22, 1.4426950216293334961, R13 ;  /* 0x3fb8aa3b16167823 */ /* 0x000fe4000001000d */
[----:B------:R-:W-:Y:S02]  /*9330*/  FFMA.FTZ R49, R52, R49, -0.72134751081466674805 ;  /* 0xbf38aa3b34317423 */ /* 0x000fe40000010031 */
[----:B------:R-:W-:-:S02]  /*9340*/  @P0 IMAD.MOV.U32 R12, RZ, RZ, 0x7f800000 ;  /* 0x7f800000ff0c0424 */ /* 0x000fc400078e00ff */
[----:B------:R-:W-:Y:S02]  /*9350*/  FMUL R45, R44, R45 ;  /* 0x0000002d2c2d7220 */ /* 0x000fe40000400000 */
[----:B------:R-:W-:Y:S02]  /*9360*/  FADD R247, R11, R22 ;  /* 0x000000160bf77221 */ /* 0x000fe40000000000 */
[----:B------:R-:W-:Y:S02]  /*9370*/  FMUL R49, R52, R49 ;  /* 0x0000003134317220 */ /* 0x000fe40000400000 */
[----:B------:R-:W-:Y:S01]  /*9380*/  @P0 FFMA.FTZ R247, R243, R12, +INF ;  /* 0x7f800000f3f70423 */ /* 0x000fe2000001000c */
[----:B------:R-:W-:Y:S01]  /*9390*/  FSETP.GEU.AND P0, PT, |R210|, 1.175494350822287508e-38, PT ;  /* 0x00800000d200780b */ /* 0x000fe20003f0e200 */
[----:B-1----:R-:W-:Y:S01]  /*93a0*/  FFMA.FTZ R40, R41, 1.1920928955078125e-07, R40 ;  /* 0x3400000029287823 */ /* 0x002fe20000010028 */
[----:B------:R-:W-:Y:S01]  /*93b0*/  FSETP.GEU.AND P3, PT, R209, 1.175494350822287508e-38, PT ;  /* 0x00800000d100780b */ /* 0x000fe20003f6e000 */
[----:B------:R-:W-:-:S02]  /*93c0*/  FFMA.FTZ R45, R44, 1.4426950216293334961, R45 ;  /* 0x3fb8aa3b2c2d7823 */ /* 0x000fc4000001002d */
[----:B------:R-:W-:Y:S02]  /*93d0*/  FMUL R49, R52, R49 ;  /* 0x0000003134317220 */ /* 0x000fe40000400000 */
[----:B------:R-:W-:Y:S01]  /*93e0*/  IMAD.MOV.U32 R44, RZ, RZ, R122 ;  /* 0x000000ffff2c7224 */ /* 0x000fe200078e007a */
[----:B------:R-:W-:Y:S01]  /*93f0*/  P2R R122, PR, RZ, 0x1 ;  /* 0x00000001ff7a7803 */ /* 0x000fe20000000000 */
[----:B------:R-:W-:Y:S01]  /*9400*/  @P2 IMAD.MOV.U32 R13, RZ, RZ, 0x7f800000 ;  /* 0x7f800000ff0d2424 */ /* 0x000fe200078e00ff */
[C---:B------:R-:W-:Y:S01]  /*9410*/  FSETP.GEU.AND P0, PT, R213.reuse, 1.175494350822287508e-38, PT ;  /* 0x00800000d500780b */ /* 0x040fe20003f0e000 */
[----:B------:R-:W-:Y:S02]  /*9420*/  FMUL R12, R213, 8388608 ;  /* 0x4b000000d50c7820 */ /* 0x000fe40000400000 */
[----:B------:R-:W-:Y:S01]  /*9430*/  FADD R249, R40, R45 ;  /* 0x0000002d28f97221 */ /* 0x000fe20000000000 */
[----:B------:R-:W-:Y:S01]  /*9440*/  @P1 MOV R40, 0x7f800000 ;  /* 0x7f80000000281802 */ /* 0x000fe20000000f00 */
[----:B------:R-:W-:Y:S01]  /*9450*/  IMAD.MOV.U32 R168, RZ, RZ, R58 ;  /* 0x000000ffffa87224 */ /* 0x000fe200078e003a */
[----:B------:R-:W-:Y:S01]  /*9460*/  MOV R58, R102 ;  /* 0x00000066003a7202 */ /* 0x000fe20000000f00 */
[----:B------:R-:W-:Y:S01]  /*9470*/  FFMA.FTZ R49, R52, 1.4426950216293334961, R49 ;  /* 0x3fb8aa3b34317823 */ /* 0x000fe20000010031 */
[----:B------:R-:W-:Y:S01]  /*9480*/  P2R R102, PR, RZ, 0x1 ;  /* 0x00000001ff667803 */ /* 0x000fe20000000000 */
[----:B------:R-:W-:Y:S01]  /*9490*/  @P2 FFMA.FTZ R249, R244, R13, +INF ;  /* 0x7f800000f4f92423 */ /* 0x000fe2000001000d */
[----:B------:R-:W-:Y:S01]  /*94a0*/  FSEL R13, R12, R213, !P0 ;  /* 0x000000d50c0d7208 */ /* 0x000fe20004000000 */
[----:B------:R-:W-:Y:S01]  /*94b0*/  FADD R248, R248, R49 ;  /* 0x00000031f8f87221 */ /* 0x000fe20000000000 */
[----:B------:R-:W-:Y:S01]  /*94c0*/  FSETP.GEU.AND P0, PT, R214, 1.175494350822287508e-38, PT ;  /* 0x00800000d600780b */ /* 0x000fe20003f0e000 */
[----:B------:R-:W-:Y:S01]  /*94d0*/  @P1 FFMA.FTZ R248, R245, R40, +INF ;  /* 0x7f800000f5f81423 */ /* 0x000fe20000010028 */
[C---:B------:R-:W-:Y:S01]  /*94e0*/  FSETP.GT.AND P1, PT, |R209|.reuse, 8.50705917302346158658e+37, PT ;  /* 0x7e800000d100780b */ /* 0x040fe20003f24200 */
[----:B------:R-:W-:-:S02]  /*94f0*/  FMUL R242, R209, 8388608 ;  /* 0x4b000000d1f27820 */ /* 0x000fc40000400000 */
[----:B------:R-:W-:Y:S01]  /*9500*/  FMUL R11, R214, 8388608 ;  /* 0x4b000000d60b7820 */ /* 0x000fe20000400000 */
[----:B------:R-:W-:Y:S01]  /*9510*/  MOV R85, R23 ;  /* 0x0000001700557202 */ /* 0x000fe20000000f00 */
[----:B------:R-:W-:Y:S01]  /*9520*/  IMAD.MOV.U32 R94, RZ, RZ, R50 ;  /* 0x000000ffff5e7224 */ /* 0x000fe200078e0032 */
[----:B------:R-:W-:Y:S01]  /*9530*/  MOV R23, R51 ;  /* 0x0000003300177202 */ /* 0x000fe20000000f00 */
[----:B------:R-:W-:Y:S01]  /*9540*/  IMAD.MOV.U32 R98, RZ, RZ, R55 ;  /* 0x000000ffff627224 */ /* 0x000fe200078e0037 */
[----:B------:R-:W-:Y:S01]  /*9550*/  MOV R96, R54 ;  /* 0x0000003600607202 */ /* 0x000fe20000000f00 */
[----:B------:R-:W-:Y:S01]  /*9560*/  IMAD.MOV.U32 R177, RZ, RZ, R59 ;  /* 0x000000ffffb17224 */ /* 0x000fe200078e003b */
[----:B------:R-:W-:Y:S01]  /*9570*/  MOV R181, R63 ;  /* 0x0000003f00b57202 */ /* 0x000fe20000000f00 */
[----:B------:R-:W-:Y:S01]  /*9580*/  IMAD.MOV.U32 R178, RZ, RZ, R62 ;  /* 0x000000ffffb27224 */ /* 0x000fe200078e003e */
[----:B------:R-:W-:Y:S01]  /*9590*/  FSEL R242, R242, R209, !P3 ;  /* 0x000000d1f2f27208 */ /* 0x000fe20005800000 */
[----:B------:R-:W-:Y:S01]  /*95a0*/  IMAD.MOV.U32 R186, RZ, RZ, R66 ;  /* 0x000000ffffba7224 */ /* 0x000fe200078e0042 */
[----:B------:R-:W-:Y:S01]  /*95b0*/  FSEL R11, R11, R214, !P0 ;  /* 0x000000d60b0b7208 */ /* 0x000fe20004000000 */
[----:B------:R-:W-:Y:S01]  /*95c0*/  IMAD.MOV.U32 R190, RZ, RZ, R67 ;  /* 0x000000ffffbe7224 */ /* 0x000fe200078e0043 */
[----:B------:R-:W-:Y:S01]  /*95d0*/  FSETP.GEU.AND P2, PT, |R209|, 1.175494350822287508e-38, PT ;  /* 0x00800000d100780b */ /* 0x000fe20003f4e200 */
[----:B------:R-:W-:-:S02]  /*95e0*/  @P1 FMUL R186, R186, 0.25 ;  /* 0x3e800000baba1820 */ /* 0x000fc40000400000 */
[----:B------:R-:W-:Y:S02]  /*95f0*/  @P1 FMUL R190, R190, 0.25 ;  /* 0x3e800000bebe1820 */ /* 0x000fe40000400000 */
[----:B------:R-:W-:Y:S02]  /*9600*/  @P1 FMUL R181, R181, 0.25 ;  /* 0x3e800000b5b51820 */ /* 0x000fe40000400000 */
[----:B------:R-:W-:Y:S02]  /*9610*/  @P1 FMUL R178, R178, 0.25 ;  /* 0x3e800000b2b21820 */ /* 0x000fe40000400000 */
[----:B------:R-:W-:Y:S02]  /*9620*/  @P1 FMUL R177, R177, 0.25 ;  /* 0x3e800000b1b11820 */ /* 0x000fe40000400000 */
[----:B------:R-:W-:Y:S02]  /*9630*/  @P1 FMUL R168, R168, 0.25 ;  /* 0x3e800000a8a81820 */ /* 0x000fe40000400000 */
        /* <DEDUP_REMOVED lines=10> */
[----:B------:R-:W-:Y:S01]  /*96e0*/  @P1 FMUL R209, R209, 0.25 ;  /* 0x3e800000d1d11820 */ /* 0x000fe20000400000 */
[----:B------:R-:W-:-:S04]  /*96f0*/  FSETP.GEU.AND P1, PT, |R211|, 1.175494350822287508e-38, PT ;  /* 0x00800000d300780b */ /* 0x000fc80003f2e200 */
[----:B------:R-:W-:Y:S02]  /*9700*/  P2R R22, PR, RZ, 0x2 ;  /* 0x00000002ff167803 */ /* 0x000fe40000000000 */
[----:B------:R-:W-:Y:S02]  /*9710*/  FSETP.GEU.AND P1, PT, R216, 1.175494350822287508e-38, PT ;  /* 0x00800000d800780b */ /* 0x000fe40003f2e000 */
[----:B------:R-:W-:Y:S02]  /*9720*/  MOV R45, R123 ;  /* 0x0000007b002d7202 */ /* 0x000fe40000000f00 */
[----:B------:R-:W-:Y:S02]  /*9730*/  P2R R123, PR, RZ, 0x4 ;  /* 0x00000004ff7b7803 */ /* 0x000fe40000000000 */
[----:B------:R-:W-:Y:S01]  /*9740*/  FSETP.GT.AND P2, PT, |R210|, 8.50705917302346158658e+37, PT ;  /* 0x7e800000d200780b */ /* 0x000fe20003f44200 */
[----:B------:R-:W-:Y:S01]  /*9750*/  FMUL R12, R215, 8388608 ;  /* 0x4b000000d70c7820 */ /* 0x000fe20000400000 */
[----:B------:R-:W-:Y:S01]  /*9760*/  MOV R164, R101 ;  /* 0x0000006500a47202 */ /* 0x000fe20000000f00 */
[----:B------:R-:W-:Y:S01]  /*9770*/  FMUL R101, R216, 8388608 ;  /* 0x4b000000d8657820 */ /* 0x000fe20000400000 */
[----:B------:R-:W-:Y:S01]  /*9780*/  FSETP.GT.AND P4, PT, |R213|, 8.50705917302346158658e+37, PT ;  /* 0x7e800000d500780b */ /* 0x000fe20003f84200 */
[----:B------:R-:W0:Y:S01]  /*9790*/  S2R R193, SR_TID.X ;  /* 0x0000000000c17919 */ /* 0x000e220000002100 */
[----:B------:R-:W-:Y:S01]  /*97a0*/  FSETP.GT.AND P5, PT, |R214|, 8.50705917302346158658e+37, PT ;  /* 0x7e800000d600780b */ /* 0x000fe20003fa4200 */
[----:B------:R-:W-:Y:S01]  /*97b0*/  IMAD.MOV.U32 R50, RZ, RZ, R53 ;  /* 0x000000ffff327224 */ /* 0x000fe200078e0035 */
[----:B------:R-:W-:Y:S01]  /*97c0*/  MOV R89, R57 ;  /* 0x0000003900597202 */ /* 0x000fe20000000f00 */
[----:B------:R-:W1:Y:S01]  /*97d0*/  S2R R192, SR_TID.X ;  /* 0x0000000000c07919 */ /* 0x000e620000002100 */
[----:B------:R-:W-:-:S02]  /*97e0*/  MOV R92, R60 ;  /* 0x0000003c005c7202 */ /* 0x000fc40000000f00 */
[----:B---3--:R-:W-:-:S04]  /*97f0*/  LOP3.LUT R9, R9, 0xffffffef, RZ, 0xc0, !PT ;  /* 0xffffffef09097812 */ /* 0x008fc800078ec0ff */
[----:B------:R-:W-:-:S04]  /*9800*/  @P3 LOP3.LUT R9, R9, 0x10, RZ, 0xfc, !PT ;  /* 0x0000001009093812 */ /* 0x000fc800078efcff */
[----:B------:R-:W-:Y:S02]  /*9810*/  LOP3.LUT R9, R9, 0xffffffdf, RZ, 0xc0, !PT ;  /* 0xffffffdf09097812 */ /* 0x000fe400078ec0ff */
[----:B------:R-:W-:Y:S02]  /*9820*/  FSETP.GT.AND P3, PT, |R211|, 8.50705917302346158658e+37, PT ;  /* 0x7e800000d300780b */ /* 0x000fe40003f64200 */
[----:B------:R-:W-:Y:S02]  /*9830*/  @P0 LOP3.LUT R9, R9, 0x20, RZ, 0xfc, !PT ;  /* 0x0000002009090812 */ /* 0x000fe400078efcff */
[----:B------:R-:W-:Y:S02]  /*9840*/  FSETP.GEU.AND P0, PT, R215, 1.175494350822287508e-38, PT ;  /* 0x00800000d700780b */ /* 0x000fe40003f0e000 */
[----:B------:R-:W-:-:S07]  /*9850*/  LOP3.LUT R9, R9, 0xfffffff7, RZ, 0xc0, !PT ;  /* 0xfffffff709097812 */ /* 0x000fce00078ec0ff */
[----:B------:R-:W-:Y:S02]  /*9860*/  @P3 FMUL R71, R71, 0.25 ;  /* 0x3e80000047473820 */ /* 0x000fe40000400000 */
[----:B------:R-:W-:Y:S02]  /*9870*/  @P3 FMUL R70, R70, 0.25 ;  /* 0x3e80000046463820 */ /* 0x000fe40000400000 */
[----:B------:R-:W-:Y:S01]  /*9880*/  @P3 FMUL R35, R35, 0.25 ;  /* 0x3e80000023233820 */ /* 0x000fe20000400000 */
[----:B------:R-:W-:Y:S01]  /*9890*/  @P0 LOP3.LUT R9, R9, 0x8, RZ, 0xfc, !PT ;  /* 0x0000000809090812 */ /* 0x000fe200078efcff */
        /* <DEDUP_REMOVED lines=13> */
[----:B------:R-:W-:Y:S01]  /*9970*/  @P3 FMUL R211, R211, 0.25 ;  /* 0x3e800000d3d33820 */ /* 0x000fe20000400000 */
[----:B------:R-:W-:Y:S02]  /*9980*/  FSETP.GT.AND P3, PT, |R212|, 8.50705917302346158658e+37, PT ;  /* 0x7e800000d400780b */ /* 0x000fe40003f64200 */
[----:B------:R-:W-:Y:S01]  /*9990*/  LOP3.LUT R9, R9, 0xfffffffb, RZ, 0xc0, !PT ;  /* 0xfffffffb09097812 */ /* 0x000fe200078ec0ff */
[----:B------:R-:W-:Y:S01]  /*99a0*/  IMAD.MOV.U32 R51, RZ, RZ, R56 ;  /* 0x000000ffff337224 */ /* 0x000fe200078e0038 */
[----:B------:R-:W-:Y:S01]  /*99b0*/  MOV R99, R65 ;  /* 0x0000004100637202 */ /* 0x000fe20000000f00 */
[----:B------:R-:W-:Y:S01]  /*99c0*/  IMAD.MOV.U32 R95, RZ, RZ, R61 ;  /* 0x000000ffff5f7224 */ /* 0x000fe200078e003d */
[----:B------:R-:W-:Y:S01]  /*99d0*/  FSETP.GT.AND P6, PT, |R215|, 8.50705917302346158658e+37, PT ;  /* 0x7e800000d700780b */ /* 0x000fe20003fc4200 */
[----:B------:R-:W-:Y:S01]  /*99e0*/  IMAD.MOV.U32 R97, RZ, RZ, R64 ;  /* 0x000000ffff617224 */ /* 0x000fe200078e0040 */
[----:B------:R-:W-:Y:S01]  /*99f0*/  FSEL R12, R12, R215, !P0 ;  /* 0x000000d70c0c7208 */ /* 0x000fe20004000000 */
[----:B------:R-:W2:Y:S01]  /*9a00*/  S2R R196, SR_TID.X ;  /* 0x0000000000c47919 */ /* 0x000ea20000002100 */
[----:B------:R-:W-:-:S02]  /*9a10*/  @P1 LOP3.LUT R9, R9, 0x4, RZ, 0xfc, !PT ;  /* 0x0000000409091812 */ /* 0x000fc400078efcff */
[----:B------:R-:W-:Y:S02]  /*9a20*/  FSEL R246, R101, R216, !P1 ;  /* 0x000000d865f67208 */ /* 0x000fe40004800000 */
[----:B------:R-:W-:Y:S02]  /*9a30*/  ISETP.NE.AND P0, PT, R123, RZ, PT ;  /* 0x000000ff7b00720c */ /* 0x000fe40003f05270 */
[----:B------:R-:W-:Y:S01]  /*9a40*/  FSETP.GT.AND P1, PT, |R216|, 8.50705917302346158658e+37, PT ;  /* 0x7e800000d800780b */ /* 0x000fe20003f24200 */
[----:B------:R-:W-:Y:S01]  /*9a50*/  IMAD.MOV.U32 R41, RZ, RZ, R127 ;  /* 0x000000ffff297224 */ /* 0x000fe200078e007f */
[----:B------:R-:W-:Y:S01]  /*9a60*/  MOV R40, R126 ;  /* 0x0000007e00287202 */ /* 0x000fe20000000f00 */
[----:B------:R-:W-:Y:S01]  /*9a70*/  @P2 FMUL R99, R99, 0.25 ;  /* 0x3e80000063632820 */ /* 0x000fe20000400000 */
        /* <DEDUP_REMOVED lines=22> */
[----:B------:R-:W-:Y:S01]  /*9be0*/  FSETP.GEU.AND P2, PT, |R212|, 1.175494350822287508e-38, PT ;  /* 0x00800000d400780b */ /* 0x000fe20003f4e200 */
[----:B------:R-:W-:Y:S02]  /*9bf0*/  IMAD.MOV.U32 R48, RZ, RZ, R118 ;  /* 0x000000ffff307224 */ /* 0x000fe400078e0076 */
[----:B------:R-:W-:-:S02]  /*9c00*/  IMAD.MOV.U32 R49, RZ, RZ, R119 ;  /* 0x000000ffff317224 */ /* 0x000fc400078e0077 */
[----:B------:R-:W-:Y:S02]  /*9c10*/  IMAD.MOV.U32 R53, RZ, RZ, R115 ;  /* 0x000000ffff357224 */ /* 0x000fe400078e0073 */
[----:B------:R-:W-:Y:S02]  /*9c20*/  IMAD.MOV.U32 R54, RZ, RZ, R110 ;  /* 0x000000ffff367224 */ /* 0x000fe400078e006e */
[----:B------:R-:W-:Y:S02]  /*9c30*/  IMAD.MOV.U32 R56, RZ, RZ, R106 ;  /* 0x000000ffff387224 */ /* 0x000fe400078e006a */
[----:B------:R-:W-:Y:S02]  /*9c40*/  IMAD.MOV.U32 R57, RZ, RZ, R107 ;  /* 0x000000ffff397224 */ /* 0x000fe400078e006b */
[----:B------:R-:W-:Y:S01]  /*9c50*/  IMAD.MOV.U32 R59, RZ, RZ, R103 ;  /* 0x000000ffff3b7224 */ /* 0x000fe200078e0067 */
        /* <DEDUP_REMOVED lines=19> */
[----:B------:R-:W-:Y:S01]  /*9d90*/  @P3 FMUL R80, R80, 0.25 ;  /* 0x3e80000050503820 */ /* 0x000fe20000400000 */
[----:B------:R-:W-:Y:S01]  /*9da0*/  FSETP.GEU.AND P3, PT, |R213|, 1.175494350822287508e-38, PT ;  /* 0x00800000d500780b */ /* 0x000fe20003f6e200 */
[----:B------:R-:W-:Y:S02]  /*9db0*/  IMAD.MOV.U32 R60, RZ, RZ, R124 ;  /* 0x000000ffff3c7224 */ /* 0x000fe400078e007c */
[----:B------:R-:W-:Y:S02]  /*9dc0*/  IMAD.MOV.U32 R62, RZ, RZ, R120 ;  /* 0x000000ffff3e7224 */ /* 0x000fe400078e0078 */
[----:B------:R-:W-:Y:S02]  /*9dd0*/  IMAD.MOV.U32 R63, RZ, RZ, R121 ;  /* 0x000000ffff3f7224 */ /* 0x000fe400078e0079 */
[----:B------:R-:W-:-:S02]  /*9de0*/  IMAD.MOV.U32 R65, RZ, RZ, R117 ;  /* 0x000000ffff417224 */ /* 0x000fc400078e0075 */
[----:B------:R-:W-:Y:S02]  /*9df0*/  IMAD.MOV.U32 R66, RZ, RZ, R112 ;  /* 0x000000ffff427224 */ /* 0x000fe400078e0070 */
        /* <DEDUP_REMOVED lines=25> */
[----:B------:R-:W-:Y:S01]  /*9f90*/  @P4 FMUL R213, R213, 0.25 ;  /* 0x3e800000d5d54820 */ /* 0x000fe20000400000 */
[----:B------:R-:W-:Y:S01]  /*9fa0*/  FSETP.GEU.AND P4, PT, |R214|, 1.175494350822287508e-38, PT ;  /* 0x00800000d600780b */ /* 0x000fe20003f8e200 */
[----:B------:R-:W-:Y:S02]  /*9fb0*/  IMAD.MOV.U32 R76, RZ, RZ, R158 ;  /* 0x000000ffff4c7224 */ /* 0x000fe400078e009e */
[----:B------:R-:W-:Y:S02]  /*9fc0*/  IMAD.MOV.U32 R167, RZ, RZ, R143 ;  /* 0x000000ffffa77224 */ /* 0x000fe400078e008f */
[----:B------:R-:W-:Y:S02]  /*9fd0*/  IMAD.MOV.U32 R169, RZ, RZ, R138 ;  /* 0x000000ffffa97224 */ /* 0x000fe400078e008a */
[----:B------:R-:W-:Y:S02]  /*9fe0*/  IMAD.MOV.U32 R171, RZ, RZ, R134 ;  /* 0x000000ffffab7224 */ /* 0x000fe400078e0086 */
[----:B------:R-:W-:-:S02]  /*9ff0*/  IMAD.MOV.U32 R172, RZ, RZ, R135 ;  /* 0x000000ffffac7224 */ /* 0x000fc400078e0087 */
[----:B------:R-:W-:Y:S02]  /*a000*/  IMAD.MOV.U32 R176, RZ, RZ, R131 ;  /* 0x000000ffffb07224 */ /* 0x000fe400078e0083 */
        /* <DEDUP_REMOVED lines=16> */
[----:B------:R-:W-:Y:S01]  /*a110*/  @P5 FMUL R214, R214, 0.25 ;  /* 0x3e800000d6d65820 */ /* 0x000fe20000400000 */
[----:B------:R-:W-:Y:S01]  /*a120*/  FSETP.GEU.AND P5, PT, |R215|, 1.175494350822287508e-38, PT ;  /* 0x00800000d700780b */ /* 0x000fe20003fae200 */
[----:B------:R-:W-:-:S02]  /*a130*/  IMAD.MOV.U32 R173, RZ, RZ, R156 ;  /* 0x000000ffffad7224 */ /* 0x000fc400078e009c */
[----:B------:R-:W-:Y:S02]  /*a140*/  IMAD.MOV.U32 R179, RZ, RZ, R144 ;  /* 0x000000ffffb37224 */ /* 0x000fe400078e0090 */
        /* <DEDUP_REMOVED lines=41> */
[----:B------:R-:W-:Y:S01]  /*a3e0*/  ISETP.NE.AND P1, PT, R22, RZ, PT ;  /* 0x000000ff1600720c */ /* 0x000fe20003f25270 */
[----:B------:R-:W-:Y:S02]  /*a3f0*/  @!P0 FMUL R190, R190, 16777216 ;  /* 0x4b800000bebe8820 */ /* 0x000fe40000400000 */
[----:B------:R-:W-:-:S02]  /*a400*/  @!P0 FMUL R186, R186, 16777216 ;  /* 0x4b800000baba8820 */ /* 0x000fc40000400000 */
[----:B------:R-:W-:Y:S02]  /*a410*/  @!P0 FMUL R181, R181, 16777216 ;  /* 0x4b800000b5b58820 */ /* 0x000fe40000400000 */
[----:B------:R-:W-:Y:S02]  /*a420*/  @!P0 FMUL R178, R178, 16777216 ;  /* 0x4b800000b2b28820 */ /* 0x000fe40000400000 */
[----:B------:R-:W-:Y:S02]  /*a430*/  @!P0 FMUL R177, R177, 16777216 ;  /* 0x4b800000b1b18820 */ /* 0x000fe40000400000 */
[----:B------:R-:W-:Y:S02]  /*a440*/  @!P0 FMUL R168, R168, 16777216 ;  /* 0x4b800000a8a88820 */ /* 0x000fe40000400000 */
        /* <DEDUP_REMOVED lines=10> */
[----:B------:R-:W-:Y:S01]  /*a4f0*/  @!P0 FMUL R209, R209, 16777216 ;  /* 0x4b800000d1d18820 */ /* 0x000fe20000400000 */
[----:B------:R-:W-:Y:S02]  /*a500*/  ISETP.NE.AND P0, PT, R122, RZ, PT ;  /* 0x000000ff7a00720c */ /* 0x000fe40003f05270 */
[----:B0-----:R-:W-:Y:S02]  /*a510*/  LOP3.LUT R194, R193, 0x3, RZ, 0xc0, !PT ;  /* 0x00000003c1c27812 */ /* 0x001fe400078ec0ff */
[----:B-1----:R-:W-:Y:S01]  /*a520*/  SHF.R.U32.HI R193, RZ, 0x6, R192 ;  /* 0x00000006ffc17819 */ /* 0x002fe200000116c0 */
[----:B--2---:R-:W-:Y:S01]  /*a530*/  IMAD.SHL.U32 R22, R196, 0x40, RZ ;  /* 0x00000040c4167824 */ /* 0x004fe200078e00ff */
[----:B------:R-:W-:Y:S01]  /*a540*/  SHF.L.U32 R194, R194, 0x5, RZ ;  /* 0x00000005c2c27819 */ /* 0x000fe200000006ff */
[----:B------:R-:W-:Y:S01]  /*a550*/  IMAD.SHL.U32 R106, R196, 0x10, RZ ;  /* 0x00000010c46a7824 */ /* 0x000fe200078e00ff */
[----:B------:R-:W-:Y:S01]  /*a560*/  SGXT.U32 R193, R193, 0x2 ;  /* 0x00000002c1c1781a */ /* 0x000fe20000000000 */
[----:B------:R-:W0:Y:S01]  /*a570*/  MUFU.RCP R209, R209 ;  /* 0x000000d100d17308 */ /* 0x000e220000001000 */
        /* <DEDUP_REMOVED lines=17> */
[----:B------:R-:W-:Y:S01]  /*a690*/  @!P1 FMUL R211, R211, 16777216 ;  /* 0x4b800000d3d39820 */ /* 0x000fe20000400000 */
[----:B------:R-:W-:Y:S01]  /*a6a0*/  ISETP.NE.AND P1, PT, R102, RZ, PT ;  /* 0x000000ff6600720c */ /* 0x000fe20003f25270 */
[----:B------:R-:W-:Y:S01]  /*a6b0*/  IMAD R102, R196, 0x2000, R106 ;  /* 0x00002000c4667824 */ /* 0x000fe200078e026a */
[----:B------:R-:W-:Y:S01]  /*a6c0*/  LOP3.LUT R100, R194, 0x3800, R22, 0xf8, !PT ;  /* 0x00003800c2647812 */ /* 0x000fe200078ef816 */
[----:B------:R-:W-:Y:S01]  /*a6d0*/  IMAD R101, R193, c[0x0][0x1c8], RZ ;  /* 0x00007200c1657a24 */ /* 0x000fe200078e02ff */
[----:B------:R-:W-:Y:S01]  /*a6e0*/  MOV R22, c[0x0][0x1c8] ;  /* 0x0000720000167a02 */ /* 0x000fe20000000f00 */
[----:B------:R-:W1:Y:S01]  /*a6f0*/  MUFU.RCP R210, R210 ;  /* 0x000000d200d27308 */ /* 0x000e620000001000 */
[----:B------:R-:W-:Y:S01]  /*a700*/  @!P0 FMUL R99, R99, 16777216 ;  /* 0x4b80000063638820 */ /* 0x000fe20000400000 */
[----:B------:R-:W-:Y:S01]  /*a710*/  LOP3.LUT R192, R192, 0x1c, RZ, 0xc0, !PT ;  /* 0x0000001cc0c07812 */ /* 0x000fe200078ec0ff */
[----:B------:R-:W-:Y:S01]  /*a720*/  @!P0 FMUL R97, R97, 16777216 ;  /* 0x4b80000061618820 */ /* 0x000fe20000400000 */
[----:B------:R-:W-:Y:S01]  /*a730*/  SHF.R.U32.HI R158, RZ, 0x2, R196 ;  /* 0x00000002ff9e7819 */ /* 0x000fe200000116c4 */
[----:B------:R-:W-:Y:S01]  /*a740*/  @!P0 FMUL R95, R95, 16777216 ;  /* 0x4b8000005f5f8820 */ /* 0x000fe20000400000 */
[----:B------:R-:W-:Y:S01]  /*a750*/  LOP3.LUT R105, R102, 0xc7f0, RZ, 0xc0, !PT ;  /* 0x0000c7f066697812 */ /* 0x000fe200078ec0ff */
        /* <DEDUP_REMOVED lines=12> */
[----:B------:R-:W-:Y:S01]  /*a820*/  @!P0 FMUL R36, R36, 16777216 ;  /* 0x4b80000024248820 */ /* 0x000fe20000400000 */
[----:B------:R-:W-:Y:S01]  /*a830*/  LEA R104, P0, R101, R10, 0x1 ;  /* 0x0000000a65687211 */ /* 0x000fe200078008ff */
[----:B------:R-:W-:Y:S01]  /*a840*/  IMAD R103, R22, 0x4, R101 ;  /* 0x0000000416677824 */ /* 0x000fe200078e0265 */
[----:B------:R-:W-:Y:S01]  /*a850*/  LOP3.LUT R158, R105, 0x20, R158, 0x78, !PT ;  /* 0x00000020699e7812 */ /* 0x000fe200078e789e */
[----:B------:R-:W-:Y:S01]  /*a860*/  @!P2 FMUL R212, R212, 16777216 ;  /* 0x4b800000d4d4a820 */ /* 0x000fe20000400000 */
[----:B------:R-:W2:Y:S01]  /*a870*/  MUFU.RCP R211, R211 ;  /* 0x000000d300d37308 */ /* 0x000ea20000001000 */
[----:B------:R-:W-:Y:S01]  /*a880*/  IMAD.SHL.U32 R129, R192, 0x4, RZ ;  /* 0x00000004c0817824 */ /* 0x000fe200078e00ff */
[----:B------:R-:W-:Y:S01]  /*a890*/  LEA.HI.X.SX32 R105, R101, R0, 0x1, P0 ;  /* 0x0000000065697211 */ /* 0x000fe200000f0eff */
[----:B0-----:R-:W-:Y:S01]  /*a8a0*/  FMUL R116, R209, R178 ;  /* 0x000000b2d1747220 */ /* 0x001fe20000400000 */
[----:B------:R-:W-:-:S02]  /*a8b0*/  LEA R131, R22, R103, 0x2 ;  /* 0x0000006716837211 */ /* 0x000fc400078e10ff */
[----:B------:R-:W-:Y:S02]  /*a8c0*/  LEA R102, P0, R103, R10, 0x1 ;  /* 0x0000000a67667211 */ /* 0x000fe400078008ff */
[----:B------:R-:W0:Y:S01]  /*a8d0*/  MUFU.RCP R178, R212 ;  /* 0x000000d400b27308 */ /* 0x000e220000001000 */
[----:B------:R-:W-:Y:S01]  /*a8e0*/  @!P3 FMUL R213, R213, 16777216 ;  /* 0x4b800000d5d5b820 */ /* 0x000fe20000400000 */
[----:B------:R-:W-:Y:S01]  /*a8f0*/  LOP3.LUT R129, R100, R129, RZ, 0x3c, !PT ;  /* 0x0000008164817212 */ /* 0x000fe200078e3cff */
[----:B------:R-:W-:Y:S01]  /*a900*/  @!P4 FMUL R214, R214, 16777216 ;  /* 0x4b800000d6d6c820 */ /* 0x000fe20000400000 */
[----:B------:R-:W-:Y:S01]  /*a910*/  LEA.HI.X.SX32 R103, R103, R0, 0x1, P0 ;  /* 0x0000000067677211 */ /* 0x000fe200000f0eff */
[----:B------:R-:W-:Y:S01]  /*a920*/  IMAD R137, R22, 0x4, R131 ;  /* 0x0000000416897824 */ /* 0x000fe200078e0283 */
[----:B------:R-:W-:Y:S01]  /*a930*/  LEA R100, P0, R131, R10, 0x1 ;  /* 0x0000000a83647211 */ /* 0x000fe200078008ff */
[----:B------:R-:W-:Y:S01]  /*a940*/  FMUL R110, R209, R98 ;  /* 0x00000062d16e7220 */ /* 0x000fe20000400000 */
[----:B------:R-:W3:Y:S01]  /*a950*/  MUFU.RCP R213, R213 ;  /* 0x000000d500d57308 */ /* 0x000ee20000001000 */
[----:B-1----:R-:W-:Y:S01]  /*a960*/  FMUL R118, R210, R95 ;  /* 0x0000005fd2767220 */ /* 0x002fe20000400000 */
[----:B------:R-:W-:Y:S01]  /*a970*/  LEA.HI.X.SX32 R101, R131, R0, 0x1, P0 ;  /* 0x0000000083657211 */ /* 0x000fe200000f0eff */
[----:B------:R-:W-:Y:S01]  /*a980*/  IMAD R95, R22, 0x4, R137 ;  /* 0x00000004165f7824 */ /* 0x000fe200078e0289 */
[----:B------:R-:W-:Y:S01]  /*a990*/  LEA R98, P0, R137, R10, 0x1 ;  /* 0x0000000a89627211 */ /* 0x000fe200078008ff */
[----:B------:R-:W-:-:S02]  /*a9a0*/  @!P5 FMUL R215, R215, 16777216 ;  /* 0x4b800000d7d7d820 */ /* 0x000fc40000400000 */
[----:B------:R-:W-:Y:S01]  /*a9b0*/  FMUL R114, R209, R15 ;  /* 0x0000000fd1727220 */ /* 0x000fe20000400000 */
[----:B------:R-:W1:Y:S01]  /*a9c0*/  MUFU.RCP R214, R214 ;  /* 0x000000d600d67308 */ /* 0x000e620000001000 */
[----:B------:R-:W-:Y:S01]  /*a9d0*/  FMUL R15, R210, R99 ;  /* 0x00000063d20f7220 */ /* 0x000fe20000400000 */
[----:B------:R-:W-:Y:S01]  /*a9e0*/  LEA.HI.X.SX32 R99, R137, R0, 0x1, P0 ;  /* 0x0000000089637211 */ /* 0x000fe200000f0eff */
[----:B------:R-:W-:Y:S02]  /*a9f0*/  @!P2 FMUL R20, R20, 16777216 ;  /* 0x4b8000001414a820 */ /* 0x000fe40000400000 */
[----:B------:R-:W-:Y:S01]  /*aa00*/  FMUL R115, R209, R96 ;  /* 0x00000060d1737220 */ /* 0x000fe20000400000 */
[----:B------:R-:W-:Y:S01]  /*aa10*/  LEA R96, P0, R95, R10, 0x1 ;  /* 0x0000000a5f607211 */ /* 0x000fe200078008ff */
[----:B--2---:R-:W-:Y:S01]  /*aa20*/  FMUL R135, R211, R19 ;  /* 0x00000013d3877220 */ /* 0x004fe20000400000 */
[----:B------:R-:W-:Y:S01]  /*aa30*/  LEA R19, R22, R95, 0x2 ;  /* 0x0000005f16137211 */ /* 0x000fe200078e10ff */
[----:B------:R-:W-:Y:S01]  /*aa40*/  @!P2 FMUL R17, R17, 16777216 ;  /* 0x4b8000001111a820 */ /* 0x000fe20000400000 */
[----:B------:R-:W2:Y:S01]  /*aa50*/  MUFU.RCP R215, R215 ;  /* 0x000000d700d77308 */ /* 0x000ea20000001000 */
[----:B------:R-:W-:-:S02]  /*aa60*/  @!P6 FMUL R216, R216, 16777216 ;  /* 0x4b800000d8d8e820 */ /* 0x000fc40000400000 */
[----:B------:R-:W-:Y:S02]  /*aa70*/  FMUL R120, R209, R168 ;  /* 0x000000a8d1787220 */ /* 0x000fe40000400000 */
[----:B------:R-:W-:Y:S01]  /*aa80*/  FMUL R130, R210, R97 ;  /* 0x00000061d2827220 */ /* 0x000fe20000400000 */
[----:B------:R-:W-:Y:S01]  /*aa90*/  LEA.HI.X.SX32 R97, R95, R0, 0x1, P0 ;  /* 0x000000005f617211 */ /* 0x000fe200000f0eff */
[C---:B0-----:R-:W-:Y:S02]  /*aaa0*/  FMUL R168, R178.reuse, R20 ;  /* 0x00000014b2a87220 */ /* 0x041fe40000400000 */
[----:B------:R-:W-:Y:S01]  /*aab0*/  FMUL R119, R209, R94 ;  /* 0x0000005ed1777220 */ /* 0x000fe20000400000 */
[----:B------:R-:W-:Y:S01]  /*aac0*/  LEA R94, P0, R19, R10, 0x1 ;  /* 0x0000000a135e7211 */ /* 0x000fe200078008ff */
[----:B------:R-:W-:Y:S02]  /*aad0*/  FMUL R20, R178, R17 ;  /* 0x00000011b2147220 */ /* 0x000fe40000400000 */
[----:B------:R-:W-:-:S02]  /*aae0*/  @!P2 FMUL R25, R25, 16777216 ;  /* 0x4b8000001919a820 */ /* 0x000fc40000400000 */
[----:B------:R-:W-:Y:S01]  /*aaf0*/  IMAD R17, R22, 0x4, R19 ;  /* 0x0000000416117824 */ /* 0x000fe200078e0213 */
[----:B------:R-:W0:Y:S01]  /*ab00*/  MUFU.RCP R216, R216 ;  /* 0x000000d800d87308 */ /* 0x000e220000001000 */
[----:B------:R-:W-:Y:S01]  /*ab10*/  @!P3 FMUL R59, R59, 16777216 ;  /* 0x4b8000003b3bb820 */ /* 0x000fe20000400000 */
[----:B------:R-:W-:Y:S01]  /*ab20*/  LEA.HI.X.SX32 R95, R19, R0, 0x1, P0 ;  /* 0x00000000135f7211 */ /* 0x000fe200000f0eff */
[----:B------:R-:W-:Y:S02]  /*ab30*/  @!P4 FMUL R160, R160, 16777216 ;  /* 0x4b800000a0a0c820 */ /* 0x000fe40000400000 */
[----:B------:R-:W-:Y:S02]  /*ab40*/  FMUL R111, R209, R39 ;  /* 0x00000027d16f7220 */ /* 0x000fe40000400000 */
[----:B------:R-:W-:Y:S02]  /*ab50*/  @!P4 FMUL R93, R93, 16777216 ;  /* 0x4b8000005d5dc820 */ /* 0x000fe40000400000 */
[----:B------:R-:W-:Y:S01]  /*ab60*/  FMUL R39, R210, R92 ;  /* 0x0000005cd2277220 */ /* 0x000fe20000400000 */
[----:B------:R-:W-:Y:S01]  /*ab70*/  LEA R92, P0, R17, R10, 0x1 ;  /* 0x0000000a115c7211 */ /* 0x000fe200078008ff */
[----:B------:R-:W-:-:S02]  /*ab80*/  FMUL R141, R178, R25 ;  /* 0x00000019b28d7220 */ /* 0x000fc40000400000 */
[----:B------:R-:W-:Y:S02]  /*ab90*/  FMUL R113, R209, R186 ;  /* 0x000000bad1717220 */ /* 0x000fe40000400000 */
[----:B------:R-:W-:Y:S02]  /*aba0*/  IMAD R25, R22, 0x4, R17 ;  /* 0x0000000416197824 */ /* 0x000fe400078e0211 */
[----:B---3--:R-:W-:Y:S02]  /*abb0*/  FMUL R186, R213, R59 ;  /* 0x0000003bd5ba7220 */ /* 0x008fe40000400000 */
[C---:B-1----:R-:W-:Y:S02]  /*abc0*/  FMUL R59, R214.reuse, R160 ;  /* 0x000000a0d63b7220 */ /* 0x042fe40000400000 */
[----:B------:R-:W-:Y:S01]  /*abd0*/  FMUL R160, R214, R93 ;  /* 0x0000005dd6a07220 */ /* 0x000fe20000400000 */
[----:B------:R-:W-:Y:S01]  /*abe0*/  LEA.HI.X.SX32 R93, R17, R0, 0x1, P0 ;  /* 0x00000000115d7211 */ /* 0x000fe200000f0eff */
[----:B------:R-:W-:Y:S01]  /*abf0*/  @!P2 FMUL R69, R69, 16777216 ;  /* 0x4b8000004545a820 */ /* 0x000fe20000400000 */
[----:B------:R-:W-:Y:S01]  /*ac00*/  LEA R156, P0, R25, R10, 0x1 ;  /* 0x0000000a199c7211 */ /* 0x000fe200078008ff */
[----:B------:R-:W-:Y:S01]  /*ac10*/  FMUL R131, R211, R71 ;  /* 0x00000047d3837220 */ /* 0x000fe20000400000 */
[----:B------:R-:W-:Y:S01]  /*ac20*/  LEA R71, R22, R25, 0x2 ;  /* 0x0000001916477211 */ /* 0x000fe200078e10ff */
[----:B------:R-:W-:-:S02]  /*ac30*/  @!P2 FMUL R73, R73, 16777216 ;  /* 0x4b8000004949a820 */ /* 0x000fc40000400000 */
[----:B------:R-:W-:Y:S01]  /*ac40*/  @!P5 FMUL R154, R154, 16777216 ;  /* 0x4b8000009a9ad820 */ /* 0x000fe20000400000 */
[----:B------:R-:W-:Y:S01]  /*ac50*/  LEA.HI.X.SX32 R157, R25, R0, 0x1, P0 ;  /* 0x00000000199d7211 */ /* 0x000fe200000f0eff */
[----:B------:R-:W-:Y:S02]  /*ac60*/  @!P2 FMUL R68, R68, 16777216 ;  /* 0x4b8000004444a820 */ /* 0x000fe40000400000 */
[----:B------:R-:W-:Y:S02]  /*ac70*/  FMUL R137, R178, R69 ;  /* 0x00000045b2897220 */ /* 0x000fe40000400000 */
[----:B------:R-:W-:Y:S02]  /*ac80*/  @!P2 FMUL R28, R28, 16777216 ;  /* 0x4b8000001c1ca820 */ /* 0x000fe40000400000 */
[----:B------:R-:W-:Y:S02]  /*ac90*/  @!P5 FMUL R155, R155, 16777216 ;  /* 0x4b8000009b9bd820 */ /* 0x000fe40000400000 */
[----:B------:R-:W-:-:S02]  /*aca0*/  FMUL R142, R178, R73 ;  /* 0x00000049b28e7220 */ /* 0x000fc40000400000 */
[----:B--2---:R-:W-:Y:S01]  /*acb0*/  FMUL R69, R215, R154 ;  /* 0x0000009ad7457220 */ /* 0x004fe20000400000 */
[----:B------:R-:W-:Y:S01]  /*acc0*/  LEA R154, P0, R71, R10, 0x1 ;  /* 0x0000000a479a7211 */ /* 0x000fe200078008ff */
[----:B------:R-:W-:Y:S02]  /*acd0*/  @!P6 FMUL R152, R152, 16777216 ;  /* 0x4b8000009898e820 */ /* 0x000fe40000400000 */
[----:B------:R-:W-:Y:S02]  /*ace0*/  IMAD R73, R22, 0x4, R71 ;  /* 0x0000000416497824 */ /* 0x000fe400078e0247 */
[----:B------:R-:W-:Y:S02]  /*acf0*/  @!P3 FMUL R58, R58, 16777216 ;  /* 0x4b8000003a3ab820 */ /* 0x000fe40000400000 */
[C---:B------:R-:W-:Y:S02]  /*ad00*/  FMUL R121, R210.reuse, R47 ;  /* 0x0000002fd2797220 */ /* 0x040fe40000400000 */
[----:B------:R-:W-:-:S02]  /*ad10*/  FMUL R128, R210, R37 ;  /* 0x00000025d2807220 */ /* 0x000fc40000400000 */
[----:B------:R-:W-:Y:S02]  /*ad20*/  @!P3 FMUL R53, R53, 16777216 ;  /* 0x4b8000003535b820 */ /* 0x000fe40000400000 */
[----:B------:R-:W-:Y:S02]  /*ad30*/  @!P4 FMUL R163, R163, 16777216 ;  /* 0x4b800000a3a3c820 */ /* 0x000fe40000400000 */
[----:B------:R-:W-:Y:S02]  /*ad40*/  FMUL R47, R210, R36 ;  /* 0x00000024d22f7220 */ /* 0x000fe40000400000 */
[----:B------:R-:W-:Y:S02]  /*ad50*/  FMUL R37, R178, R68 ;  /* 0x00000044b2257220 */ /* 0x000fe40000400000 */
[----:B------:R-:W-:Y:S02]  /*ad60*/  @!P2 FMUL R24, R24, 16777216 ;  /* 0x4b8000001818a820 */ /* 0x000fe40000400000 */
[----:B------:R-:W-:-:S02]  /*ad70*/  @!P3 FMUL R48, R48, 16777216 ;  /* 0x4b8000003030b820 */ /* 0x000fc40000400000 */
[----:B------:R-:W-:Y:S02]  /*ad80*/  @!P4 FMUL R161, R161, 16777216 ;  /* 0x4b800000a1a1c820 */ /* 0x000fe40000400000 */
[----:B------:R-:W-:Y:S02]  /*ad90*/  FMUL R36, R178, R28 ;  /* 0x0000001cb2247220 */ /* 0x000fe40000400000 */
[----:B------:R-:W-:Y:S01]  /*ada0*/  FMUL R68, R215, R155 ;  /* 0x0000009bd7447220 */ /* 0x000fe20000400000 */
[----:B------:R-:W-:Y:S01]  /*adb0*/  LEA.HI.X.SX32 R155, R71, R0, 0x1, P0 ;  /* 0x00000000479b7211 */ /* 0x000fe200000f0eff */
[----:B------:R-:W-:Y:S02]  /*adc0*/  @!P2 FMUL R29, R29, 16777216 ;  /* 0x4b8000001d1da820 */ /* 0x000fe40000400000 */
[----:B------:R-:W-:Y:S02]  /*add0*/  @!P3 FMUL R44, R44, 16777216 ;  /* 0x4b8000002c2cb820 */ /* 0x000fe40000400000 */
[----:B------:R-:W-:-:S02]  /*ade0*/  @!P4 FMUL R65, R65, 16777216 ;  /* 0x4b8000004141c820 */ /* 0x000fc40000400000 */
[----:B------:R-:W-:Y:S02]  /*adf0*/  @!P6 FMUL R153, R153, 16777216 ;  /* 0x4b8000009999e820 */ /* 0x000fe40000400000 */
[----:B0-----:R-:W-:Y:S01]  /*ae00*/  FMUL R28, R216, R152 ;  /* 0x00000098d81c7220 */ /* 0x001fe20000400000 */
[----:B------:R-:W-:Y:S01]  /*ae10*/  LEA R152, P0, R73, R10, 0x1 ;  /* 0x0000000a49987211 */ /* 0x000fe200078008ff */
[----:B------:R-:W-:Y:S02]  /*ae20*/  @!P3 FMUL R41, R41, 16777216 ;  /* 0x4b8000002929b820 */ /* 0x000fe40000400000 */
[----:B------:R-:W-:Y:S02]  /*ae30*/  @!P5 FMUL R150, R150, 16777216 ;  /* 0x4b8000009696d820 */ /* 0x000fe40000400000 */
[----:B------:R-:W-:Y:S02]  /*ae40*/  @!P6 FMUL R184, R184, 16777216 ;  /* 0x4b800000b8b8e820 */ /* 0x000fe40000400000 */
[----:B------:R-:W-:-:S02]  /*ae50*/  @!P6 FMUL R182, R182, 16777216 ;  /* 0x4b800000b6b6e820 */ /* 0x000fc40000400000 */
[----:B------:R-:W-:Y:S02]  /*ae60*/  @!P6 FMUL R179, R179, 16777216 ;  /* 0x4b800000b3b3e820 */ /* 0x000fe40000400000 */
[----:B------:R-:W-:Y:S02]  /*ae70*/  @!P6 FMUL R148, R148, 16777216 ;  /* 0x4b8000009494e820 */ /* 0x000fe40000400000 */
[----:B------:R-:W-:Y:S02]  /*ae80*/  FMUL R195, R213, R58 ;  /* 0x0000003ad5c37220 */ /* 0x000fe40000400000 */
[----:B------:R-:W-:Y:S02]  /*ae90*/  IMAD R71, R22, 0x4, R73 ;  /* 0x0000000416477824 */ /* 0x000fe400078e0249 */
[----:B------:R-:W-:Y:S02]  /*aea0*/  @!P4 FMUL R164, R164, 16777216 ;  /* 0x4b800000a4a4c820 */ /* 0x000fe40000400000 */
[----:B------:R-:W-:-:S02]  /*aeb0*/  FMUL R132, R210, R42 ;  /* 0x0000002ad2847220 */ /* 0x000fc40000400000 */
[----:B------:R-:W-:Y:S02]  /*aec0*/  FMUL R194, R213, R53 ;  /* 0x00000035d5c27220 */ /* 0x000fe40000400000 */
[----:B------:R-:W-:Y:S02]  /*aed0*/  FMUL R58, R214, R163 ;  /* 0x000000a3d63a7220 */ /* 0x000fe40000400000 */
[----:B------:R-:W-:Y:S02]  /*aee0*/  @!P4 FMUL R61, R61, 16777216 ;  /* 0x4b8000003d3dc820 */ /* 0x000fe40000400000 */
[----:B------:R-:W-:Y:S02]  /*aef0*/  FMUL R42, R210, R86 ;  /* 0x00000056d22a7220 */ /* 0x000fe40000400000 */
[----:B------:R-:W-:Y:S02]  /*af00*/  FMUL R145, R178, R24 ;  /* 0x00000018b2917220 */ /* 0x000fe40000400000 */
[----:B------:R-:W-:-:S02]  /*af10*/  FMUL R53, R213, R48 ;  /* 0x00000030d5357220 */ /* 0x000fc40000400000 */
[----:B------:R-:W-:Y:S02]  /*af20*/  FMUL R163, R214, R161 ;  /* 0x000000a1d6a37220 */ /* 0x000fe40000400000 */
[----:B------:R-:W-:Y:S02]  /*af30*/  @!P4 FMUL R60, R60, 16777216 ;  /* 0x4b8000003c3cc820 */ /* 0x000fe40000400000 */
[----:B------:R-:W-:Y:S02]  /*af40*/  FMUL R86, R211, R30 ;  /* 0x0000001ed3567220 */ /* 0x000fe40000400000 */
[----:B------:R-:W-:Y:S02]  /*af50*/  FMUL R139, R178, R29 ;  /* 0x0000001db28b7220 */ /* 0x000fe40000400000 */
[----:B------:R-:W-:Y:S02]  /*af60*/  FMUL R48, R213, R44 ;  /* 0x0000002cd5307220 */ /* 0x000fe40000400000 */
[----:B------:R-:W-:-:S02]  /*af70*/  FMUL R161, R214, R65 ;  /* 0x00000041d6a17220 */ /* 0x000fc40000400000 */
[----:B------:R-:W-:Y:S01]  /*af80*/  FMUL R24, R216, R153 ;  /* 0x00000099d8187220 */ /* 0x000fe20000400000 */
[----:B------:R-:W-:Y:S01]  /*af90*/  LEA.HI.X.SX32 R153, R73, R0, 0x1, P0 ;  /* 0x0000000049997211 */ /* 0x000fe200000f0eff */
[----:B------:R-:W-:Y:S01]  /*afa0*/  @!P5 FMUL R151, R151, 16777216 ;  /* 0x4b8000009797d820 */ /* 0x000fe20000400000 */
[----:B------:R-:W-:Y:S01]  /*afb0*/  LEA R73, R22, R71, 0x2 ;  /* 0x0000004716497211 */ /* 0x000fe200078e10ff */
[----:B------:R-:W-:Y:S02]  /*afc0*/  FMUL R44, R213, R41 ;  /* 0x00000029d52c7220 */ /* 0x000fe40000400000 */
[----:B------:R-:W-:Y:S01]  /*afd0*/  FMUL R65, R215, R150 ;  /* 0x00000096d7417220 */ /* 0x000fe20000400000 */
[----:B------:R-:W-:Y:S01]  /*afe0*/  LEA R150, P0, R71, R10, 0x1 ;  /* 0x0000000a47967211 */ /* 0x000fe200078008ff */
[C---:B------:R-:W-:Y:S02]  /*aff0*/  FMUL R30, R216.reuse, R184 ;  /* 0x000000b8d81e7220 */ /* 0x040fe40000400000 */
[----:B------:R-:W-:-:S02]  /*b000*/  FMUL R17, R216, R182 ;  /* 0x000000b6d8117220 */ /* 0x000fc40000400000 */
[C---:B------:R-:W-:Y:S02]  /*b010*/  FMUL R29, R216.reuse, R179 ;  /* 0x000000b3d81d7220 */ /* 0x040fe40000400000 */
[----:B------:R-:W-:Y:S02]  /*b020*/  FMUL R148, R216, R148 ;  /* 0x00000094d8947220 */ /* 0x000fe40000400000 */
[----:B------:R-:W-:Y:S02]  /*b030*/  @!P3 FMUL R57, R57, 16777216 ;  /* 0x4b8000003939b820 */ /* 0x000fe40000400000 */
[----:B------:R-:W-:Y:S02]  /*b040*/  FMUL R41, R214, R164 ;  /* 0x000000a4d6297220 */ /* 0x000fe40000400000 */
[----:B------:R-:W-:Y:S02]  /*b050*/  @!P3 FMUL R56, R56, 16777216 ;  /* 0x4b8000003838b820 */ /* 0x000fe40000400000 */
[----:B------:R-:W-:-:S02]  /*b060*/  FMUL R164, R214, R61 ;  /* 0x0000003dd6a47220 */ /* 0x000fc40000400000 */
[----:B------:R-:W-:Y:S02]  /*b070*/  @!P4 FMUL R67, R67, 16777216 ;  /* 0x4b8000004343c820 */ /* 0x000fe40000400000 */
[----:B------:R-:W-:Y:S01]  /*b080*/  FMUL R61, R214, R60 ;  /* 0x0000003cd63d7220 */ /* 0x000fe20000400000 */
[----:B------:R-:W-:Y:S01]  /*b090*/  F2FP.PACK_AB R29, R29, R148 ;  /* 0x000000941d1d723e */ /* 0x000fe200000000ff */
[----:B------:R-:W-:Y:S01]  /*b0a0*/  @!P4 FMUL R66, R66, 16777216 ;  /* 0x4b8000004242c820 */ /* 0x000fe20000400000 */
[----:B------:R-:W-:Y:S01]  /*b0b0*/  F2FP.PACK_AB R30, R30, R17 ;  /* 0x000000111e1e723e */ /* 0x000fe200000000ff */
[----:B------:R-:W-:Y:S02]  /*b0c0*/  FMUL R107, R209, R190 ;  /* 0x000000bed16b7220 */ /* 0x000fe40000400000 */
[----:B------:R-:W-:Y:S01]  /*b0d0*/  FMUL R60, R215, R151 ;  /* 0x00000097d73c7220 */ /* 0x000fe20000400000 */
[----:B------:R-:W-:Y:S01]  /*b0e0*/  LEA.HI.X.SX32 R151, R71, R0, 0x1, P0 ;  /* 0x0000000047977211 */ /* 0x000fe200000f0eff */
[----:B------:R-:W-:Y:S01]  /*b0f0*/  @!P6 FMUL R149, R149, 16777216 ;  /* 0x4b8000009595e820 */ /* 0x000fe20000400000 */
[----:B------:R-:W-:Y:S01]  /*b100*/  LEA R148, P0, R73, R10, 0x1 ;  /* 0x0000000a49947211 */ /* 0x000fe200078008ff */
[----:B------:R-:W-:-:S02]  /*b110*/  FMUL R190, R213, R57 ;  /* 0x00000039d5be7220 */ /* 0x000fc40000400000 */
[----:B------:R-:W-:Y:S02]  /*b120*/  FMUL R57, R213, R56 ;  /* 0x00000038d5397220 */ /* 0x000fe40000400000 */
[----:B------:R-:W-:Y:S02]  /*b130*/  IMAD R17, R22, 0x4, R73 ;  /* 0x0000000416117824 */ /* 0x000fe400078e0249 */
[C---:B------:R-:W-:Y:S02]  /*b140*/  FMUL R56, R214.reuse, R67 ;  /* 0x00000043d6387220 */ /* 0x040fe40000400000 */
[----:B------:R-:W-:Y:S02]  /*b150*/  FMUL R123, R209, R14 ;  /* 0x0000000ed17b7220 */ /* 0x000fe40000400000 */
[----:B------:R-:W-:Y:S02]  /*b160*/  FMUL R67, R214, R66 ;  /* 0x00000042d6437220 */ /* 0x000fe40000400000 */
[----:B------:R-:W-:-:S02]  /*b170*/  @!P2 FMUL R21, R21, 16777216 ;  /* 0x4b8000001515a820 */ /* 0x000fc40000400000 */
[----:B------:R-:W-:Y:S02]  /*b180*/  @!P2 FMUL R16, R16, 16777216 ;  /* 0x4b8000001010a820 */ /* 0x000fe40000400000 */
[----:B------:R-:W-:Y:S02]  /*b190*/  FMUL R14, R210, R89 ;  /* 0x00000059d20e7220 */ /* 0x000fe40000400000 */
[----:B------:R-:W-:Y:S01]  /*b1a0*/  FMUL R66, R216, R149 ;  /* 0x00000095d8427220 */ /* 0x000fe20000400000 */
[----:B------:R-:W-:Y:S01]  /*b1b0*/  LEA.HI.X.SX32 R149, R73, R0, 0x1, P0 ;  /* 0x0000000049957211 */ /* 0x000fe200000f0eff */
[----:B------:R-:W-:Y:S01]  /*b1c0*/  @!P2 FMUL R33, R33, 16777216 ;  /* 0x4b8000002121a820 */ /* 0x000fe20000400000 */
[----:B------:R-:W-:Y:S01]  /*b1d0*/  LEA R71, R22, R17, 0x2 ;  /* 0x0000001116477211 */ /* 0x000fe200078e10ff */
[----:B------:R-:W-:Y:S02]  /*b1e0*/  @!P2 FMUL R32, R32, 16777216 ;  /* 0x4b8000002020a820 */ /* 0x000fe40000400000 */
[----:B------:R-:W-:-:S02]  /*b1f0*/  @!P2 FMUL R72, R72, 16777216 ;  /* 0x4b8000004848a820 */ /* 0x000fc40000400000 */
[----:B------:R-:W-:Y:S02]  /*b200*/  @!P2 FMUL R81, R81, 16777216 ;  /* 0x4b8000005151a820 */ /* 0x000fe40000400000 */
[----:B------:R-:W-:Y:S02]  /*b210*/  @!P6 FMUL R189, R189, 16777216 ;  /* 0x4b800000bdbde820 */ /* 0x000fe40000400000 */
[----:B------:R-:W-:Y:S02]  /*b220*/  @!P6 FMUL R187, R187, 16777216 ;  /* 0x4b800000bbbbe820 */ /* 0x000fe40000400000 */
[----:B------:R-:W-:Y:S01]  /*b230*/  FMUL R89, R211, R82 ;  /* 0x00000052d3597220 */ /* 0x000fe20000400000 */
[----:B------:R-:W-:Y:S01]  /*b240*/  LEA R82, P0, R17, R10, 0x1 ;  /* 0x0000000a11527211 */ /* 0x000fe200078008ff */
[----:B------:R-:W-:Y:S02]  /*b250*/  @!P2 FMUL R80, R80, 16777216 ;  /* 0x4b8000005050a820 */ /* 0x000fe40000400000 */
[----:B------:R-:W-:-:S02]  /*b260*/  @!P5 FMUL R76, R76, 16777216 ;  /* 0x4b8000004c4cd820 */ /* 0x000fc40000400000 */
[----:B------:R-:W-:Y:S02]  /*b270*/  @!P6 FMUL R173, R173, 16777216 ;  /* 0x4b800000adade820 */ /* 0x000fe40000400000 */
[----:B------:R-:W-:Y:S02]  /*b280*/  FMUL R109, R209, R177 ;  /* 0x000000b1d16d7220 */ /* 0x000fe40000400000 */
[C---:B------:R-:W-:Y:S02]  /*b290*/  FMUL R127, R210.reuse, R46 ;  /* 0x0000002ed27f7220 */ /* 0x040fe40000400000 */
[----:B------:R-:W-:Y:S02]  /*b2a0*/  FMUL R124, R210, R88 ;  /* 0x00000058d27c7220 */ /* 0x000fe40000400000 */
[----:B------:R-:W-:Y:S02]  /*b2b0*/  FMUL R46, R211, R31 ;  /* 0x0000001fd32e7220 */ /* 0x000fe40000400000 */
[----:B------:R-:W-:-:S02]  /*b2c0*/  FMUL R144, R178, R21 ;  /* 0x00000015b2907220 */ /* 0x000fc40000400000 */
[----:B------:R-:W-:Y:S01]  /*b2d0*/  FMUL R177, R178, R16 ;  /* 0x00000010b2b17220 */ /* 0x000fe20000400000 */
[----:B------:R-:W-:Y:S01]  /*b2e0*/  LOP3.LUT R252, R196, 0x18, RZ, 0xc0, !PT ;  /* 0x00000018c4fc7812 */ /* 0x000fe200078ec0ff */
[----:B------:R-:W-:Y:S01]  /*b2f0*/  FMUL R138, R211, R83 ;  /* 0x00000053d38a7220 */ /* 0x000fe20000400000 */
[----:B------:R-:W-:Y:S01]  /*b300*/  LEA.HI.X.SX32 R83, R17, R0, 0x1, P0 ;  /* 0x0000000011537211 */ /* 0x000fe200000f0eff */
[C---:B------:R-:W-:Y:S02]  /*b310*/  FMUL R140, R178.reuse, R33 ;  /* 0x00000021b28c7220 */ /* 0x040fe40000400000 */
[C---:B------:R-:W-:Y:S02]  /*b320*/  FMUL R88, R178.reuse, R32 ;  /* 0x00000020b2587220 */ /* 0x040fe40000400000 */
[C---:B------:R-:W-:Y:S02]  /*b330*/  FMUL R143, R178.reuse, R72 ;  /* 0x00000048b28f7220 */ /* 0x040fe40000400000 */
[----:B------:R-:W-:-:S02]  /*b340*/  FMUL R21, R178, R81 ;  /* 0x00000051b2157220 */ /* 0x000fc40000400000 */
[C---:B------:R-:W-:Y:S02]  /*b350*/  FMUL R31, R216.reuse, R189 ;  /* 0x000000bdd81f7220 */ /* 0x040fe40000400000 */
[----:B------:R-:W-:Y:S02]  /*b360*/  FMUL R16, R216, R187 ;  /* 0x000000bbd8107220 */ /* 0x000fe40000400000 */
[----:B------:R-:W-:Y:S01]  /*b370*/  FMUL R178, R178, R80 ;  /* 0x00000050b2b27220 */ /* 0x000fe20000400000 */
[----:B------:R-:W-:Y:S01]  /*b380*/  LEA R80, P0, R71, R10, 0x1 ;  /* 0x0000000a47507211 */ /* 0x000fe200078008ff */
[----:B------:R-:W-:Y:S02]  /*b390*/  FMUL R76, R215, R76 ;  /* 0x0000004cd74c7220 */ /* 0x000fe40000400000 */
[----:B------:R-:W-:Y:S02]  /*b3a0*/  FMUL R173, R216, R173 ;  /* 0x000000add8ad7220 */ /* 0x000fe40000400000 */
[----:B------:R-:W-:-:S02]  /*b3b0*/  @!P3 FMUL R78, R78, 16777216 ;  /* 0x4b8000004e4eb820 */ /* 0x000fc40000400000 */
[----:B------:R-:W-:Y:S01]  /*b3c0*/  IMAD R73, R22, 0x4, R71 ;  /* 0x0000000416497824 */ /* 0x000fe200078e0247 */
[----:B------:R-:W-:Y:S01]  /*b3d0*/  F2FP.PACK_AB R31, R31, R16 ;  /* 0x000000101f1f723e */ /* 0x000fe200000000ff */
[----:B------:R-:W-:Y:S01]  /*b3e0*/  @!P3 FMUL R79, R79, 16777216 ;  /* 0x4b8000004f4fb820 */ /* 0x000fe20000400000 */
[----:B------:R-:W-:Y:S01]  /*b3f0*/  F2FP.PACK_AB R28, R28, R173 ;  /* 0x000000ad1c1c723e */ /* 0x000fe200000000ff */
[----:B------:R-:W-:Y:S01]  /*b400*/  FMUL R192, R213, R78 ;  /* 0x0000004ed5c07220 */ /* 0x000fe20000400000 */
[----:B------:R-:W-:Y:S01]  /*b410*/  F2FP.PACK_AB R16, R69, R76 ;  /* 0x0000004c4510723e */ /* 0x000fe200000000ff */
[----:B------:R-:W-:Y:S01]  /*b420*/  IMAD R129, R252, 0x800, R129 ;  /* 0x00000800fc817824 */ /* 0x000fe200078e0281 */
[----:B------:R-:W-:Y:S01]  /*b430*/  BAR.SYNC.DEFER_BLOCKING 0x0 ;  /* 0x0000000000007b1d */ /* 0x000fe20000010000 */
[----:B------:R-:W-:Y:S01]  /*b440*/  LEA.HI.X.SX32 R81, R71, R0, 0x1, P0 ;  /* 0x0000000047517211 */ /* 0x000fe200000f0eff */
[----:B------:R-:W-:Y:S01]  /*b450*/  IMAD R69, R22, 0x4, R73 ;  /* 0x0000000416457824 */ /* 0x000fe200078e0249 */
[----:B------:R-:W-:Y:S01]  /*b460*/  LEA R78, P0, R73, R10, 0x1 ;  /* 0x0000000a494e7211 */ /* 0x000fe200078008ff */
[----:B------:R-:W-:-:S02]  /*b470*/  @!P3 FMUL R55, R55, 16777216 ;  /* 0x4b8000003737b820 */ /* 0x000fc40000400000 */
[----:B------:R-:W-:Y:S02]  /*b480*/  FMUL R108, R209, R181 ;  /* 0x000000b5d16c7220 */ /* 0x000fe40000400000 */
[----:B------:R-:W-:Y:S02]  /*b490*/  @!P3 FMUL R40, R40, 16777216 ;  /* 0x4b8000002828b820 */ /* 0x000fe40000400000 */
[----:B------:R-:W-:Y:S01]  /*b4a0*/  FMUL R181, R213, R79 ;  /* 0x0000004fd5b57220 */ /* 0x000fe20000400000 */
[----:B------:R-:W-:Y:S01]  /*b4b0*/  LEA.HI.X.SX32 R79, R73, R0, 0x1, P0 ;  /* 0x00000000494f7211 */ /* 0x000fe200000f0eff */
[----:B------:R-:W-:Y:S01]  /*b4c0*/  @!P4 FMUL R77, R77, 16777216 ;  /* 0x4b8000004d4dc820 */ /* 0x000fe20000400000 */
[----:B------:R-:W-:Y:S01]  /*b4d0*/  LEA R76, P0, R69, R10, 0x1 ;  /* 0x0000000a454c7211 */ /* 0x000fe200078008ff */
[C---:B------:R-:W-:Y:S02]  /*b4e0*/  FMUL R193, R213.reuse, R55 ;  /* 0x00000037d5c17220 */ /* 0x040fe40000400000 */
[----:B------:R-:W-:-:S02]  /*b4f0*/  FMUL R55, R213, R40 ;  /* 0x00000028d5377220 */ /* 0x000fc40000400000 */
[----:B------:R-:W-:Y:S02]  /*b500*/  FMUL R112, R209, R91 ;  /* 0x0000005bd1707220 */ /* 0x000fe40000400000 */
[----:B------:R-:W-:Y:S01]  /*b510*/  FMUL R40, R214, R77 ;  /* 0x0000004dd6287220 */ /* 0x000fe20000400000 */
[----:B------:R0:W-:Y:S01]  /*b520*/  STS.128 [R129], R28 ;  /* 0x0000001c81007388 */ /* 0x0001e20000000c00 */
[----:B------:R-:W-:Y:S01]  /*b530*/  FMUL R91, R211, R74 ;  /* 0x0000004ad35b7220 */ /* 0x000fe20000400000 */
[----:B------:R-:W-:Y:S01]  /*b540*/  LEA.HI.X.SX32 R77, R69, R0, 0x1, P0 ;  /* 0x00000000454d7211 */ /* 0x000fe200000f0eff */
[----:B------:R-:W-:Y:S02]  /*b550*/  @!P6 FMUL R191, R191, 16777216 ;  /* 0x4b800000bfbfe820 */ /* 0x000fe40000400000 */
[----:B------:R-:W-:Y:S02]  /*b560*/  @!P6 FMUL R188, R188, 16777216 ;  /* 0x4b800000bcbce820 */ /* 0x000fe40000400000 */
[----:B------:R-:W-:-:S02]  /*b570*/  @!P6 FMUL R185, R185, 16777216 ;  /* 0x4b800000b9b9e820 */ /* 0x000fc40000400000 */
[----:B------:R-:W-:Y:S02]  /*b580*/  @!P6 FMUL R183, R183, 16777216 ;  /* 0x4b800000b7b7e820 */ /* 0x000fe40000400000 */
[----:B------:R-:W-:Y:S01]  /*b590*/  @!P6 FMUL R180, R180, 16777216 ;  /* 0x4b800000b4b4e820 */ /* 0x000fe20000400000 */
[C---:B0-----:R-:W-:Y:S01]  /*b5a0*/  LEA R29, R22.reuse, R69, 0x2 ;  /* 0x00000045161d7211 */ /* 0x041fe200078e10ff */
[----:B------:R-:W-:Y:S02]  /*b5b0*/  @!P6 FMUL R175, R175, 16777216 ;  /* 0x4b800000afafe820 */ /* 0x000fe40000400000 */
[----:B------:R-:W-:Y:S01]  /*b5c0*/  FMUL R126, R209, R38 ;  /* 0x00000026d17e7220 */ /* 0x000fe20000400000 */
[----:B------:R-:W-:Y:S01]  /*b5d0*/  LEA R74, P0, R29, R10, 0x1 ;  /* 0x0000000a1d4a7211 */ /* 0x000fe200078008ff */
[----:B------:R-:W-:Y:S02]  /*b5e0*/  IMAD R31, R22, 0x4, R29 ;  /* 0x00000004161f7824 */ /* 0x000fe400078e021d */
[----:B------:R-:W-:-:S02]  /*b5f0*/  FMUL R122, R209, R90 ;  /* 0x0000005ad17a7220 */ /* 0x000fc40000400000 */
[----:B------:R-:W-:Y:S02]  /*b600*/  FMUL R38, R210, R51 ;  /* 0x00000033d2267220 */ /* 0x000fe40000400000 */
[----:B------:R-:W-:Y:S01]  /*b610*/  FMUL R51, R211, R75 ;  /* 0x0000004bd3337220 */ /* 0x000fe20000400000 */
[----:B------:R-:W-:Y:S01]  /*b620*/  LEA.HI.X.SX32 R75, R29, R0, 0x1, P0 ;  /* 0x000000001d4b7211 */ /* 0x000fe200000f0eff */
[C---:B------:R-:W-:Y:S02]  /*b630*/  FMUL R133, R211.reuse, R27 ;  /* 0x0000001bd3857220 */ /* 0x040fe40000400000 */
[----:B------:R-:W-:Y:S01]  /*b640*/  FMUL R90, R211, R26 ;  /* 0x0000001ad35a7220 */ /* 0x000fe20000400000 */
[----:B------:R-:W-:Y:S01]  /*b650*/  LEA R72, P0, R31, R10, 0x1 ;  /* 0x0000000a1f487211 */ /* 0x000fe200078008ff */
[----:B------:R-:W-:Y:S02]  /*b660*/  @!P5 FMUL R174, R174, 16777216 ;  /* 0x4b800000aeaed820 */ /* 0x000fe40000400000 */
[----:B------:R-:W-:-:S02]  /*b670*/  @!P5 FMUL R171, R171, 16777216 ;  /* 0x4b800000ababd820 */ /* 0x000fc40000400000 */
[C---:B------:R-:W-:Y:S02]  /*b680*/  FMUL R27, R216.reuse, R191 ;  /* 0x000000bfd81b7220 */ /* 0x040fe40000400000 */
[C---:B------:R-:W-:Y:S02]  /*b690*/  FMUL R188, R216.reuse, R188 ;  /* 0x000000bcd8bc7220 */ /* 0x040fe40000400000 */
[C---:B------:R-:W-:Y:S02]  /*b6a0*/  FMUL R26, R216.reuse, R185 ;  /* 0x000000b9d81a7220 */ /* 0x040fe40000400000 */
[C---:B------:R-:W-:Y:S02]  /*b6b0*/  FMUL R183, R216.reuse, R183 ;  /* 0x000000b7d8b77220 */ /* 0x040fe40000400000 */
[C---:B------:R-:W-:Y:S02]  /*b6c0*/  FMUL R25, R216.reuse, R180 ;  /* 0x000000b4d8197220 */ /* 0x040fe40000400000 */
[----:B------:R-:W-:-:S02]  /*b6d0*/  FMUL R175, R216, R175 ;  /* 0x000000afd8af7220 */ /* 0x000fc40000400000 */
[----:B------:R-:W-:Y:S02]  /*b6e0*/  @!P5 FMUL R169, R169, 16777216 ;  /* 0x4b800000a9a9d820 */ /* 0x000fe40000400000 */
[----:B------:R-:W-:Y:S02]  /*b6f0*/  @!P5 FMUL R166, R166, 16777216 ;  /* 0x4b800000a6a6d820 */ /* 0x000fe40000400000 */
[----:B------:R-:W-:Y:S02]  /*b700*/  @!P5 FMUL R146, R146, 16777216 ;  /* 0x4b8000009292d820 */ /* 0x000fe40000400000 */
[----:B------:R-:W-:Y:S02]  /*b710*/  @!P5 FMUL R159, R159, 16777216 ;  /* 0x4b8000009f9fd820 */ /* 0x000fe40000400000 */
[----:B------:R-:W-:Y:S02]  /*b720*/  IMAD R29, R22, 0x4, R31 ;  /* 0x00000004161d7824 */ /* 0x000fe400078e021f */
[----:B------:R-:W-:-:S02]  /*b730*/  FMUL R136, R211, R85 ;  /* 0x00000055d3887220 */ /* 0x000fc40000400000 */
[----:B------:R-:W-:Y:S01]  /*b740*/  FMUL R85, R211, R84 ;  /* 0x00000054d3557220 */ /* 0x000fe20000400000 */
[----:B------:R-:W-:Y:S01]  /*b750*/  F2FP.PACK_AB R24, R24, R175 ;  /* 0x000000af1818723e */ /* 0x000fe200000000ff */
[----:B------:R-:W-:Y:S01]  /*b760*/  FMUL R125, R210, R87 ;  /* 0x00000057d27d7220 */ /* 0x000fe20000400000 */
[----:B------:R-:W-:Y:S01]  /*b770*/  F2FP.PACK_AB R25, R25, R66 ;  /* 0x000000421919723e */ /* 0x000fe200000000ff */
[----:B------:R-:W-:Y:S01]  /*b780*/  FMUL R84, R211, R18 ;  /* 0x00000012d3547220 */ /* 0x000fe20000400000 */
[----:B------:R-:W-:Y:S01]  /*b790*/  F2FP.PACK_AB R26, R26, R183 ;  /* 0x000000b71a1a723e */ /* 0x000fe200000000ff */
[----:B------:R-:W-:Y:S01]  /*b7a0*/  FMUL R19, R215, R174 ;  /* 0x000000aed7137220 */ /* 0x000fe20000400000 */
[----:B------:R-:W-:Y:S01]  /*b7b0*/  F2FP.PACK_AB R27, R27, R188 ;  /* 0x000000bc1b1b723e */ /* 0x000fe200000000ff */
[----:B------:R-:W-:Y:S01]  /*b7c0*/  FMUL R32, R215, R171 ;  /* 0x000000abd7207220 */ /* 0x000fe20000400000 */
[----:B------:R-:W-:Y:S01]  /*b7d0*/  LEA.HI.X.SX32 R73, R31, R0, 0x1, P0 ;  /* 0x000000001f497211 */ /* 0x000fe200000f0eff */
[----:B------:R-:W-:Y:S01]  /*b7e0*/  FMUL R87, R211, R70 ;  /* 0x00000046d3577220 */ /* 0x000fe20000400000 */
[----:B------:R-:W-:Y:S01]  /*b7f0*/  LEA R70, P0, R29, R10, 0x1 ;  /* 0x0000000a1d467211 */ /* 0x000fe200078008ff */
[C---:B------:R-:W-:Y:S01]  /*b800*/  FMUL R18, R215.reuse, R169 ;  /* 0x000000a9d7127220 */ /* 0x040fe20000400000 */
[----:B------:R-:W-:Y:S01]  /*b810*/  LEA R31, R22, R29, 0x2 ;  /* 0x0000001d161f7211 */ /* 0x000fe200078e10ff */
[----:B------:R-:W-:-:S02]  /*b820*/  FMUL R33, R215, R166 ;  /* 0x000000a6d7217220 */ /* 0x000fc40000400000 */
[C---:B------:R-:W-:Y:S02]  /*b830*/  FMUL R146, R215.reuse, R146 ;  /* 0x00000092d7927220 */ /* 0x040fe40000400000 */
[----:B------:R-:W-:Y:S01]  /*b840*/  FMUL R159, R215, R159 ;  /* 0x0000009fd79f7220 */ /* 0x000fe20000400000 */
[----:B------:R-:W-:Y:S01]  /*b850*/  F2FP.PACK_AB R19, R19, R32 ;  /* 0x000000201313723e */ /* 0x000fe200000000ff */
[----:B------:R-:W-:Y:S01]  /*b860*/  @!P4 FMUL R64, R64, 16777216 ;  /* 0x4b8000004040c820 */ /* 0x000fe20000400000 */
[----:B------:R-:W-:Y:S01]  /*b870*/  F2FP.PACK_AB R17, R146, R65 ;  /* 0x000000419211723e */ /* 0x000fe200000000ff */
[----:B------:R0:W-:Y:S01]  /*b880*/  STS.128 [R129+0x400], R24 ;  /* 0x0004001881007388 */ /* 0x0001e20000000c00 */
[----:B------:R-:W-:Y:S02]  /*b890*/  F2FP.PACK_AB R18, R18, R33 ;  /* 0x000000211212723e */ /* 0x000fe400000000ff */
[----:B------:R-:W-:Y:S02]  /*b8a0*/  F2FP.PACK_AB R32, R68, R159 ;  /* 0x0000009f4420723e */ /* 0x000fe400000000ff */
[----:B------:R-:W-:-:S02]  /*b8b0*/  LEA.HI.X.SX32 R71, R29, R0, 0x1, P0 ;  /* 0x000000001d477211 */ /* 0x000fc400000f0eff */
[C---:B------:R-:W-:Y:S01]  /*b8c0*/  LEA R68, P0, R31.reuse, R10, 0x1 ;  /* 0x0000000a1f447211 */ /* 0x040fe200078008ff */
[----:B------:R-:W-:Y:S01]  /*b8d0*/  FMUL R64, R214, R64 ;  /* 0x00000040d6407220 */ /* 0x000fe20000400000 */
[----:B------:R1:W-:Y:S01]  /*b8e0*/  STS.128 [R129+0x80], R16 ;  /* 0x0000801081007388 */ /* 0x0003e20000000c00 */
[----:B------:R-:W-:Y:S01]  /*b8f0*/  @!P4 FMUL R62, R62, 16777216 ;  /* 0x4b8000003e3ec820 */ /* 0x000fe20000400000 */
[----:B------:R-:W-:Y:S01]  /*b900*/  LEA.HI.X.SX32 R69, R31, R0, 0x1, P0 ;  /* 0x000000001f457211 */ /* 0x000fe200000f0eff */
[----:B0-----:R-:W-:Y:S01]  /*b910*/  IMAD R27, R22, 0x4, R31 ;  /* 0x00000004161b7824 */ /* 0x001fe200078e021f */
[----:B------:R-:W-:-:S04]  /*b920*/  F2FP.PACK_AB R25, R67, R64 ;  /* 0x000000404319723e */ /* 0x000fc800000000ff */
[----:B------:R-:W-:Y:S01]  /*b930*/  LEA R66, P0, R27, R10, 0x1 ;  /* 0x0000000a1b427211 */ /* 0x000fe200078008ff */
[----:B-1----:R-:W-:-:S03]  /*b940*/  IMAD R17, R22, 0x4, R27 ;  /* 0x0000000416117824 */ /* 0x002fc600078e021b */
[----:B------:R-:W-:Y:S01]  /*b950*/  LEA.HI.X.SX32 R67, R27, R0, 0x1, P0 ;  /* 0x000000001b437211 */ /* 0x000fe200000f0eff */
[----:B------:R-:W-:Y:S02]  /*b960*/  @!P4 FMUL R63, R63, 16777216 ;  /* 0x4b8000003f3fc820 */ /* 0x000fe40000400000 */
[----:B------:R-:W-:Y:S01]  /*b970*/  FMUL R62, R214, R62 ;  /* 0x0000003ed63e7220 */ /* 0x000fe20000400000 */
[----:B------:R-:W-:Y:S01]  /*b980*/  LEA R64, P0, R17, R10, 0x1 ;  /* 0x0000000a11407211 */ /* 0x000fe200078008ff */
[----:B------:R-:W-:Y:S01]  /*b990*/  @!P5 FMUL R176, R176, 16777216 ;  /* 0x4b800000b0b0d820 */ /* 0x000fe20000400000 */
[----:B------:R-:W-:Y:S01]  /*b9a0*/  LEA R19, R22, R17, 0x2 ;  /* 0x0000001116137211 */ /* 0x000fe200078e10ff */
[----:B------:R-:W-:Y:S02]  /*b9b0*/  @!P5 FMUL R172, R172, 16777216 ;  /* 0x4b800000acacd820 */ /* 0x000fe40000400000 */
[----:B------:R-:W-:Y:S02]  /*b9c0*/  @!P5 FMUL R170, R170, 16777216 ;  /* 0x4b800000aaaad820 */ /* 0x000fe40000400000 */
[----:B------:R-:W-:-:S02]  /*b9d0*/  @!P5 FMUL R167, R167, 16777216 ;  /* 0x4b800000a7a7d820 */ /* 0x000fc40000400000 */
[----:B------:R-:W-:Y:S02]  /*b9e0*/  @!P5 FMUL R147, R147, 16777216 ;  /* 0x4b8000009393d820 */ /* 0x000fe40000400000 */
[----:B------:R-:W-:Y:S01]  /*b9f0*/  FMUL R117, R210, R50 ;  /* 0x00000032d2757220 */ /* 0x000fe20000400000 */
[----:B------:R-:W-:Y:S01]  /*ba00*/  F2FP.PACK_AB R24, R62, R61 ;  /* 0x0000003d3e18723e */ /* 0x000fe200000000ff */
[----:B------:R-:W-:Y:S01]  /*ba10*/  FMUL R134, R211, R35 ;  /* 0x00000023d3867220 */ /* 0x000fe20000400000 */
[----:B------:R-:W-:Y:S01]  /*ba20*/  LEA.HI.X.SX32 R65, R17, R0, 0x1, P0 ;  /* 0x0000000011417211 */ /* 0x000fe200000f0eff */
[----:B------:R-:W-:Y:S02]  /*ba30*/  FMUL R50, R211, R34 ;  /* 0x00000022d3327220 */ /* 0x000fe40000400000 */
[----:B------:R-:W-:Y:S01]  /*ba40*/  FMUL R63, R214, R63 ;  /* 0x0000003fd63f7220 */ /* 0x000fe20000400000 */
[----:B------:R-:W-:Y:S01]  /*ba50*/  LEA R62, P0, R19, R10, 0x1 ;  /* 0x0000000a133e7211 */ /* 0x000fe200078008ff */
[----:B------:R-:W-:-:S02]  /*ba60*/  FMUL R35, R215, R176 ;  /* 0x000000b0d7237220 */ /* 0x000fc40000400000 */
[C---:B------:R-:W-:Y:S02]  /*ba70*/  FMUL R172, R215.reuse, R172 ;  /* 0x000000acd7ac7220 */ /* 0x040fe40000400000 */
[C---:B------:R-:W-:Y:S02]  /*ba80*/  FMUL R34, R215.reuse, R170 ;  /* 0x000000aad7227220 */ /* 0x040fe40000400000 */
[C---:B------:R-:W-:Y:S02]  /*ba90*/  FMUL R167, R215.reuse, R167 ;  /* 0x000000a7d7a77220 */ /* 0x040fe40000400000 */
[----:B------:R-:W-:Y:S02]  /*baa0*/  FMUL R147, R215, R147 ;  /* 0x00000093d7937220 */ /* 0x000fe40000400000 */
[----:B------:R-:W-:Y:S02]  /*bab0*/  @!P4 FMUL R165, R165, 16777216 ;  /* 0x4b800000a5a5c820 */ /* 0x000fe40000400000 */
[----:B------:R-:W-:Y:S01]  /*bac0*/  IMAD R17, R22, 0x4, R19 ;  /* 0x0000000416117824 */ /* 0x000fe200078e0213 */
[----:B------:R-:W-:Y:S01]  /*bad0*/  F2FP.PACK_AB R28, R63, R164 ;  /* 0x000000a43f1c723e */ /* 0x000fe200000000ff */
[----:B------:R-:W-:Y:S01]  /*bae0*/  @!P4 FMUL R162, R162, 16777216 ;  /* 0x4b800000a2a2c820 */ /* 0x000fe20000400000 */
[----:B------:R-:W-:Y:S01]  /*baf0*/  F2FP.PACK_AB R33, R147, R60 ;  /* 0x0000003c9321723e */ /* 0x000fe200000000ff */
[----:B------:R-:W-:Y:S01]  /*bb00*/  FMUL R165, R214, R165 ;  /* 0x000000a5d6a57220 */ /* 0x000fe20000400000 */
[----:B------:R-:W-:-:S02]  /*bb10*/  F2FP.PACK_AB R34, R34, R167 ;  /* 0x000000a72222723e */ /* 0x000fc400000000ff */
[----:B------:R-:W-:Y:S02]  /*bb20*/  F2FP.PACK_AB R35, R35, R172 ;  /* 0x000000ac2323723e */ /* 0x000fe400000000ff */
[----:B------:R-:W-:Y:S01]  /*bb30*/  LEA.HI.X.SX32 R63, R19, R0, 0x1, P0 ;  /* 0x00000000133f7211 */ /* 0x000fe200000f0eff */
[----:B------:R-:W-:Y:S01]  /*bb40*/  IMAD R19, R22, 0x4, R17 ;  /* 0x0000000416137824 */ /* 0x000fe200078e0211 */
[----:B------:R-:W-:Y:S01]  /*bb50*/  LEA R60, P0, R17, R10, 0x1 ;  /* 0x0000000a113c7211 */ /* 0x000fe200078008ff */
[----:B------:R-:W-:Y:S01]  /*bb60*/  FMUL R162, R214, R162 ;  /* 0x000000a2d6a27220 */ /* 0x000fe20000400000 */
[----:B------:R-:W-:Y:S01]  /*bb70*/  F2FP.PACK_AB R26, R163, R160 ;  /* 0x000000a0a31a723e */ /* 0x000fe200000000ff */
[----:B------:R-:W-:Y:S01]  /*bb80*/  @!P3 FMUL R54, R54, 16777216 ;  /* 0x4b8000003636b820 */ /* 0x000fe20000400000 */
[----:B------:R-:W-:Y:S01]  /*bb90*/  F2FP.PACK_AB R27, R165, R58 ;  /* 0x0000003aa51b723e */ /* 0x000fe200000000ff */
[----:B------:R0:W-:Y:S01]  /*bba0*/  STS.128 [R129+0x480], R32 ;  /* 0x0004802081007388 */ /* 0x0001e20000000c00 */
[----:B------:R-:W-:-:S02]  /*bbb0*/  LEA.HI.X.SX32 R61, R17, R0, 0x1, P0 ;  /* 0x00000000113d7211 */ /* 0x000fc400000f0eff */
[----:B------:R-:W-:Y:S01]  /*bbc0*/  LEA R58, P0, R19, R10, 0x1 ;  /* 0x0000000a133a7211 */ /* 0x000fe200078008ff */
[----:B------:R-:W-:Y:S01]  /*bbd0*/  FMUL R54, R213, R54 ;  /* 0x00000036d5367220 */ /* 0x000fe20000400000 */
[----:B------:R-:W-:Y:S01]  /*bbe0*/  F2FP.PACK_AB R30, R162, R59 ;  /* 0x0000003ba21e723e */ /* 0x000fe200000000ff */
[----:B------:R1:W-:Y:S01]  /*bbf0*/  STS.128 [R129+0x100], R24 ;  /* 0x0001001881007388 */ /* 0x0003e20000000c00 */
[----:B------:R-:W-:Y:S01]  /*bc00*/  F2FP.PACK_AB R29, R56, R161 ;  /* 0x000000a1381d723e */ /* 0x000fe200000000ff */
[----:B------:R-:W-:Y:S01]  /*bc10*/  @!P3 FMUL R52, R52, 16777216 ;  /* 0x4b8000003434b820 */ /* 0x000fe20000400000 */
[----:B------:R-:W-:Y:S02]  /*bc20*/  LEA.HI.X.SX32 R59, R19, R0, 0x1, P0 ;  /* 0x00000000133b7211 */ /* 0x000fe400000f0eff */
[----:B0-----:R-:W-:-:S04]  /*bc30*/  LEA R33, R22, R19, 0x2 ;  /* 0x0000001316217211 */ /* 0x001fc800078e10ff */
[----:B------:R-:W-:Y:S01]  /*bc40*/  LEA R56, P0, R33, R10, 0x1 ;  /* 0x0000000a21387211 */ /* 0x000fe200078008ff */
[C---:B-1----:R-:W-:Y:S01]  /*bc50*/  IMAD R25, R22.reuse, 0x4, R33 ;  /* 0x0000000416197824 */ /* 0x042fe200078e0221 */
[----:B------:R-:W-:Y:S01]  /*bc60*/  F2FP.PACK_AB R18, R57, R54 ;  /* 0x000000363912723e */ /* 0x000fe200000000ff */
[----:B------:R-:W-:Y:S01]  /*bc70*/  FMUL R52, R213, R52 ;  /* 0x00000034d5347220 */ /* 0x000fe20000400000 */
[----:B------:R-:W-:Y:S01]  /*bc80*/  LEA.HI.X.SX32 R57, R33, R0, 0x1, P0 ;  /* 0x0000000021397211 */ /* 0x000fe200000f0eff */
[----:B------:R-:W-:Y:S01]  /*bc90*/  IMAD R27, R22, 0x4, R25 ;  /* 0x00000004161b7824 */ /* 0x000fe200078e0219 */
[----:B------:R-:W-:Y:S01]  /*bca0*/  LEA R54, P0, R25, R10, 0x1 ;  /* 0x0000000a19367211 */ /* 0x000fe200078008ff */
[----:B------:R-:W-:Y:S01]  /*bcb0*/  @!P3 FMUL R49, R49, 16777216 ;  /* 0x4b8000003131b820 */ /* 0x000fe20000400000 */
[----:B------:R-:W-:Y:S01]  /*bcc0*/  F2FP.PACK_AB R16, R48, R55 ;  /* 0x000000373010723e */ /* 0x000fe200000000ff */
[----:B------:R-:W-:Y:S01]  /*bcd0*/  @!P3 FMUL R45, R45, 16777216 ;  /* 0x4b8000002d2db820 */ /* 0x000fe20000400000 */
[----:B------:R-:W-:-:S02]  /*bce0*/  F2FP.PACK_AB R17, R52, R53 ;  /* 0x000000353411723e */ /* 0x000fc400000000ff */
[----:B------:R-:W-:Y:S02]  /*bcf0*/  LEA.HI.X.SX32 R55, R25, R0, 0x1, P0 ;  /* 0x0000000019377211 */ /* 0x000fe400000f0eff */
[----:B------:R-:W-:Y:S02]  /*bd00*/  LEA R52, P0, R27, R10, 0x1 ;  /* 0x0000000a1b347211 */ /* 0x000fe400078008ff */
[----:B------:R-:W-:Y:S01]  /*bd10*/  LEA R33, R22, R27, 0x2 ;  /* 0x0000001b16217211 */ /* 0x000fe200078e10ff */
[C---:B------:R-:W-:Y:S01]  /*bd20*/  FMUL R49, R213.reuse, R49 ;  /* 0x00000031d5317220 */ /* 0x040fe20000400000 */
[----:B------:R-:W-:Y:S01]  /*bd30*/  F2FP.PACK_AB R31, R40, R41 ;  /* 0x00000029281f723e */ /* 0x000fe200000000ff */
[----:B------:R-:W-:Y:S01]  /*bd40*/  FMUL R45, R213, R45 ;  /* 0x0000002dd52d7220 */ /* 0x000fe20000400000 */
[----:B------:R-:W-:Y:S01]  /*bd50*/  LEA.HI.X.SX32 R53, R27, R0, 0x1, P0 ;  /* 0x000000001b357211 */ /* 0x000fe200000f0eff */
[----:B------:R-:W-:Y:S01]  /*bd60*/  IMAD R35, R22, 0x4, R33 ;  /* 0x0000000416237824 */ /* 0x000fe200078e0221 */
[----:B------:R-:W-:Y:S01]  /*bd70*/  LEA R48, P0, R33, R10, 0x1 ;  /* 0x0000000a21307211 */ /* 0x000fe200078008ff */
[----:B------:R0:W-:Y:S01]  /*bd80*/  STS.128 [R129+0x500], R28 ;  /* 0x0005001c81007388 */ /* 0x0001e20000000c00 */
[----:B------:R-:W-:-:S02]  /*bd90*/  F2FP.PACK_AB R25, R194, R49 ;  /* 0x00000031c219723e */ /* 0x000fc400000000ff */
[----:B------:R-:W-:Y:S02]  /*bda0*/  F2FP.PACK_AB R24, R45, R44 ;  /* 0x0000002c2d18723e */ /* 0x000fe400000000ff */
[----:B------:R-:W-:Y:S02]  /*bdb0*/  LEA.HI.X.SX32 R49, R33, R0, 0x1, P0 ;  /* 0x0000000021317211 */ /* 0x000fe400000f0eff */
[C---:B------:R-:W-:Y:S02]  /*bdc0*/  LEA R44, P0, R35.reuse, R10, 0x1 ;  /* 0x0000000a232c7211 */ /* 0x040fe400078008ff */
[----:B------:R-:W-:Y:S02]  /*bdd0*/  F2FP.PACK_AB R19, R192, R195 ;  /* 0x000000c3c013723e */ /* 0x000fe400000000ff */
[----:B------:R-:W-:Y:S01]  /*bde0*/  LEA.HI.X.SX32 R45, R35, R0, 0x1, P0 ;  /* 0x00000000232d7211 */ /* 0x000fe200000f0eff */
[----:B0-----:R-:W-:Y:S02]  /*bdf0*/  IMAD R29, R22, 0x4, R35 ;  /* 0x00000004161d7824 */ /* 0x001fe400078e0223 */
[----:B------:R0:W-:Y:S03]  /*be00*/  STS.128 [R129+0x180], R16 ;  /* 0x0001801081007388 */ /* 0x0001e60000000c00 */
[----:B------:R-:W-:-:S02]  /*be10*/  LEA R40, P0, R29, R10, 0x1 ;  /* 0x0000000a1d287211 */ /* 0x000fc400078008ff */
[----:B------:R-:W-:Y:S02]  /*be20*/  LEA R31, R22, R29, 0x2 ;  /* 0x0000001d161f7211 */ /* 0x000fe400078e10ff */
[----:B------:R-:W-:-:S03]  /*be30*/  LEA.HI.X.SX32 R41, R29, R0, 0x1, P0 ;  /* 0x000000001d297211 */ /* 0x000fc600000f0eff */
[----:B------:R-:W-:Y:S01]  /*be40*/  IMAD R29, R22, 0x4, R31 ;  /* 0x00000004161d7824 */ /* 0x000fe200078e021f */
[----:B0-----:R-:W-:Y:S02]  /*be50*/  F2FP.PACK_AB R18, R36, R143 ;  /* 0x0000008f2412723e */ /* 0x001fe400000000ff */
[----:B------:R-:W-:Y:S02]  /*be60*/  LEA R36, P0, R31, R10, 0x1 ;  /* 0x0000000a1f247211 */ /* 0x000fe400078008ff */
[----:B------:R-:W-:Y:S02]  /*be70*/  F2FP.PACK_AB R19, R37, R88 ;  /* 0x000000582513723e */ /* 0x000fe400000000ff */
[----:B------:R-:W-:Y:S01]  /*be80*/  LEA.HI.X.SX32 R37, R31, R0, 0x1, P0 ;  /* 0x000000001f257211 */ /* 0x000fe200000f0eff */
[----:B------:R-:W-:Y:S01]  /*be90*/  IMAD R31, R22, 0x4, R29 ;  /* 0x00000004161f7824 */ /* 0x000fe200078e021d */
[----:B------:R-:W-:Y:S02]  /*bea0*/  LEA R32, P0, R29, R10, 0x1 ;  /* 0x0000000a1d207211 */ /* 0x000fe400078008ff */
[----:B------:R-:W-:-:S02]  /*beb0*/  F2FP.PACK_AB R26, R190, R193 ;  /* 0x000000c1be1a723e */ /* 0x000fc400000000ff */
[----:B------:R-:W-:Y:S02]  /*bec0*/  F2FP.PACK_AB R27, R181, R186 ;  /* 0x000000bab51b723e */ /* 0x000fe400000000ff */
[----:B------:R-:W-:Y:S02]  /*bed0*/  F2FP.PACK_AB R88, R20, R21 ;  /* 0x000000151458723e */ /* 0x000fe400000000ff */
[----:B------:R-:W-:Y:S02]  /*bee0*/  LEA.HI.X.SX32 R33, R29, R0, 0x1, P0 ;  /* 0x000000001d217211 */ /* 0x000fe400000f0eff */
[----:B------:R-:W-:Y:S02]  /*bef0*/  LEA R28, P0, R31, R10, 0x1 ;  /* 0x0000000a1f1c7211 */ /* 0x000fe400078008ff */
[----:B------:R-:W-:Y:S01]  /*bf00*/  LEA R21, R22, R31, 0x2 ;  /* 0x0000001f16157211 */ /* 0x000fe200078e10ff */
[----:B------:R0:W-:Y:S01]  /*bf10*/  STS.128 [R129+0x580], R24 ;  /* 0x0005801881007388 */ /* 0x0001e20000000c00 */
[----:B------:R-:W-:-:S02]  /*bf20*/  F2FP.PACK_AB R16, R177, R178 ;  /* 0x000000b2b110723e */ /* 0x000fc400000000ff */
[----:B------:R-:W-:Y:S02]  /*bf30*/  F2FP.PACK_AB R17, R145, R168 ;  /* 0x000000a89111723e */ /* 0x000fe400000000ff */
[----:B------:R-:W-:-:S03]  /*bf40*/  LEA.HI.X.SX32 R29, R31, R0, 0x1, P0 ;  /* 0x000000001f1d7211 */ /* 0x000fc600000f0eff */
[----:B------:R1:W-:Y:S01]  /*bf50*/  STS.128 [R129+0x200], R16 ;  /* 0x0002001081007388 */ /* 0x0003e20000000c00 */
[----:B0-----:R-:W-:Y:S01]  /*bf60*/  LEA R24, P0, R21, R10, 0x1 ;  /* 0x0000000a15187211 */ /* 0x001fe200078008ff */
[----:B------:R-:W-:-:S03]  /*bf70*/  IMAD R27, R22, 0x4, R21 ;  /* 0x00000004161b7824 */ /* 0x000fc600078e0215 */
[----:B------:R-:W-:Y:S02]  /*bf80*/  LEA.HI.X.SX32 R25, R21, R0, 0x1, P0 ;  /* 0x0000000015197211 */ /* 0x000fe400000f0eff */
[----:B------:R-:W-:Y:S01]  /*bf90*/  LEA R20, P0, R27, R10, 0x1 ;  /* 0x0000000a1b147211 */ /* 0x000fe200078008ff */
[----:B-1----:R-:W-:-:S03]  /*bfa0*/  IMAD R17, R22, 0x4, R27 ;  /* 0x0000000416117824 */ /* 0x002fc600078e021b */
[----:B------:R-:W-:Y:S02]  /*bfb0*/  LEA.HI.X.SX32 R21, R27, R0, 0x1, P0 ;  /* 0x000000001b157211 */ /* 0x000fe400000f0eff */
[C---:B------:R-:W-:Y:S02]  /*bfc0*/  LEA R18, P0, R17.reuse, R10, 0x1 ;  /* 0x0000000a11127211 */ /* 0x040fe400078008ff */
[C---:B------:R-:W-:Y:S02]  /*bfd0*/  LEA R27, R22.reuse, R17, 0x2 ;  /* 0x00000011161b7211 */ /* 0x040fe400078e10ff */
[----:B------:R-:W-:Y:S02]  /*bfe0*/  LEA.HI.X.SX32 R19, R17, R0, 0x1, P0 ;  /* 0x0000000011137211 */ /* 0x000fe400000f0eff */
[----:B------:R-:W-:Y:S01]  /*bff0*/  LEA R16, P0, R27, R10, 0x1 ;  /* 0x0000000a1b107211 */ /* 0x000fe200078008ff */
[----:B------:R-:W-:Y:S01]  /*c000*/  IMAD R31, R22, 0x4, R27 ;  /* 0x00000004161f7824 */ /* 0x000fe200078e021b */
[----:B------:R-:W-:-:S02]  /*c010*/  F2FP.PACK_AB R84, R84, R89 ;  /* 0x000000595454723e */ /* 0x000fc400000000ff */
[----:B------:R-:W-:Y:S02]  /*c020*/  F2FP.PACK_AB R85, R90, R85 ;  /* 0x000000555a55723e */ /* 0x000fe400000000ff */
[----:B------:R-:W-:Y:S02]  /*c030*/  F2FP.PACK_AB R86, R86, R91 ;  /* 0x0000005b5656723e */ /* 0x000fe400000000ff */
[----:B------:R-:W-:Y:S02]  /*c040*/  F2FP.PACK_AB R89, R141, R144 ;  /* 0x000000908d59723e */ /* 0x000fe400000000ff */
[----:B------:R-:W-:Y:S02]  /*c050*/  F2FP.PACK_AB R90, R139, R142 ;  /* 0x0000008e8b5a723e */ /* 0x000fe400000000ff */
[----:B------:R-:W-:Y:S02]  /*c060*/  F2FP.PACK_AB R91, R137, R140 ;  /* 0x0000008c895b723e */ /* 0x000fe400000000ff */
[----:B------:R-:W-:-:S02]  /*c070*/  F2FP.PACK_AB R87, R87, R50 ;  /* 0x000000325757723e */ /* 0x000fc400000000ff */
[----:B------:R-:W-:Y:S01]  /*c080*/  LEA.HI.X.SX32 R17, R27, R0, 0x1, P0 ;  /* 0x000000001b117211 */ /* 0x000fe200000f0eff */
[----:B------:R-:W-:Y:S01]  /*c090*/  IMAD R27, R22, 0x4, R31 ;  /* 0x00000004161b7824 */ /* 0x000fe200078e021f */
[----:B------:R-:W-:Y:S01]  /*c0a0*/  LEA R50, P0, R31, R10, 0x1 ;  /* 0x0000000a1f327211 */ /* 0x000fe200078008ff */
[----:B------:R0:W-:Y:S01]  /*c0b0*/  STS.128 [R129+0x600], R88 ;  /* 0x0006005881007388 */ /* 0x0001e20000000c00 */
[----:B------:R-:W-:-:S03]  /*c0c0*/  FMUL R43, R210, R43 ;  /* 0x0000002bd22b7220 */ /* 0x000fc60000400000 */
[----:B------:R1:W-:Y:S01]  /*c0d0*/  STS.128 [R129+0x280], R84 ;  /* 0x0002805481007388 */ /* 0x0003e20000000c00 */
[----:B0-----:R-:W-:Y:S02]  /*c0e0*/  F2FP.PACK_AB R90, R46, R51 ;  /* 0x000000332e5a723e */ /* 0x001fe400000000ff */
[----:B------:R-:W-:Y:S02]  /*c0f0*/  LEA.HI.X.SX32 R51, R31, R0, 0x1, P0 ;  /* 0x000000001f337211 */ /* 0x000fe400000f0eff */
[C---:B------:R-:W-:Y:S02]  /*c100*/  LEA R46, P0, R27.reuse, R10, 0x1 ;  /* 0x0000000a1b2e7211 */ /* 0x040fe400078008ff */
[----:B------:R-:W-:Y:S02]  /*c110*/  LEA R31, R22, R27, 0x2 ;  /* 0x0000001b161f7211 */ /* 0x000fe400078e10ff */
[----:B-1----:R-:W-:Y:S02]  /*c120*/  F2FP.PACK_AB R84, R42, R47 ;  /* 0x0000002f2a54723e */ /* 0x002fe400000000ff */
[----:B------:R-:W-:Y:S01]  /*c130*/  LEA.HI.X.SX32 R47, R27, R0, 0x1, P0 ;  /* 0x000000001b2f7211 */ /* 0x000fe200000f0eff */
[----:B------:R-:W-:Y:S01]  /*c140*/  IMAD R27, R22, 0x4, R31 ;  /* 0x00000004161b7824 */ /* 0x000fe200078e021f */
[----:B------:R-:W-:-:S02]  /*c150*/  LEA R42, P0, R31, R10, 0x1 ;  /* 0x0000000a1f2a7211 */ /* 0x000fc400078008ff */
[----:B------:R-:W-:Y:S02]  /*c160*/  F2FP.PACK_AB R86, R38, R43 ;  /* 0x0000002b2656723e */ /* 0x000fe400000000ff */
[----:B------:R-:W-:Y:S01]  /*c170*/  LEA.HI.X.SX32 R43, R31, R0, 0x1, P0 ;  /* 0x000000001f2b7211 */ /* 0x000fe200000f0eff */
[----:B------:R-:W-:Y:S01]  /*c180*/  IMAD R31, R22, 0x4, R27 ;  /* 0x00000004161f7824 */ /* 0x000fe200078e021b */
[----:B------:R-:W-:Y:S02]  /*c190*/  LEA R38, P0, R27, R10, 0x1 ;  /* 0x0000000a1b267211 */ /* 0x000fe400078008ff */
[----:B------:R-:W-:Y:S02]  /*c1a0*/  F2FP.PACK_AB R88, R135, R138 ;  /* 0x0000008a8758723e */ /* 0x000fe400000000ff */
[----:B------:R-:W-:Y:S02]  /*c1b0*/  F2FP.PACK_AB R89, R133, R136 ;  /* 0x000000888559723e */ /* 0x000fe400000000ff */
[----:B------:R-:W-:-:S02]  /*c1c0*/  F2FP.PACK_AB R91, R131, R134 ;  /* 0x00000086835b723e */ /* 0x000fc400000000ff */
[----:B------:R-:W-:Y:S02]  /*c1d0*/  F2FP.PACK_AB R87, R130, R39 ;  /* 0x000000278257723e */ /* 0x000fe400000000ff */
[----:B------:R-:W-:Y:S02]  /*c1e0*/  LEA.HI.X.SX32 R39, R27, R0, 0x1, P0 ;  /* 0x000000001b277211 */ /* 0x000fe400000f0eff */
[C---:B------:R-:W-:Y:S02]  /*c1f0*/  LEA R34, P0, R31.reuse, R10, 0x1 ;  /* 0x0000000a1f227211 */ /* 0x040fe400078008ff */
[----:B------:R-:W-:Y:S01]  /*c200*/  LEA R27, R22, R31, 0x2 ;  /* 0x0000001f161b7211 */ /* 0x000fe200078e10ff */
[----:B------:R0:W-:Y:S01]  /*c210*/  STS.128 [R129+0x680], R88 ;  /* 0x0006805881007388 */ /* 0x0001e20000000c00 */
[----:B------:R-:W-:Y:S02]  /*c220*/  LEA.HI.X.SX32 R35, R31, R0, 0x1, P0 ;  /* 0x000000001f237211 */ /* 0x000fe400000f0eff */
[----:B------:R-:W-:-:S04]  /*c230*/  LEA R30, P0, R27, R10, 0x1 ;  /* 0x0000000a1b1e7211 */ /* 0x000fc800078008ff */
[----:B------:R-:W-:Y:S02]  /*c240*/  LEA.HI.X.SX32 R31, R27, R0, 0x1, P0 ;  /* 0x000000001b1f7211 */ /* 0x000fe400000f0eff */
[----:B0-----:R-:W-:Y:S01]  /*c250*/  F2FP.PACK_AB R88, R125, R128 ;  /* 0x000000807d58723e */ /* 0x001fe200000000ff */
[----:B------:R-:W-:Y:S01]  /*c260*/  IMAD R125, R22, 0x4, R27 ;  /* 0x00000004167d7824 */ /* 0x000fe200078e021b */
[----:B------:R-:W-:-:S03]  /*c270*/  F2FP.PACK_AB R89, R121, R124 ;  /* 0x0000007c7959723e */ /* 0x000fc600000000ff */
[----:B------:R-:W-:Y:S01]  /*c280*/  IMAD R121, R22, 0x4, R125 ;  /* 0x0000000416797824 */ /* 0x000fe200078e027d */
[----:B------:R-:W-:Y:S02]  /*c290*/  LEA R26, P0, R125, R10, 0x1 ;  /* 0x0000000a7d1a7211 */ /* 0x000fe400078008ff */
[----:B------:R-:W-:Y:S02]  /*c2a0*/  F2FP.PACK_AB R85, R127, R132 ;  /* 0x000000847f55723e */ /* 0x000fe400000000ff */
[----:B------:R-:W-:Y:S02]  /*c2b0*/  F2FP.PACK_AB R90, R14, R117 ;  /* 0x000000750e5a723e */ /* 0x000fe400000000ff */
[----:B------:R-:W-:Y:S02]  /*c2c0*/  LEA.HI.X.SX32 R27, R125, R0, 0x1, P0 ;  /* 0x000000007d1b7211 */ /* 0x000fe400000f0eff */
[----:B------:R-:W-:Y:S02]  /*c2d0*/  LEA R14, P0, R121, R10, 0x1 ;  /* 0x0000000a790e7211 */ /* 0x000fe400078008ff */
[----:B------:R-:W-:Y:S01]  /*c2e0*/  LEA R117, R22, R121, 0x2 ;  /* 0x0000007916757211 */ /* 0x000fe200078e10ff */
[----:B------:R0:W-:Y:S01]  /*c2f0*/  STS.128 [R129+0x300], R84 ;  /* 0x0003005481007388 */ /* 0x0001e20000000c00 */
[----:B------:R-:W-:-:S02]  /*c300*/  F2FP.PACK_AB R91, R15, R118 ;  /* 0x000000760f5b723e */ /* 0x000fc400000000ff */
[----:B------:R-:W-:Y:S02]  /*c310*/  LEA.HI.X.SX32 R15, R121, R0, 0x1, P0 ;  /* 0x00000000790f7211 */ /* 0x000fe400000f0eff */
[----:B------:R-:W-:-:S04]  /*c320*/  LEA R238, P0, R117, R10, 0x1 ;  /* 0x0000000a75ee7211 */ /* 0x000fc800078008ff */
[----:B------:R-:W-:Y:S02]  /*c330*/  LEA.HI.X.SX32 R239, R117, R0, 0x1, P0 ;  /* 0x0000000075ef7211 */ /* 0x000fe400000f0eff */
[----:B0-----:R-:W-:Y:S01]  /*c340*/  F2FP.PACK_AB R86, R120, R115 ;  /* 0x000000737856723e */ /* 0x001fe200000000ff */
[----:B------:R-:W-:Y:S01]  /*c350*/  IMAD R115, R22, 0x4, R117 ;  /* 0x0000000416737824 */ /* 0x000fe200078e0275 */
[----:B------:R-:W-:-:S03]  /*c360*/  F2FP.PACK_AB R87, R113, R116 ;  /* 0x000000747157723e */ /* 0x000fc600000000ff */
[----:B------:R-:W-:Y:S01]  /*c370*/  IMAD R113, R22, 0x4, R115 ;  /* 0x0000000416717824 */ /* 0x000fe200078e0273 */
[----:B------:R-:W-:-:S04]  /*c380*/  LEA R236, P0, R115, R10, 0x1 ;  /* 0x0000000a73ec7211 */ /* 0x000fc800078008ff */
[----:B------:R-:W-:Y:S02]  /*c390*/  LEA.HI.X.SX32 R237, R115, R0, 0x1, P0 ;  /* 0x0000000073ed7211 */ /* 0x000fe400000f0eff */
[C---:B------:R-:W-:Y:S02]  /*c3a0*/  LEA R234, P0, R113.reuse, R10, 0x1 ;  /* 0x0000000a71ea7211 */ /* 0x040fe400078008ff */
[----:B------:R-:W-:Y:S01]  /*c3b0*/  LEA R115, R22, R113, 0x2 ;  /* 0x0000007116737211 */ /* 0x000fe200078e10ff */
[----:B------:R0:W-:Y:S01]  /*c3c0*/  STS.128 [R129+0x700], R88 ;  /* 0x0007005881007388 */ /* 0x0001e20000000c00 */
[----:B------:R-:W-:Y:S02]  /*c3d0*/  LEA.HI.X.SX32 R235, R113, R0, 0x1, P0 ;  /* 0x0000000071eb7211 */ /* 0x000fe400000f0eff */
[----:B------:R-:W-:Y:S02]  /*c3e0*/  LEA R232, P0, R115, R10, 0x1 ;  /* 0x0000000a73e87211 */ /* 0x000fe400078008ff */
[----:B------:R-:W-:-:S02]  /*c3f0*/  F2FP.PACK_AB R84, R123, R126 ;  /* 0x0000007e7b54723e */ /* 0x000fc400000000ff */
[----:B------:R-:W-:Y:S02]  /*c400*/  F2FP.PACK_AB R85, R119, R122 ;  /* 0x0000007a7755723e */ /* 0x000fe400000000ff */
[----:B------:R-:W-:Y:S01]  /*c410*/  LEA.HI.X.SX32 R233, R115, R0, 0x1, P0 ;  /* 0x0000000073e97211 */ /* 0x000fe200000f0eff */
[C---:B0-----:R-:W-:Y:S02]  /*c420*/  IMAD R89, R22.reuse, 0x4, R115 ;  /* 0x0000000416597824 */ /* 0x041fe400078e0273 */
[----:B------:R0:W-:Y:S03]  /*c430*/  STS.128 [R129+0x380], R84 ;  /* 0x0003805481007388 */ /* 0x0001e60000000c00 */
[----:B------:R-:W-:Y:S02]  /*c440*/  LEA R230, P0, R89, R10, 0x1 ;  /* 0x0000000a59e67211 */ /* 0x000fe400078008ff */
[----:B------:R-:W-:-:S02]  /*c450*/  LEA R91, R22, R89, 0x2 ;  /* 0x00000059165b7211 */ /* 0x000fc400078e10ff */
[----:B------:R-:W-:Y:S02]  /*c460*/  LEA.HI.X.SX32 R231, R89, R0, 0x1, P0 ;  /* 0x0000000059e77211 */ /* 0x000fe400000f0eff */
[----:B------:R-:W-:Y:S01]  /*c470*/  LEA R228, P0, R91, R10, 0x1 ;  /* 0x0000000a5be47211 */ /* 0x000fe200078008ff */
[----:B------:R-:W-:Y:S01]  /*c480*/  FMUL R23, R209, R23 ;  /* 0x00000017d1177220 */ /* 0x000fe20000400000 */
[----:B0-----:R-:W-:Y:S01]  /*c490*/  F2FP.PACK_AB R87, R107, R108 ;  /* 0x0000006c6b57723e */ /* 0x001fe200000000ff */
[----:B------:R-:W-:Y:S01]  /*c4a0*/  IMAD R107, R22, 0x4, R91 ;  /* 0x00000004166b7824 */ /* 0x000fe200078e025b */
[----:B------:R-:W-:-:S03]  /*c4b0*/  LEA.HI.X.SX32 R229, R91, R0, 0x1, P0 ;  /* 0x000000005be57211 */ /* 0x000fc600000f0eff */
[----:B------:R-:W-:Y:S01]  /*c4c0*/  IMAD R91, R22, 0x4, R107 ;  /* 0x00000004165b7824 */ /* 0x000fe200078e026b */
[----:B------:R-:W-:Y:S02]  /*c4d0*/  LEA R226, P0, R107, R10, 0x1 ;  /* 0x0000000a6be27211 */ /* 0x000fe400078008ff */
[----:B------:R-:W-:Y:S02]  /*c4e0*/  F2FP.PACK_AB R84, R114, R111 ;  /* 0x0000006f7254723e */ /* 0x000fe400000000ff */
[----:B------:R-:W-:Y:S02]  /*c4f0*/  F2FP.PACK_AB R85, R23, R112 ;  /* 0x000000701755723e */ /* 0x000fe400000000ff */
[----:B------:R-:W-:Y:S02]  /*c500*/  F2FP.PACK_AB R86, R109, R110 ;  /* 0x0000006e6d56723e */ /* 0x000fe400000000ff */
[----:B------:R-:W-:Y:S02]  /*c510*/  LEA.HI.X.SX32 R227, R107, R0, 0x1, P0 ;  /* 0x000000006be37211 */ /* 0x000fe400000f0eff */
[----:B------:R-:W-:-:S02]  /*c520*/  LEA R107, R22, R91, 0x2 ;  /* 0x0000005b166b7211 */ /* 0x000fc400078e10ff */
[C---:B------:R-:W-:Y:S01]  /*c530*/  LEA R224, P0, R91.reuse, R10, 0x1 ;  /* 0x0000000a5be07211 */ /* 0x040fe200078008ff */
[----:B------:R0:W-:Y:S03]  /*c540*/  STS.128 [R129+0x780], R84 ;  /* 0x0007805481007388 */ /* 0x0001e60000000c00 */
[----:B------:R-:W-:Y:S01]  /*c550*/  LEA.HI.X.SX32 R225, R91, R0, 0x1, P0 ;  /* 0x000000005be17211 */ /* 0x000fe200000f0eff */
[----:B------:R-:W-:Y:S01]  /*c560*/  BAR.SYNC.DEFER_BLOCKING 0x0 ;  /* 0x0000000000007b1d */ /* 0x000fe20000010000 */
[----:B------:R-:W-:-:S04]  /*c570*/  LEA R222, P0, R107, R10, 0x1 ;  /* 0x0000000a6bde7211 */ /* 0x000fc800078008ff */
[----:B------:R-:W-:Y:S01]  /*c580*/  LEA.HI.X.SX32 R223, R107, R0, 0x1, P0 ;  /* 0x000000006bdf7211 */ /* 0x000fe200000f0eff */
[----:B0-----:R-:W-:-:S04]  /*c590*/  IMAD R85, R22, 0x4, R107 ;  /* 0x0000000416557824 */ /* 0x001fc800078e026b */
[----:B------:R-:W-:Y:S01]  /*c5a0*/  IMAD R87, R22, 0x4, R85 ;  /* 0x0000000416577824 */ /* 0x000fe200078e0255 */
[----:B------:R-:W-:-:S04]  /*c5b0*/  LEA R220, P0, R85, R10, 0x1 ;  /* 0x0000000a55dc7211 */ /* 0x000fc800078008ff */
[----:B------:R-:W-:Y:S02]  /*c5c0*/  LEA.HI.X.SX32 R221, R85, R0, 0x1, P0 ;  /* 0x0000000055dd7211 */ /* 0x000fe400000f0eff */
[C---:B------:R-:W-:Y:S01]  /*c5d0*/  LEA R218, P0, R87.reuse, R10, 0x1 ;  /* 0x0000000a57da7211 */ /* 0x040fe200078008ff */
[----:B------:R-:W0:Y:S01]  /*c5e0*/  LDS.128 R140, [R158] ;  /* 0x000000009e8c7984 */ /* 0x000e220000000c00 */
[C---:B------:R-:W-:Y:S02]  /*c5f0*/  LEA R85, R22.reuse, R87, 0x2 ;  /* 0x0000005716557211 */ /* 0x040fe400078e10ff */
[----:B------:R-:W-:Y:S01]  /*c600*/  LEA.HI.X.SX32 R219, R87, R0, 0x1, P0 ;  /* 0x0000000057db7211 */ /* 0x000fe200000f0eff */
[----:B------:R-:W-:Y:S01]  /*c610*/  LDS.128 R132, [R158+0x800] ;  /* 0x000800009e847984 */ /* 0x000fe20000000c00 */
[----:B------:R-:W-:Y:S01]  /*c620*/  LEA R216, P0, R85, R10, 0x1 ;  /* 0x0000000a55d87211 */ /* 0x000fe200078008ff */
[C---:B------:R-:W-:Y:S01]  /*c630*/  IMAD R87, R22.reuse, 0x4, R85 ;  /* 0x0000000416577824 */ /* 0x040fe200078e0255 */
[----:B------:R-:W-:Y:S01]  /*c640*/  IADD3 R111, R13, -0x3f3504f3, RZ ;  /* 0xc0cafb0d0d6f7810 */ /* 0x000fe20007ffe0ff */
[----:B------:R-:W-:Y:S01]  /*c650*/  LDS.128 R124, [R158+0x1000] ;  /* 0x001000009e7c7984 */ /* 0x000fe20000000c00 */
[----:B------:R-:W-:Y:S01]  /*c660*/  LEA.HI.X.SX32 R217, R85, R0, 0x1, P0 ;  /* 0x0000000055d97211 */ /* 0x000fe200000f0eff */
[C---:B------:R-:W-:Y:S01]  /*c670*/  IMAD R85, R22.reuse, 0x4, R87 ;  /* 0x0000000416557824 */ /* 0x040fe200078e0257 */
[C---:B------:R-:W-:Y:S01]  /*c680*/  LEA R214, P0, R87.reuse, R10, 0x1 ;  /* 0x0000000a57d67211 */ /* 0x040fe200078008ff */
[----:B------:R-:W-:Y:S03]  /*c690*/  LDS.128 R116, [R158+0x1800] ;  /* 0x001800009e747984 */ /* 0x000fe60000000c00 */
[----:B------:R-:W-:Y:S01]  /*c6a0*/  LEA.HI.X.SX32 R215, R87, R0, 0x1, P0 ;  /* 0x0000000057d77211 */ /* 0x000fe200000f0eff */
[C---:B------:R-:W-:Y:S01]  /*c6b0*/  IMAD R87, R22.reuse, 0x4, R85 ;  /* 0x0000000416577824 */ /* 0x040fe200078e0255 */
[C---:B------:R-:W-:Y:S01]  /*c6c0*/  LEA R212, P0, R85.reuse, R10, 0x1 ;  /* 0x0000000a55d47211 */ /* 0x040fe200078008ff */
[----:B------:R-:W-:Y:S03]  /*c6d0*/  LDS.128 R144, [R158+0x2000] ;  /* 0x002000009e907984 */ /* 0x000fe60000000c00 */
[----:B------:R-:W-:Y:S01]  /*c6e0*/  LEA.HI.X.SX32 R213, R85, R0, 0x1, P0 ;  /* 0x0000000055d57211 */ /* 0x000fe200000f0eff */
[----:B------:R-:W-:Y:S01]  /*c6f0*/  IMAD R85, R22, 0x4, R87 ;  /* 0x0000000416557824 */ /* 0x000fe200078e0257 */
[----:B------:R-:W-:-:S04]  /*c700*/  LEA R210, P0, R87, R10, 0x1 ;  /* 0x0000000a57d27211 */ /* 0x000fc800078008ff */
[----:B------:R-:W-:Y:S02]  /*c710*/  LEA.HI.X.SX32 R211, R87, R0, 0x1, P0 ;  /* 0x0000000057d37211 */ /* 0x000fe400000f0eff */
[C---:B------:R-:W-:Y:S02]  /*c720*/  LEA R204, P0, R85.reuse, R10, 0x1 ;  /* 0x0000000a55cc7211 */ /* 0x040fe400078008ff */
[----:B------:R-:W-:Y:S02]  /*c730*/  LEA R87, R22, R85, 0x2 ;  /* 0x0000005516577211 */ /* 0x000fe400078e10ff */
[----:B------:R-:W-:Y:S02]  /*c740*/  LOP3.LUT R159, R158, 0x40, RZ, 0x3c, !PT ;  /* 0x000000409e9f7812 */ /* 0x000fe400078e3cff */
[----:B------:R-:W-:Y:S01]  /*c750*/  LEA.HI.X.SX32 R205, R85, R0, 0x1, P0 ;  /* 0x0000000055cd7211 */ /* 0x000fe200000f0eff */
[----:B------:R-:W-:Y:S01]  /*c760*/  IMAD R85, R22, 0x4, R87 ;  /* 0x0000000416557824 */ /* 0x000fe200078e0257 */
[----:B------:R-:W-:Y:S01]  /*c770*/  LOP3.LUT R23, R111, 0xff800000, RZ, 0xc0, !PT ;  /* 0xff8000006f177812 */ /* 0x000fe200078ec0ff */
[----:B------:R-:W1:Y:S01]  /*c780*/  LDS.128 R136, [R159] ;  /* 0x000000009f887984 */ /* 0x000e620000000c00 */
[----:B------:R-:W-:-:S03]  /*c790*/  LEA R208, P0, R87, R10, 0x1 ;  /* 0x0000000a57d07211 */ /* 0x000fc600078008ff */
[----:B------:R-:W-:Y:S01]  /*c7a0*/  IMAD.IADD R88, R13, 0x1, -R23 ;  /* 0x000000010d587824 */ /* 0x000fe200078e0a17 */
[----:B------:R-:W-:Y:S01]  /*c7b0*/  LEA.HI.X.SX32 R209, R87, R0, 0x1, P0 ;  /* 0x0000000057d17211 */ /* 0x000fe200000f0eff */
[----:B------:R-:W-:Y:S01]  /*c7c0*/  IMAD R87, R22, 0x4, R85 ;  /* 0x0000000416577824 */ /* 0x000fe200078e0255 */
[C---:B------:R-:W-:Y:S01]  /*c7d0*/  LEA R206, P0, R85.reuse, R10, 0x1 ;  /* 0x0000000a55ce7211 */ /* 0x040fe200078008ff */
[----:B------:R-:W2:Y:S01]  /*c7e0*/  LDS.128 R128, [R159+0x800] ;  /* 0x000800009f807984 */ /* 0x000ea20000000c00 */
[----:B------:R-:W-:Y:S02]  /*c7f0*/  FADD R88, R88, -1 ;  /* 0xbf80000058587421 */ /* 0x000fe40000000000 */
[----:B------:R-:W-:Y:S01]  /*c800*/  LEA.HI.X.SX32 R207, R85, R0, 0x1, P0 ;  /* 0x0000000055cf7211 */ /* 0x000fe200000f0eff */
[----:B------:R-:W3:Y:S01]  /*c810*/  LDS.128 R120, [R159+0x1000] ;  /* 0x001000009f787984 */ /* 0x000ee20000000c00 */
[C---:B------:R-:W-:Y:S02]  /*c820*/  LEA R202, P0, R87.reuse, R10, 0x1 ;  /* 0x0000000a57ca7211 */ /* 0x040fe400078008ff */
[----:B------:R-:W-:Y:S01]  /*c830*/  LEA R85, R22, R87, 0x2 ;  /* 0x0000005716557211 */ /* 0x000fe200078e10ff */
[----:B------:R-:W-:Y:S01]  /*c840*/  FFMA.FTZ R89, R88, R251, -0.16845393180847167969 ;  /* 0xbe2c7f3058597423 */ /* 0x000fe200000100fb */
[----:B------:R-:W-:Y:S01]  /*c850*/  LEA.HI.X.SX32 R203, R87, R0, 0x1, P0 ;  /* 0x0000000057cb7211 */ /* 0x000fe200000f0eff */
[----:B------:R-:W4:Y:S01]  /*c860*/  LDS.128 R112, [R159+0x1800] ;  /* 0x001800009f707984 */ /* 0x000f220000000c00 */
[----:B------:R-:W-:Y:S01]  /*c870*/  LEA R200, P0, R85, R10, 0x1 ;  /* 0x0000000a55c87211 */ /* 0x000fe200078008ff */
[----:B------:R-:W-:-:S02]  /*c880*/  IMAD R87, R22, 0x4, R85 ;  /* 0x0000000416577824 */ /* 0x000fc400078e0255 */
[----:B------:R-:W-:Y:S01]  /*c890*/  FFMA.FTZ R89, R88, R89, 0.1716887056827545166 ;  /* 0x3e2fcf2a58597423 */ /* 0x000fe20000010059 */
[----:B------:R-:W-:Y:S01]  /*c8a0*/  LEA.HI.X.SX32 R201, R85, R0, 0x1, P0 ;  /* 0x0000000055c97211 */ /* 0x000fe200000f0eff */
[----:B------:R-:W-:Y:S01]  /*c8b0*/  IMAD R85, R22, 0x4, R87 ;  /* 0x0000000416557824 */ /* 0x000fe200078e0257 */
[C---:B------:R-:W-:Y:S01]  /*c8c0*/  LEA R198, P0, R87.reuse, R10, 0x1 ;  /* 0x0000000a57c67211 */ /* 0x040fe200078008ff */
[----:B------:R-:W-:Y:S01]  /*c8d0*/  FFMA.FTZ R89, R88, R89, -0.17900948226451873779 ;  /* 0xbe374e4358597423 */ /* 0x000fe20000010059 */
[----:B------:R-:W-:Y:S01]  /*c8e0*/  LOP3.LUT R166, R196, 0x20, RZ, 0xc0, !PT ;  /* 0x00000020c4a67812 */ /* 0x000fe200078ec0ff */
[----:B------:R-:W5:Y:S01]  /*c8f0*/  LDS.128 R108, [R159+0x2000] ;  /* 0x002000009f6c7984 */ /* 0x000f620000000c00 */
[----:B------:R-:W-:Y:S01]  /*c900*/  LEA.HI.X.SX32 R199, R87, R0, 0x1, P0 ;  /* 0x0000000057c77211 */ /* 0x000fe200000f0eff */
[----:B------:R-:W-:Y:S01]  /*c910*/  FFMA.FTZ R89, R88, R89, 0.20512372255325317383 ;  /* 0x3e520bf458597423 */ /* 0x000fe20000010059 */
[C---:B------:R-:W-:Y:S02]  /*c920*/  LEA R196, P0, R85.reuse, R10, 0x1 ;  /* 0x0000000a55c47211 */ /* 0x040fe400078008ff */
[----:B------:R-:W-:Y:S01]  /*c930*/  LEA R87, R22, R85, 0x2 ;  /* 0x0000005516577211 */ /* 0x000fe200078e10ff */
[----:B------:R-:W-:Y:S01]  /*c940*/  FFMA.FTZ R89, R88, R89, -0.24046532809734344482 ;  /* 0xbe763c8b58597423 */ /* 0x000fe20000010059 */
[----:B------:R-:W-:-:S02]  /*c950*/  LEA.HI.X.SX32 R197, R85, R0, 0x1, P0 ;  /* 0x0000000055c57211 */ /* 0x000fc400000f0eff */
[C---:B------:R-:W-:Y:S01]  /*c960*/  LEA R194, P0, R87.reuse, R10, 0x1 ;  /* 0x0000000a57c27211 */ /* 0x040fe200078008ff */
[----:B------:R-:W-:Y:S02]  /*c970*/  IMAD R85, R22, 0x4, R87 ;  /* 0x0000000416557824 */ /* 0x000fe400078e0257 */
[----:B------:R-:W-:Y:S01]  /*c980*/  FFMA.FTZ R89, R88, R89, 0.28857114911079406738 ;  /* 0x3e93bf9958597423 */ /* 0x000fe20000010059 */
[----:B------:R-:W-:Y:S01]  /*c990*/  LEA.HI.X.SX32 R195, R87, R0, 0x1, P0 ;  /* 0x0000000057c37211 */ /* 0x000fe200000f0eff */
[----:B------:R-:W-:Y:S01]  /*c9a0*/  IMAD R87, R22, 0x4, R85 ;  /* 0x0000000416577824 */ /* 0x000fe200078e0255 */
[C---:B------:R-:W-:Y:S01]  /*c9b0*/  LEA R192, P0, R85.reuse, R10, 0x1 ;  /* 0x0000000a55c07211 */ /* 0x040fe200078008ff */
[----:B------:R-:W-:Y:S01]  /*c9c0*/  FFMA.FTZ R89, R88, R89, -0.36067417263984680176 ;  /* 0xbeb8aa4958597423 */ /* 0x000fe20000010059 */
[----:B------:R-:W-:Y:S01]  /*c9d0*/  LOP3.LUT R241, R106, 0x70, RZ, 0xc0, !PT ;  /* 0x000000706af17812 */ /* 0x000fe200078ec0ff */
[----:B0-----:R-:W-:Y:S01]  /*c9e0*/  STG.E.U16 [R104.64], R140 ;  /* 0x0000008c68007986 */ /* 0x001fe2000c101506 */
[----:B------:R-:W-:Y:S01]  /*c9f0*/  LEA.HI.X.SX32 R193, R85, R0, 0x1, P0 ;  /* 0x0000000055c17211 */ /* 0x000fe200000f0eff */
[----:B------:R-:W-:Y:S01]  /*ca00*/  FFMA.FTZ R89, R88, R89, 0.48089820146560668945 ;  /* 0x3ef6384a58597423 */ /* 0x000fe20000010059 */
[----:B------:R-:W-:Y:S01]  /*ca10*/  LEA R190, P0, R87, R10, 0x1 ;  /* 0x0000000a57be7211 */ /* 0x000fe200078008ff */
[----:B------:R-:W0:Y:S01]  /*ca20*/  LDS.128 R104, [R158+0x2800] ;  /* 0x002800009e687984 */ /* 0x000e220000000c00 */
[----:B------:R-:W-:-:S03]  /*ca30*/  LEA R85, R22, R87, 0x2 ;  /* 0x0000005716557211 */ /* 0x000fc600078e10ff */
[----:B-1----:R-:W-:Y:S01]  /*ca40*/  STG.E.U16 [R102.64], R136 ;  /* 0x0000008866007986 */ /* 0x002fe2000c101506 */
[----:B------:R-:W-:Y:S01]  /*ca50*/  LEA.HI.X.SX32 R191, R87, R0, 0x1, P0 ;  /* 0x0000000057bf7211 */ /* 0x000fe200000f0eff */
[----:B------:R-:W-:Y:S02]  /*ca60*/  FFMA.FTZ R89, R88, R89, -0.72134751081466674805 ;  /* 0xbf38aa3b58597423 */ /* 0x000fe40000010059 */
[----:B------:R-:W-:Y:S01]  /*ca70*/  STG.E.U16 [R100.64], R132 ;  /* 0x0000008464007986 */ /* 0x000fe2000c101506 */
[C---:B------:R-:W-:Y:S01]  /*ca80*/  LEA R188, P0, R85.reuse, R10, 0x1 ;  /* 0x0000000a55bc7211 */ /* 0x040fe200078008ff */
[----:B------:R-:W-:Y:S02]  /*ca90*/  IMAD R161, R22, 0x4, R85 ;  /* 0x0000000416a17824 */ /* 0x000fe400078e0255 */
[----:B------:R-:W1:Y:S01]  /*caa0*/  LDS.128 R100, [R159+0x2800] ;  /* 0x002800009f647984 */ /* 0x000e620000000c00 */
[----:B------:R-:W-:Y:S01]  /*cab0*/  FMUL R89, R88, R89 ;  /* 0x0000005958597220 */ /* 0x000fe20000400000 */
[----:B------:R-:W-:-:S02]  /*cac0*/  LEA.HI.X.SX32 R189, R85, R0, 0x1, P0 ;  /* 0x0000000055bd7211 */ /* 0x000fc400000f0eff */
[----:B--2---:R-:W-:Y:S01]  /*cad0*/  STG.E.U16 [R98.64], R128 ;  /* 0x0000008062007986 */ /* 0x004fe2000c101506 */
[C---:B------:R-:W-:Y:S01]  /*cae0*/  LEA R186, P0, R161.reuse, R10, 0x1 ;  /* 0x0000000aa1ba7211 */ /* 0x040fe200078008ff */
[----:B------:R-:W-:Y:S02]  /*caf0*/  IMAD R163, R22, 0x4, R161 ;  /* 0x0000000416a37824 */ /* 0x000fe400078e02a1 */
[----:B------:R-:W-:Y:S04]  /*cb00*/  STG.E.U16 [R96.64], R124 ;  /* 0x0000007c60007986 */ /* 0x000fe8000c101506 */
[----:B------:R-:W2:Y:S01]  /*cb10*/  LDS.128 R96, [R158+0x3000] ;  /* 0x003000009e607984 */ /* 0x000ea20000000c00 */
[----:B------:R-:W-:Y:S01]  /*cb20*/  FMUL R89, R88, R89 ;  /* 0x0000005958597220 */ /* 0x000fe20000400000 */
[----:B------:R-:W-:-:S02]  /*cb30*/  LEA.HI.X.SX32 R187, R161, R0, 0x1, P0 ;  /* 0x00000000a1bb7211 */ /* 0x000fc400000f0eff */
[----:B---3--:R-:W-:Y:S01]  /*cb40*/  STG.E.U16 [R94.64], R120 ;  /* 0x000000785e007986 */ /* 0x008fe2000c101506 */
[----:B------:R-:W-:-:S03]  /*cb50*/  LEA R184, P0, R163, R10, 0x1 ;  /* 0x0000000aa3b87211 */ /* 0x000fc600078008ff */
[----:B------:R-:W-:Y:S01]  /*cb60*/  STG.E.U16 [R92.64], R116 ;  /* 0x000000745c007986 */ /* 0x000fe2000c101506 */
[----:B------:R-:W-:-:S03]  /*cb70*/  LEA R161, R22, R163, 0x2 ;  /* 0x000000a316a17211 */ /* 0x000fc600078e10ff */
[----:B------:R-:W3:Y:S01]  /*cb80*/  LDS.128 R92, [R159+0x3000] ;  /* 0x003000009f5c7984 */ /* 0x000ee20000000c00 */
[----:B------:R-:W-:Y:S01]  /*cb90*/  FFMA.FTZ R250, R88, 1.4426950216293334961, R89 ;  /* 0x3fb8aa3b58fa7823 */ /* 0x000fe20000010059 */
[----:B------:R-:W-:Y:S02]  /*cba0*/  LEA.HI.X.SX32 R185, R163, R0, 0x1, P0 ;  /* 0x00000000a3b97211 */ /* 0x000fe400000f0eff */
[----:B------:R-:W0:Y:S01]  /*cbb0*/  LDS.128 R88, [R158+0x3800] ;  /* 0x003800009e587984 */ /* 0x000e220000000c00 */
[----:B------:R-:W-:-:S03]  /*cbc0*/  LEA R182, P0, R161, R10, 0x1 ;  /* 0x0000000aa1b67211 */ /* 0x000fc600078008ff */
[----:B----4-:R4:W-:Y:S01]  /*cbd0*/  STG.E.U16 [R156.64], R112 ;  /* 0x000000709c007986 */ /* 0x0109e2000c101506 */
[----:B------:R-:W-:-:S03]  /*cbe0*/  LEA.HI.X.SX32 R183, R161, R0, 0x1, P0 ;  /* 0x00000000a1b77211 */ /* 0x000fc600000f0eff */
[----:B------:R1:W2:Y:S01]  /*cbf0*/  LDS.128 R84, [R159+0x3800] ;  /* 0x003800009f547984 */ /* 0x0002a20000000c00 */
[----:B----4-:R-:W-:-:S04]  /*cc00*/  IMAD R157, R22, 0x4, R161 ;  /* 0x00000004169d7824 */ /* 0x010fc800078e02a1 */
[C---:B-1----:R-:W-:Y:S01]  /*cc10*/  IMAD R159, R22.reuse, 0x4, R157 ;  /* 0x00000004169f7824 */ /* 0x042fe200078e029d */
[C---:B------:R-:W-:Y:S01]  /*cc20*/  LEA R180, P0, R157.reuse, R10, 0x1 ;  /* 0x0000000a9db47211 */ /* 0x040fe200078008ff */
[----:B------:R1:W-:Y:S03]  /*cc30*/  STG.E.U16 [R154.64], R144 ;  /* 0x000000909a007986 */ /* 0x0003e6000c101506 */
[----:B------:R-:W-:Y:S02]  /*cc40*/  LEA.HI.X.SX32 R181, R157, R0, 0x1, P0 ;  /* 0x000000009db57211 */ /* 0x000fe400000f0eff */
[C---:B------:R-:W-:Y:S01]  /*cc50*/  LEA R178, P0, R159.reuse, R10, 0x1 ;  /* 0x0000000a9fb27211 */ /* 0x040fe200078008ff */
[----:B-----5:R4:W-:Y:S01]  /*cc60*/  STG.E.U16 [R152.64], R108 ;  /* 0x0000006c98007986 */ /* 0x0209e2000c101506 */
[----:B-1----:R-:W-:Y:S02]  /*cc70*/  LEA R155, R22, R159, 0x2 ;  /* 0x0000009f169b7211 */ /* 0x002fe400078e10ff */
[----:B------:R-:W-:-:S02]  /*cc80*/  LEA.HI.X.SX32 R179, R159, R0, 0x1, P0 ;  /* 0x000000009fb37211 */ /* 0x000fc400000f0eff */
[C---:B------:R-:W-:Y:S01]  /*cc90*/  LEA R176, P0, R155.reuse, R10, 0x1 ;  /* 0x0000000a9bb07211 */ /* 0x040fe200078008ff */
[C---:B----4-:R-:W-:Y:S01]  /*cca0*/  IMAD R153, R22.reuse, 0x4, R155 ;  /* 0x0000000416997824 */ /* 0x050fe200078e029b */
[----:B0-----:R0:W-:Y:S02]  /*ccb0*/  STG.E.U16 [R150.64], R104 ;  /* 0x0000006896007986 */ /* 0x0011e4000c101506 */
[----:B------:R-:W-:Y:S02]  /*ccc0*/  LEA.HI.X.SX32 R177, R155, R0, 0x1, P0 ;  /* 0x000000009bb17211 */ /* 0x000fe400000f0eff */
[C---:B------:R-:W-:Y:S01]  /*ccd0*/  LEA R174, P0, R153.reuse, R10, 0x1 ;  /* 0x0000000a99ae7211 */ /* 0x040fe200078008ff */
[----:B------:R1:W-:Y:S03]  /*cce0*/  STG.E.U16 [R148.64], R100 ;  /* 0x0000006494007986 */ /* 0x0003e6000c101506 */
[----:B------:R-:W-:Y:S01]  /*ccf0*/  LEA.HI.X.SX32 R175, R153, R0, 0x1, P0 ;  /* 0x0000000099af7211 */ /* 0x000fe200000f0eff */
[----:B0-----:R-:W-:Y:S01]  /*cd00*/  IMAD R151, R22, 0x4, R153 ;  /* 0x0000000416977824 */ /* 0x001fe200078e0299 */
[----:B--2---:R0:W-:Y:S04]  /*cd10*/  STG.E.U16 [R82.64], R96 ;  /* 0x0000006052007986 */ /* 0x0041e8000c101506 */
[----:B------:R-:W-:-:S02]  /*cd20*/  LEA R172, P0, R151, R10, 0x1 ;  /* 0x0000000a97ac7211 */ /* 0x000fc400078008ff */
[C---:B-1----:R-:W-:Y:S02]  /*cd30*/  LEA R149, R22.reuse, R151, 0x2 ;  /* 0x0000009716957211 */ /* 0x042fe400078e10ff */
[----:B------:R-:W-:Y:S02]  /*cd40*/  LEA.HI.X.SX32 R173, R151, R0, 0x1, P0 ;  /* 0x0000000097ad7211 */ /* 0x000fe400000f0eff */
[C---:B------:R-:W-:Y:S01]  /*cd50*/  LEA R170, P0, R149.reuse, R10, 0x1 ;  /* 0x0000000a95aa7211 */ /* 0x040fe200078008ff */
[----:B0-----:R-:W-:Y:S01]  /*cd60*/  IMAD R83, R22, 0x4, R149 ;  /* 0x0000000416537824 */ /* 0x001fe200078e0295 */
[----:B---3--:R0:W-:Y:S02]  /*cd70*/  STG.E.U16 [R80.64], R92 ;  /* 0x0000005c50007986 */ /* 0x0081e4000c101506 */
[----:B------:R-:W-:Y:S02]  /*cd80*/  LEA.HI.X.SX32 R171, R149, R0, 0x1, P0 ;  /* 0x0000000095ab7211 */ /* 0x000fe400000f0eff */
[----:B------:R-:W-:Y:S01]  /*cd90*/  LEA R168, P0, R83, R10, 0x1 ;  /* 0x0000000a53a87211 */ /* 0x000fe200078008ff */
[----:B------:R1:W-:Y:S01]  /*cda0*/  STG.E.U16 [R78.64], R88 ;  /* 0x000000584e007986 */ /* 0x0003e2000c101506 */
[----:B------:R-:W-:-:S02]  /*cdb0*/  LEA R241, R166, R241, 0x2 ;  /* 0x000000f1a6f17211 */ /* 0x000fc400078e10ff */
[----:B------:R-:W-:Y:S01]  /*cdc0*/  LEA.HI.X.SX32 R169, R83, R0, 0x1, P0 ;  /* 0x0000000053a97211 */ /* 0x000fe200000f0eff */
[C---:B0-----:R-:W-:Y:S01]  /*cdd0*/  IMAD R81, R22.reuse, 0x4, R83 ;  /* 0x0000000416517824 */ /* 0x041fe200078e0253 */
[----:B------:R0:W-:Y:S04]  /*cde0*/  STG.E.U16 [R76.64], R84 ;  /* 0x000000544c007986 */ /* 0x0001e8000c101506 */
[----:B------:R-:W-:Y:S02]  /*cdf0*/  LEA R166, P0, R81, R10, 0x1 ;  /* 0x0000000a51a67211 */ /* 0x000fe400078008ff */
[----:B-1----:R-:W-:Y:S02]  /*ce00*/  LEA R79, R22, R81, 0x2 ;  /* 0x00000051164f7211 */ /* 0x002fe400078e10ff */
[----:B------:R-:W-:-:S02]  /*ce10*/  PRMT R140, R140, 0x7632, R140 ;  /* 0x000076328c8c7816 */ /* 0x000fc4000000008c */
[----:B------:R-:W-:Y:S02]  /*ce20*/  LEA.HI.X.SX32 R167, R81, R0, 0x1, P0 ;  /* 0x0000000051a77211 */ /* 0x000fe400000f0eff */
[C---:B------:R-:W-:Y:S01]  /*ce30*/  LEA R164, P0, R79.reuse, R10, 0x1 ;  /* 0x0000000a4fa47211 */ /* 0x040fe200078008ff */
[----:B0-----:R-:W-:Y:S01]  /*ce40*/  IMAD R77, R22, 0x4, R79 ;  /* 0x00000004164d7824 */ /* 0x001fe200078e024f */
[----:B------:R0:W-:Y:S02]  /*ce50*/  STG.E.U16 [R74.64], R140 ;  /* 0x0000008c4a007986 */ /* 0x0001e4000c101506 */
[----:B------:R-:W-:Y:S02]  /*ce60*/  LEA.HI.X.SX32 R165, R79, R0, 0x1, P0 ;  /* 0x000000004fa57211 */ /* 0x000fe400000f0eff */
[----:B------:R-:W-:Y:S02]  /*ce70*/  LEA R162, P0, R77, R10, 0x1 ;  /* 0x0000000a4da27211 */ /* 0x000fe400078008ff */
[----:B------:R-:W-:-:S02]  /*ce80*/  PRMT R136, R136, 0x7632, R136 ;  /* 0x0000763288887816 */ /* 0x000fc40000000088 */
[----:B------:R-:W-:Y:S01]  /*ce90*/  LEA.HI.X.SX32 R163, R77, R0, 0x1, P0 ;  /* 0x000000004da37211 */ /* 0x000fe200000f0eff */
[C---:B0-----:R-:W-:Y:S02]  /*cea0*/  IMAD R75, R22.reuse, 0x4, R77 ;  /* 0x00000004164b7824 */ /* 0x041fe400078e024d */
[----:B------:R0:W-:Y:S03]  /*ceb0*/  STG.E.U16 [R72.64], R136 ;  /* 0x0000008848007986 */ /* 0x0001e6000c101506 */
[----:B------:R-:W-:Y:S02]  /*cec0*/  LEA R160, P0, R75, R10, 0x1 ;  /* 0x0000000a4ba07211 */ /* 0x000fe400078008ff */
[----:B------:R-:W-:Y:S02]  /*ced0*/  LEA R77, R22, R75, 0x2 ;  /* 0x0000004b164d7211 */ /* 0x000fe400078e10ff */
        /* <DEDUP_REMOVED lines=66> */
[----:B------:R-:W-:Y:S01]  /*d300*/  LEA.HI.X.SX32 R57, R55, R0, 0x1, P0 ;  /* 0x0000000037397211 */ /* 0x000fe200000f0eff */
[----:B------:R-:W-:Y:S01]  /*d310*/  IMAD R55, R22, 0x4, R59 ;  /* 0x0000000416377824 */ /* 0x000fe200078e023b */
[C---:B0-----:R-:W-:Y:S01]  /*d320*/  LEA R52, P0, R59.reuse, R10, 0x1 ;  /* 0x0000000a3b347211 */ /* 0x041fe200078008ff */
[----:B------:R0:W-:Y:S01]  /*d330*/  STG.E.U16 [R48.64], R96 ;  /* 0x0000006030007986 */ /* 0x0001e2000c101506 */
[----:B------:R-:W-:Y:S02]  /*d340*/  PRMT R92, R92, 0x7632, R92 ;  /* 0x000076325c5c7816 */ /* 0x000fe4000000005c */
[----:B------:R-:W-:Y:S01]  /*d350*/  LEA.HI.X.SX32 R53, R59, R0, 0x1, P0 ;  /* 0x000000003b357211 */ /* 0x000fe200000f0eff */
[----:B------:R-:W-:Y:S01]  /*d360*/  IMAD R59, R22, 0x4, R55 ;  /* 0x00000004163b7824 */ /* 0x000fe200078e0237 */
[----:B------:R-:W-:Y:S01]  /*d370*/  PRMT R88, R88, 0x7632, R88 ;  /* 0x0000763258587816 */ /* 0x000fe20000000058 */
[----:B------:R1:W-:Y:S01]  /*d380*/  STG.E.U16 [R44.64], R92 ;  /* 0x0000005c2c007986 */ /* 0x0003e2000c101506 */
[----:B0-----:R-:W-:-:S04]  /*d390*/  LEA R48, P0, R55, R10, 0x1 ;  /* 0x0000000a37307211 */ /* 0x001fc800078008ff */
[----:B------:R-:W-:Y:S02]  /*d3a0*/  LEA.HI.X.SX32 R49, R55, R0, 0x1, P0 ;  /* 0x0000000037317211 */ /* 0x000fe400000f0eff */
[C---:B-1----:R-:W-:Y:S02]  /*d3b0*/  LEA R44, P0, R59.reuse, R10, 0x1 ;  /* 0x0000000a3b2c7211 */ /* 0x042fe400078008ff */
[----:B------:R-:W-:Y:S01]  /*d3c0*/  LEA R55, R22, R59, 0x2 ;  /* 0x0000003b16377211 */ /* 0x000fe200078e10ff */
[----:B------:R0:W-:Y:S01]  /*d3d0*/  STG.E.U16 [R40.64], R88 ;  /* 0x0000005828007986 */ /* 0x0001e2000c101506 */
[----:B------:R-:W-:Y:S02]  /*d3e0*/  PRMT R84, R84, 0x7632, R84 ;  /* 0x0000763254547816 */ /* 0x000fe40000000054 */
[----:B------:R-:W-:Y:S01]  /*d3f0*/  LEA.HI.X.SX32 R45, R59, R0, 0x1, P0 ;  /* 0x000000003b2d7211 */ /* 0x000fe200000f0eff */
[----:B------:R-:W-:Y:S02]  /*d400*/  IMAD R59, R22, 0x4, R55 ;  /* 0x00000004163b7824 */ /* 0x000fe400078e0237 */
[----:B------:R1:W-:Y:S01]  /*d410*/  STG.E.U16 [R36.64], R84 ;  /* 0x0000005424007986 */ /* 0x0003e2000c101506 */
[----:B0-----:R-:W-:-:S04]  /*d420*/  LEA R40, P0, R55, R10, 0x1 ;  /* 0x0000000a37287211 */ /* 0x001fc800078008ff */
[----:B------:R-:W-:Y:S01]  /*d430*/  LEA.HI.X.SX32 R41, R55, R0, 0x1, P0 ;  /* 0x0000000037297211 */ /* 0x000fe200000f0eff */
[C---:B------:R-:W-:Y:S01]  /*d440*/  IMAD R55, R22.reuse, 0x4, R59 ;  /* 0x0000000416377824 */ /* 0x040fe200078e023b */
[C---:B-1----:R-:W-:Y:S01]  /*d450*/  LEA R36, P0, R59.reuse, R10, 0x1 ;  /* 0x0000000a3b247211 */ /* 0x042fe200078008ff */
[----:B------:R0:W-:Y:S03]  /*d460*/  STG.E.U16 [R32.64], R141 ;  /* 0x0000008d20007986 */ /* 0x0001e6000c101506 */
[----:B------:R-:W-:Y:S02]  /*d470*/  LEA.HI.X.SX32 R37, R59, R0, 0x1, P0 ;  /* 0x000000003b257211 */ /* 0x000fe400000f0eff */
[----:B------:R-:W-:Y:S01]  /*d480*/  LEA R59, R22, R55, 0x2 ;  /* 0x00000037163b7211 */ /* 0x000fe200078e10ff */
[----:B------:R1:W-:Y:S01]  /*d490*/  STG.E.U16 [R28.64], R137 ;  /* 0x000000891c007986 */ /* 0x0003e2000c101506 */
[----:B0-----:R-:W-:-:S04]  /*d4a0*/  LEA R32, P0, R55, R10, 0x1 ;  /* 0x0000000a37207211 */ /* 0x001fc800078008ff */
[----:B------:R-:W-:Y:S01]  /*d4b0*/  LEA.HI.X.SX32 R33, R55, R0, 0x1, P0 ;  /* 0x0000000037217211 */ /* 0x000fe200000f0eff */
[C---:B------:R-:W-:Y:S01]  /*d4c0*/  IMAD R55, R22.reuse, 0x4, R59 ;  /* 0x0000000416377824 */ /* 0x040fe200078e023b */
[C---:B-1----:R-:W-:Y:S01]  /*d4d0*/  LEA R28, P0, R59.reuse, R10, 0x1 ;  /* 0x0000000a3b1c7211 */ /* 0x042fe200078008ff */
[----:B------:R0:W-:Y:S03]  /*d4e0*/  STG.E.U16 [R24.64], R133 ;  /* 0x0000008518007986 */ /* 0x0001e6000c101506 */
[----:B------:R-:W-:Y:S01]  /*d4f0*/  LEA.HI.X.SX32 R29, R59, R0, 0x1, P0 ;  /* 0x000000003b1d7211 */ /* 0x000fe200000f0eff */
[----:B------:R-:W-:Y:S01]  /*d500*/  IMAD R59, R22, 0x4, R55 ;  /* 0x00000004163b7824 */ /* 0x000fe200078e0237 */
[----:B------:R1:W-:Y:S01]  /*d510*/  STG.E.U16 [R20.64], R129 ;  /* 0x0000008114007986 */ /* 0x0003e2000c101506 */
[----:B0-----:R-:W-:-:S04]  /*d520*/  LEA R24, P0, R55, R10, 0x1 ;  /* 0x0000000a37187211 */ /* 0x001fc800078008ff */
[----:B------:R-:W-:Y:S02]  /*d530*/  LEA.HI.X.SX32 R25, R55, R0, 0x1, P0 ;  /* 0x0000000037197211 */ /* 0x000fe400000f0eff */
[C---:B-1----:R-:W-:Y:S02]  /*d540*/  LEA R20, P0, R59.reuse, R10, 0x1 ;  /* 0x0000000a3b147211 */ /* 0x042fe400078008ff */
[C---:B------:R-:W-:Y:S02]  /*d550*/  LEA R55, R22.reuse, R59, 0x2 ;  /* 0x0000003b16377211 */ /* 0x040fe400078e10ff */
[----:B------:R-:W-:Y:S01]  /*d560*/  LEA.HI.X.SX32 R21, R59, R0, 0x1, P0 ;  /* 0x000000003b157211 */ /* 0x000fe200000f0eff */
[----:B------:R0:W-:Y:S02]  /*d570*/  STG.E.U16 [R18.64], R125 ;  /* 0x0000007d12007986 */ /* 0x0001e4000c101506 */
[----:B------:R-:W-:-:S04]  /*d580*/  IMAD R59, R22, 0x4, R55 ;  /* 0x00000004163b7824 */ /* 0x000fc800078e0237 */
[----:B------:R-:W-:Y:S01]  /*d590*/  IMAD R63, R22, 0x4, R59 ;  /* 0x00000004163f7824 */ /* 0x000fe200078e023b */
[----:B------:R1:W-:Y:S01]  /*d5a0*/  STG.E.U16 [R16.64], R121 ;  /* 0x0000007910007986 */ /* 0x0003e2000c101506 */
[----:B0-----:R-:W-:-:S04]  /*d5b0*/  LEA R18, P0, R55, R10, 0x1 ;  /* 0x0000000a37127211 */ /* 0x001fc800078008ff */
[----:B------:R-:W-:Y:S02]  /*d5c0*/  LEA.HI.X.SX32 R19, R55, R0, 0x1, P0 ;  /* 0x0000000037137211 */ /* 0x000fe400000f0eff */
[----:B------:R-:W-:Y:S02]  /*d5d0*/  LEA R55, R22, R63, 0x2 ;  /* 0x0000003f16377211 */ /* 0x000fe400078e10ff */
[----:B-1----:R-:W-:-:S04]  /*d5e0*/  LEA R16, P0, R59, R10, 0x1 ;  /* 0x0000000a3b107211 */ /* 0x002fc800078008ff */
[----:B------:R-:W-:Y:S01]  /*d5f0*/  LEA.HI.X.SX32 R17, R59, R0, 0x1, P0 ;  /* 0x000000003b117211 */ /* 0x000fe200000f0eff */
[----:B------:R-:W-:Y:S01]  /*d600*/  IMAD R59, R22, 0x4, R55 ;  /* 0x00000004163b7824 */ /* 0x000fe200078e0237 */
[----:B------:R-:W-:-:S04]  /*d610*/  LEA R74, P0, R63, R10, 0x1 ;  /* 0x0000000a3f4a7211 */ /* 0x000fc800078008ff */
[----:B------:R-:W-:Y:S01]  /*d620*/  LEA.HI.X.SX32 R75, R63, R0, 0x1, P0 ;  /* 0x000000003f4b7211 */ /* 0x000fe200000f0eff */
[C---:B------:R-:W-:Y:S01]  /*d630*/  IMAD R63, R22.reuse, 0x4, R59 ;  /* 0x00000004163f7824 */ /* 0x040fe200078e023b */
[----:B------:R0:W-:Y:S04]  /*d640*/  STG.E.U16 [R50.64], R117 ;  /* 0x0000007532007986 */ /* 0x0001e8000c101506 */
[----:B------:R-:W-:Y:S01]  /*d650*/  LEA R54, R22, R63, 0x2 ;  /* 0x0000003f16367211 */ /* 0x000fe200078e10ff */
[----:B------:R1:W-:Y:S01]  /*d660*/  STG.E.U16 [R46.64], R113 ;  /* 0x000000712e007986 */ /* 0x0003e2000c101506 */
[----:B------:R-:W-:-:S03]  /*d670*/  LEA R70, P0, R55, R10, 0x1 ;  /* 0x0000000a37467211 */ /* 0x000fc600078008ff */
[C---:B0-----:R-:W-:Y:S01]  /*d680*/  IMAD R51, R22.reuse, 0x4, R54 ;  /* 0x0000000416337824 */ /* 0x041fe200078e0236 */
[----:B------:R0:W-:Y:S03]  /*d690*/  STG.E.U16 [R42.64], R145 ;  /* 0x000000912a007986 */ /* 0x0001e6000c101506 */
[C---:B-1----:R-:W-:Y:S01]  /*d6a0*/  IMAD R47, R22.reuse, 0x4, R51 ;  /* 0x00000004162f7824 */ /* 0x042fe200078e0233 */
[----:B------:R-:W-:Y:S02]  /*d6b0*/  LEA.HI.X.SX32 R71, R55, R0, 0x1, P0 ;  /* 0x0000000037477211 */ /* 0x000fe400000f0eff */
[C---:B------:R-:W-:Y:S02]  /*d6c0*/  LEA R66, P0, R59.reuse, R10, 0x1 ;  /* 0x0000000a3b427211 */ /* 0x040fe400078008ff */
[----:B0-----:R-:W-:Y:S02]  /*d6d0*/  LEA R43, R22, R47, 0x2 ;  /* 0x0000002f162b7211 */ /* 0x001fe400078e10ff */
[----:B------:R-:W-:-:S03]  /*d6e0*/  LEA.HI.X.SX32 R67, R59, R0, 0x1, P0 ;  /* 0x000000003b437211 */ /* 0x000fc600000f0eff */
[----:B------:R-:W-:Y:S01]  /*d6f0*/  IMAD R88, R22, 0x4, R43 ;  /* 0x0000000416587824 */ /* 0x000fe200078e022b */
[C---:B------:R-:W-:Y:S01]  /*d700*/  LEA R62, P0, R63.reuse, R10, 0x1 ;  /* 0x0000000a3f3e7211 */ /* 0x040fe200078008ff */
[----:B------:R0:W-:Y:S01]  /*d710*/  STG.E.U16 [R38.64], R109 ;  /* 0x0000006d26007986 */ /* 0x0001e2000c101506 */
[----:B------:R-:W1:Y:S02]  /*d720*/  I2F R23, R23 ;  /* 0x0000001700177306 */ /* 0x000e640000201400 */
[----:B------:R-:W-:Y:S02]  /*d730*/  LEA.HI.X.SX32 R63, R63, R0, 0x1, P0 ;  /* 0x000000003f3f7211 */ /* 0x000fe400000f0eff */
[----:B------:R-:W-:Y:S01]  /*d740*/  LEA R58, P0, R54, R10, 0x1 ;  /* 0x0000000a363a7211 */ /* 0x000fe200078008ff */
[----:B------:R2:W-:Y:S01]  /*d750*/  STG.E.U16 [R34.64], R105 ;  /* 0x0000006922007986 */ /* 0x0005e2000c101506 */
[----:B0-----:R-:W-:Y:S02]  /*d760*/  LEA R39, R22, R88, 0x2 ;  /* 0x0000005816277211 */ /* 0x001fe400078e10ff */
[----:B------:R-:W-:-:S02]  /*d770*/  LEA.HI.X.SX32 R59, R54, R0, 0x1, P0 ;  /* 0x00000000363b7211 */ /* 0x000fc400000f0eff */
[C---:B------:R-:W-:Y:S01]  /*d780*/  LEA R54, P0, R51.reuse, R10, 0x1 ;  /* 0x0000000a33367211 */ /* 0x040fe200078008ff */
[----:B--2---:R-:W-:Y:S01]  /*d790*/  IMAD R35, R22, 0x4, R39 ;  /* 0x0000000416237824 */ /* 0x004fe200078e0227 */
[----:B------:R0:W-:Y:S02]  /*d7a0*/  STG.E.U16 [R30.64], R101 ;  /* 0x000000651e007986 */ /* 0x0001e4000c101506 */
[----:B------:R-:W-:Y:S02]  /*d7b0*/  LEA.HI.X.SX32 R55, R51, R0, 0x1, P0 ;  /* 0x0000000033377211 */ /* 0x000fe400000f0eff */
[----:B------:R-:W-:Y:S02]  /*d7c0*/  FSEL R84, RZ, -23, P1 ;  /* 0xc1b80000ff547808 */ /* 0x000fe40000800000 */
[-C--:B------:R-:W-:Y:S01]  /*d7d0*/  LEA R50, P0, R47, R10.reuse, 0x1 ;  /* 0x0000000a2f327211 */ /* 0x080fe200078008ff */
[----:B------:R2:W-:Y:S01]  /*d7e0*/  STG.E.U16 [R26.64], R97 ;  /* 0x000000611a007986 */ /* 0x0005e2000c101506 */
[----:B------:R-:W-:-:S02]  /*d7f0*/  LEA R46, P1, R43, R10, 0x1 ;  /* 0x0000000a2b2e7211 */ /* 0x000fc400078208ff */
[C---:B0-----:R-:W-:Y:S02]  /*d800*/  LEA R31, R22.reuse, R35, 0x2 ;  /* 0x00000023161f7211 */ /* 0x041fe400078e10ff */
[-C--:B------:R-:W-:Y:S02]  /*d810*/  LEA.HI.X.SX32 R51, R47, R0.reuse, 0x1, P0 ;  /* 0x000000002f337211 */ /* 0x080fe400000f0eff */
[----:B------:R-:W-:Y:S01]  /*d820*/  LEA.HI.X.SX32 R47, R43, R0, 0x1, P1 ;  /* 0x000000002b2f7211 */ /* 0x000fe200008f0eff */
[----:B--2---:R-:W-:Y:S01]  /*d830*/  IMAD R27, R22, 0x4, R31 ;  /* 0x00000004161b7824 */ /* 0x004fe200078e021f */
[-C--:B------:R-:W-:Y:S01]  /*d840*/  LEA R38, P1, R39, R10.reuse, 0x1 ;  /* 0x0000000a27267211 */ /* 0x080fe200078208ff */
[----:B-1----:R-:W-:Y:S01]  /*d850*/  FFMA.FTZ R84, R23, 1.1920928955078125e-07, R84 ;  /* 0x3400000017547823 */ /* 0x002fe20000010054 */
[----:B------:R-:W-:Y:S02]  /*d860*/  LEA R42, P0, R88, R10, 0x1 ;  /* 0x0000000a582a7211 */ /* 0x000fe400078008ff */
[----:B------:R-:W-:-:S02]  /*d870*/  LEA R23, R22, R27, 0x2 ;  /* 0x0000001b16177211 */ /* 0x000fc400078e10ff */
[----:B------:R-:W-:Y:S02]  /*d880*/  LEA.HI.X.SX32 R39, R39, R0, 0x1, P1 ;  /* 0x0000000027277211 */ /* 0x000fe400008f0eff */
[----:B------:R-:W-:Y:S02]  /*d890*/  LEA R30, P1, R31, R10, 0x1 ;  /* 0x0000000a1f1e7211 */ /* 0x000fe400078208ff */
[----:B------:R-:W-:Y:S01]  /*d8a0*/  LEA.HI.X.SX32 R43, R88, R0, 0x1, P0 ;  /* 0x00000000582b7211 */ /* 0x000fe200000f0eff */
[----:B------:R-:W-:Y:S01]  /*d8b0*/  IMAD R88, R22, 0x4, R23 ;  /* 0x0000000416587824 */ /* 0x000fe200078e0217 */
[----:B------:R-:W-:Y:S02]  /*d8c0*/  LEA R34, P0, R35, R10, 0x1 ;  /* 0x0000000a23227211 */ /* 0x000fe400078008ff */
[----:B------:R-:W-:Y:S01]  /*d8d0*/  LEA.HI.X.SX32 R31, R31, R0, 0x1, P1 ;  /* 0x000000001f1f7211 */ /* 0x000fe200008f0eff */
[----:B------:R0:W-:Y:S01]  /*d8e0*/  STG.E.U16 [R14.64], R93 ;  /* 0x0000005d0e007986 */ /* 0x0001e2000c101506 */
[----:B------:R-:W-:-:S02]  /*d8f0*/  LEA R26, P1, R27, R10, 0x1 ;  /* 0x0000000a1b1a7211 */ /* 0x000fc400078208ff */
[-C--:B------:R-:W-:Y:S02]  /*d900*/  LEA.HI.X.SX32 R35, R35, R0.reuse, 0x1, P0 ;  /* 0x0000000023237211 */ /* 0x080fe400000f0eff */
[----:B------:R-:W-:Y:S02]  /*d910*/  LEA.HI.X.SX32 R27, R27, R0, 0x1, P1 ;  /* 0x000000001b1b7211 */ /* 0x000fe400008f0eff */
[----:B------:R-:W-:Y:S02]  /*d920*/  ISETP.GE.U32.AND P1, PT, R13, 0x7f800000, PT ;  /* 0x7f8000000d00780c */ /* 0x000fe40003f26070 */
[----:B0-----:R-:W-:Y:S02]  /*d930*/  LEA R15, R22, R88, 0x2 ;  /* 0x00000058160f7211 */ /* 0x001fe400078e10ff */
[----:B------:R-:W-:-:S04]  /*d940*/  LEA R22, P0, R23, R10, 0x1 ;  /* 0x0000000a17167211 */ /* 0x000fc800078008ff */
[----:B------:R-:W-:Y:S02]  /*d950*/  LEA.HI.X.SX32 R23, R23, R0, 0x1, P0 ;  /* 0x0000000017177211 */ /* 0x000fe400000f0eff */
[----:B------:R-:W-:Y:S01]  /*d960*/  LEA R14, P0, R15, R10, 0x1 ;  /* 0x0000000a0f0e7211 */ /* 0x000fe200078008ff */
[----:B------:R-:W-:-:S03]  /*d970*/  FADD R250, R84, R250 ;  /* 0x000000fa54fa7221 */ /* 0x000fc60000000000 */
[----:B------:R-:W-:Y:S02]  /*d980*/  LEA.HI.X.SX32 R15, R15, R0, 0x1, P0 ;  /* 0x000000000f0f7211 */ /* 0x000fe400000f0eff */
[----:B------:R-:W-:Y:S02]  /*d990*/  LEA R240, P0, R88, R10, 0x1 ;  /* 0x0000000a58f07211 */ /* 0x000fe400078008ff */
[----:B------:R-:W-:Y:S02]  /*d9a0*/  IADD3 R84, R11, -0x3f3504f3, RZ ;  /* 0xc0cafb0d0b547810 */ /* 0x000fe40007ffe0ff */
[----:B------:R-:W-:Y:S02]  /*d9b0*/  LEA.HI R252, R252, R241, RZ, 0x1f ;  /* 0x000000f1fcfc7211 */ /* 0x000fe400078ff8ff */
[----:B------:R-:W-:Y:S01]  /*d9c0*/  LEA.HI.X.SX32 R241, R88, R0, 0x1, P0 ;  /* 0x0000000058f17211 */ /* 0x000fe200000f0eff */
[----:B------:R-:W-:Y:S01]  /*d9d0*/  @P1 IMAD.MOV.U32 R0, RZ, RZ, 0x7f800000 ;  /* 0x7f800000ff001424 */ /* 0x000fe200078e00ff */
[----:B------:R-:W-:-:S03]  /*d9e0*/  LOP3.LUT R84, R84, 0xff800000, RZ, 0xc0, !PT ;  /* 0xff80000054547812 */ /* 0x000fc600078ec0ff */
[----:B------:R-:W-:Y:S01]  /*d9f0*/  @P1 FFMA.FTZ R250, R13, R0, +INF ;  /* 0x7f8000000dfa1423 */ /* 0x000fe20000010000 */
[----:B------:R-:W-:-:S05]  /*da00*/  IADD3 R0, R11, -R84, RZ ;  /* 0x800000540b007210 */ /* 0x000fca0007ffe0ff */
[----:B------:R-:W-:-:S04]  /*da10*/  FADD R0, R0, -1 ;  /* 0xbf80000000007421 */ /* 0x000fc80000000000 */
[----:B------:R-:W-:-:S04]  /*da20*/  FFMA.FTZ R92, R0, R251, -0.16845393180847167969 ;  /* 0xbe2c7f30005c7423 */ /* 0x000fc800000100fb */
[----:B------:R-:W-:-:S04]  /*da30*/  FFMA.FTZ R92, R0, R92, 0.1716887056827545166 ;  /* 0x3e2fcf2a005c7423 */ /* 0x000fc8000001005c */
[----:B------:R-:W-:-:S04]  /*da40*/  FFMA.FTZ R92, R0, R92, -0.17900948226451873779 ;  /* 0xbe374e43005c7423 */ /* 0x000fc8000001005c */
[----:B------:R-:W-:-:S04]  /*da50*/  FFMA.FTZ R92, R0, R92, 0.20512372255325317383 ;  /* 0x3e520bf4005c7423 */ /* 0x000fc8000001005c */
[----:B------:R-:W-:-:S04]  /*da60*/  FFMA.FTZ R92, R0, R92, -0.24046532809734344482 ;  /* 0xbe763c8b005c7423 */ /* 0x000fc8000001005c */
[----:B------:R-:W-:-:S04]  /*da70*/  FFMA.FTZ R92, R0, R92, 0.28857114911079406738 ;  /* 0x3e93bf99005c7423 */ /* 0x000fc8000001005c */
[----:B------:R-:W-:-:S04]  /*da80*/  FFMA.FTZ R92, R0, R92, -0.36067417263984680176 ;  /* 0xbeb8aa49005c7423 */ /* 0x000fc8000001005c */
[----:B------:R-:W-:Y:S01]  /*da90*/  FFMA.FTZ R92, R0, R92, 0.48089820146560668945 ;  /* 0x3ef6384a005c7423 */ /* 0x000fe2000001005c */
[----:B------:R-:W-:-:S03]  /*daa0*/  LOP3.LUT P3, RZ, R9, 0x20, RZ, 0xc0, !PT ;  /* 0x0000002009ff7812 */ /* 0x000fc6000786c0ff */
[----:B------:R-:W-:Y:S01]  /*dab0*/  FFMA.FTZ R92, R0, R92, -0.72134751081466674805 ;  /* 0xbf38aa3b005c7423 */ /* 0x000fe2000001005c */
[----:B------:R-:W-:-:S03]  /*dac0*/  LOP3.LUT P2, RZ, R9, 0x8, RZ, 0xc0, !PT ;  /* 0x0000000809ff7812 */ /* 0x000fc6000784c0ff */
[----:B------:R-:W-:Y:S01]  /*dad0*/  FMUL R96, R0, R92 ;  /* 0x0000005c00607220 */ /* 0x000fe20000400000 */
[----:B------:R-:W-:Y:S02]  /*dae0*/  FSEL R92, RZ, -23, P3 ;  /* 0xc1b80000ff5c7808 */ /* 0x000fe40001800000 */
[C---:B------:R-:W-:Y:S02]  /*daf0*/  LOP3.LUT P3, RZ, R9.reuse, 0x4, RZ, 0xc0, !PT ;  /* 0x0000000409ff7812 */ /* 0x040fe4000786c0ff */
[----:B------:R-:W-:Y:S02]  /*db00*/  LOP3.LUT P4, RZ, R9, 0x10, RZ, 0xc0, !PT ;  /* 0x0000001009ff7812 */ /* 0x000fe4000788c0ff */
[----:B------:R-:W2:Y:S01]  /*db10*/  LDL.LU R9, [R1+0x178] ;  /* 0x0001780001097983 */ /* 0x000ea20000300800 */
[----:B------:R-:W-:Y:S02]  /*db20*/  FSETP.NEU.AND P0, PT, R245, RZ, PT ;  /* 0x000000fff500720b */ /* 0x000fe40003f0d000 */
[----:B------:R-:W-:-:S04]  /*db30*/  IADD3 R245, R12, -0x3f3504f3, RZ ;  /* 0xc0cafb0d0cf57810 */ /* 0x000fc80007ffe0ff */
[----:B------:R-:W-:-:S05]  /*db40*/  LOP3.LUT R245, R245, 0xff800000, RZ, 0xc0, !PT ;  /* 0xff800000f5f57812 */ /* 0x000fca00078ec0ff */
[----:B------:R-:W-:-:S04]  /*db50*/  IMAD.IADD R10, R12, 0x1, -R245 ;  /* 0x000000010c0a7824 */ /* 0x000fc800078e0af5 */
        /* <DEDUP_REMOVED lines=8> */
[----:B------:R-:W-:-:S04]  /*dbe0*/  FFMA.FTZ R88, R10, R88, 0.48089820146560668945 ;  /* 0x3ef6384a0a587423 */ /* 0x000fc80000010058 */
[----:B------:R-:W-:-:S04]  /*dbf0*/  FFMA.FTZ R88, R10, R88, -0.72134751081466674805 ;  /* 0xbf38aa3b0a587423 */ /* 0x000fc80000010058 */
[C---:B------:R-:W-:Y:S01]  /*dc00*/  FMUL R88, R10.reuse, R88 ;  /* 0x000000580a587220 */ /* 0x040fe20000400000 */
[----:B------:R-:W0:Y:S03]  /*dc10*/  I2F R84, R84 ;  /* 0x0000005400547306 */ /* 0x000e260000201400 */
[----:B------:R-:W-:-:S05]  /*dc20*/  FMUL R88, R10, R88 ;  /* 0x000000580a587220 */ /* 0x000fca0000400000 */
[----:B------:R-:W1:Y:S01]  /*dc30*/  I2F R245, R245 ;  /* 0x000000f500f57306 */ /* 0x000e620000201400 */
[----:B------:R-:W-:Y:S01]  /*dc40*/  FFMA.FTZ R88, R10, 1.4426950216293334961, R88 ;  /* 0x3fb8aa3b0a587823 */ /* 0x000fe20000010058 */
[----:B------:R-:W-:Y:S02]  /*dc50*/  FSEL R10, RZ, -23, P2 ;  /* 0xc1b80000ff0a7808 */ /* 0x000fe40001000000 */
[----:B------:R-:W-:Y:S02]  /*dc60*/  ISETP.GE.U32.AND P2, PT, R12, 0x7f800000, PT ;  /* 0x7f8000000c00780c */ /* 0x000fe40003f46070 */
[----:B------:R-:W-:Y:S01]  /*dc70*/  ISETP.GE.U32.AND P1, PT, R11, 0x7f800000, PT ;  /* 0x7f8000000b00780c */ /* 0x000fe20003f26070 */
[----:B------:R-:W-:Y:S02]  /*dc80*/  FMUL R96, R0, R96 ;  /* 0x0000006000607220 */ /* 0x000fe40000400000 */
[----:B0-----:R-:W-:Y:S02]  /*dc90*/  FFMA.FTZ R84, R84, 1.1920928955078125e-07, R92 ;  /* 0x3400000054547823 */ /* 0x001fe4000001005c */
[----:B------:R-:W-:-:S02]  /*dca0*/  FFMA.FTZ R0, R0, 1.4426950216293334961, R96 ;  /* 0x3fb8aa3b00007823 */ /* 0x000fc40000010060 */
[----:B-1----:R-:W-:-:S04]  /*dcb0*/  FFMA.FTZ R10, R245, 1.1920928955078125e-07, R10 ;  /* 0x34000000f50a7823 */ /* 0x002fc8000001000a */
[----:B------:R-:W-:Y:S02]  /*dcc0*/  @P2 IMAD.MOV.U32 R245, RZ, RZ, 0x7f800000 ;  /* 0x7f800000fff52424 */ /* 0x000fe400078e00ff */
[----:B------:R-:W-:Y:S01]  /*dcd0*/  FADD R0, R84, R0 ;  /* 0x0000000054007221 */ /* 0x000fe20000000000 */
[----:B------:R-:W-:Y:S01]  /*dce0*/  @P1 MOV R84, 0x7f800000 ;  /* 0x7f80000000541802 */ /* 0x000fe20000000f00 */
[----:B------:R-:W-:Y:S02]  /*dcf0*/  FADD R10, R10, R88 ;  /* 0x000000580a0a7221 */ /* 0x000fe40000000000 */
[----:B------:R-:W-:Y:S01]  /*dd00*/  @P2 FFMA.FTZ R10, R12, R245, +INF ;  /* 0x7f8000000c0a2423 */ /* 0x000fe200000100f5 */
[----:B------:R-:W-:Y:S01]  /*dd10*/  IADD3 R245, R246, -0x3f3504f3, RZ ;  /* 0xc0cafb0df6f57810 */ /* 0x000fe20007ffe0ff */
[C---:B------:R-:W-:Y:S01]  /*dd20*/  @P1 FFMA.FTZ R0, R11.reuse, R84, +INF ;  /* 0x7f8000000b001423 */ /* 0x040fe20000010054 */
[----:B------:R-:W-:Y:S02]  /*dd30*/  FSETP.NEU.AND P2, PT, R11, RZ, PT ;  /* 0x000000ff0b00720b */ /* 0x000fe40003f4d000 */
[----:B------:R-:W-:-:S02]  /*dd40*/  IADD3 R11, R242, -0x3f3504f3, RZ ;  /* 0xc0cafb0df20b7810 */ /* 0x000fc40007ffe0ff */
[----:B------:R-:W-:Y:S02]  /*dd50*/  LOP3.LUT R245, R245, 0xff800000, RZ, 0xc0, !PT ;  /* 0xff800000f5f57812 */ /* 0x000fe400078ec0ff */
[----:B------:R-:W-:Y:S02]  /*dd60*/  LOP3.LUT R11, R11, 0xff800000, RZ, 0xc0, !PT ;  /* 0xff8000000b0b7812 */ /* 0x000fe400078ec0ff */
[----:B------:R-:W-:-:S03]  /*dd70*/  IADD3 R84, R246, -R245, RZ ;  /* 0x800000f5f6547210 */ /* 0x000fc60007ffe0ff */
[----:B------:R-:W-:Y:S02]  /*dd80*/  IMAD.IADD R88, R242, 0x1, -R11 ;  /* 0x00000001f2587824 */ /* 0x000fe400078e0a0b */
[----:B------:R-:W-:Y:S02]  /*dd90*/  FADD R84, R84, -1 ;  /* 0xbf80000054547421 */ /* 0x000fe40000000000 */
[----:B------:R-:W-:Y:S02]  /*dda0*/  FADD R88, R88, -1 ;  /* 0xbf80000058587421 */ /* 0x000fe40000000000 */
[-C--:B------:R-:W-:Y:S02]  /*ddb0*/  FFMA.FTZ R92, R84, R251.reuse, -0.16845393180847167969 ;  /* 0xbe2c7f30545c7423 */ /* 0x080fe400000100fb */
[----:B------:R-:W-:Y:S02]  /*ddc0*/  FFMA.FTZ R96, R88, R251, -0.16845393180847167969 ;  /* 0xbe2c7f3058607423 */ /* 0x000fe400000100fb */
[----:B------:R-:W-:-:S04]  /*ddd0*/  FFMA.FTZ R251, R84, R92, 0.1716887056827545166 ;  /* 0x3e2fcf2a54fb7423 */ /* 0x000fc8000001005c */
[----:B------:R-:W-:-:S04]  /*dde0*/  FFMA.FTZ R251, R84, R251, -0.17900948226451873779 ;  /* 0xbe374e4354fb7423 */ /* 0x000fc800000100fb */
[----:B------:R-:W-:Y:S02]  /*ddf0*/  FFMA.FTZ R251, R84, R251, 0.20512372255325317383 ;  /* 0x3e520bf454fb7423 */ /* 0x000fe400000100fb */
[----:B------:R-:W-:Y:S02]  /*de00*/  FFMA.FTZ R96, R88, R96, 0.1716887056827545166 ;  /* 0x3e2fcf2a58607423 */ /* 0x000fe40000010060 */
[----:B------:R-:W-:Y:S02]  /*de10*/  FFMA.FTZ R251, R84, R251, -0.24046532809734344482 ;  /* 0xbe763c8b54fb7423 */ /* 0x000fe400000100fb */
[----:B------:R-:W-:Y:S02]  /*de20*/  FFMA.FTZ R96, R88, R96, -0.17900948226451873779 ;  /* 0xbe374e4358607423 */ /* 0x000fe40000010060 */
[----:B------:R-:W-:Y:S02]  /*de30*/  FFMA.FTZ R251, R84, R251, 0.28857114911079406738 ;  /* 0x3e93bf9954fb7423 */ /* 0x000fe400000100fb */
[----:B------:R-:W-:-:S02]  /*de40*/  FFMA.FTZ R96, R88, R96, 0.20512372255325317383 ;  /* 0x3e520bf458607423 */ /* 0x000fc40000010060 */
[----:B------:R-:W-:Y:S02]  /*de50*/  FFMA.FTZ R251, R84, R251, -0.36067417263984680176 ;  /* 0xbeb8aa4954fb7423 */ /* 0x000fe400000100fb */
[----:B------:R-:W-:Y:S02]  /*de60*/  FFMA.FTZ R96, R88, R96, -0.24046532809734344482 ;  /* 0xbe763c8b58607423 */ /* 0x000fe40000010060 */
[----:B------:R-:W-:Y:S02]  /*de70*/  FFMA.FTZ R251, R84, R251, 0.48089820146560668945 ;  /* 0x3ef6384a54fb7423 */ /* 0x000fe400000100fb */
[----:B------:R-:W-:Y:S02]  /*de80*/  FFMA.FTZ R96, R88, R96, 0.28857114911079406738 ;  /* 0x3e93bf9958607423 */ /* 0x000fe40000010060 */
[----:B------:R-:W-:Y:S01]  /*de90*/  FFMA.FTZ R251, R84, R251, -0.72134751081466674805 ;  /* 0xbf38aa3b54fb7423 */ /* 0x000fe200000100fb */
[----:B------:R-:W0:Y:S01]  /*dea0*/  I2F R245, R245 ;  /* 0x000000f500f57306 */ /* 0x000e220000201400 */
[----:B------:R-:W-:-:S02]  /*deb0*/  FFMA.FTZ R96, R88, R96, -0.36067417263984680176 ;  /* 0xbeb8aa4958607423 */ /* 0x000fc40000010060 */
[----:B------:R-:W-:Y:S01]  /*dec0*/  FMUL R251, R84, R251 ;  /* 0x000000fb54fb7220 */ /* 0x000fe20000400000 */
[----:B------:R-:W-:Y:S02]  /*ded0*/  FSEL R92, RZ, -23, P3 ;  /* 0xc1b80000ff5c7808 */ /* 0x000fe40001800000 */
[----:B------:R-:W-:Y:S01]  /*dee0*/  ISETP.GE.U32.AND P3, PT, R246, 0x7f800000, PT ;  /* 0x7f800000f600780c */ /* 0x000fe20003f66070 */
[----:B------:R-:W-:Y:S01]  /*def0*/  FMUL R251, R84, R251 ;  /* 0x000000fb54fb7220 */ /* 0x000fe20000400000 */
[----:B------:R-:W1:Y:S01]  /*df00*/  I2F R11, R11 ;  /* 0x0000000b000b7306 */ /* 0x000e620000201400 */
[----:B------:R-:W-:Y:S02]  /*df10*/  FFMA.FTZ R96, R88, R96, 0.48089820146560668945 ;  /* 0x3ef6384a58607423 */ /* 0x000fe40000010060 */
[----:B------:R-:W-:Y:S01]  /*df20*/  FFMA.FTZ R251, R84, 1.4426950216293334961, R251 ;  /* 0x3fb8aa3b54fb7823 */ /* 0x000fe200000100fb */
[----:B------:R-:W-:Y:S01]  /*df30*/  FSEL R84, RZ, -23, P4 ;  /* 0xc1b80000ff547808 */ /* 0x000fe20002000000 */
[----:B------:R-:W-:Y:S01]  /*df40*/  FFMA.FTZ R96, R88, R96, -0.72134751081466674805 ;  /* 0xbf38aa3b58607423 */ /* 0x000fe20000010060 */
[----:B------:R-:W-:-:S03]  /*df50*/  ISETP.GE.U32.AND P4, PT, R242, 0x7f800000, PT ;  /* 0x7f800000f200780c */ /* 0x000fc60003f86070 */
[C---:B------:R-:W-:Y:S02]  /*df60*/  FMUL R96, R88.reuse, R96 ;  /* 0x0000006058607220 */ /* 0x040fe40000400000 */
[----:B0-----:R-:W-:Y:S01]  /*df70*/  FFMA.FTZ R92, R245, 1.1920928955078125e-07, R92 ;  /* 0x34000000f55c7823 */ /* 0x001fe2000001005c */
[----:B------:R-:W-:Y:S01]  /*df80*/  @P3 MOV R245, 0x7f800000 ;  /* 0x7f80000000f53802 */ /* 0x000fe20000000f00 */
[----:B------:R-:W-:Y:S02]  /*df90*/  FMUL R96, R88, R96 ;  /* 0x0000006058607220 */ /* 0x000fe40000400000 */
[----:B------:R-:W-:Y:S01]  /*dfa0*/  FADD R92, R92, R251 ;  /* 0x000000fb5c5c7221 */ /* 0x000fe20000000000 */
[----:B------:R-:W-:Y:S01]  /*dfb0*/  PRMT R117, R141, 0x7632, R117 ;  /* 0x000076328d757816 */ /* 0x000fe20000000075 */
[----:B------:R-:W-:Y:S02]  /*dfc0*/  FFMA.FTZ R96, R88, 1.4426950216293334961, R96 ;  /* 0x3fb8aa3b58607823 */ /* 0x000fe40000010060 */
[----:B-1----:R-:W-:-:S02]  /*dfd0*/  FFMA.FTZ R11, R11, 1.1920928955078125e-07, R84 ;  /* 0x340000000b0b7823 */ /* 0x002fc40000010054 */
[----:B------:R-:W-:Y:S01]  /*dfe0*/  @P3 FFMA.FTZ R92, R246, R245, +INF ;  /* 0x7f800000f65c3423 */ /* 0x000fe200000100f5 */
[----:B------:R-:W-:Y:S01]  /*dff0*/  PRMT R116, R137, 0x7632, R116 ;  /* 0x0000763289747816 */ /* 0x000fe20000000074 */
[----:B------:R-:W-:Y:S01]  /*e000*/  @P4 IMAD.MOV.U32 R245, RZ, RZ, 0x7f800000 ;  /* 0x7f800000fff54424 */ /* 0x000fe200078e00ff */
[----:B------:R-:W-:Y:S01]  /*e010*/  PRMT R133, R133, 0x7632, R133 ;  /* 0x0000763285857816 */ /* 0x000fe20000000085 */
[----:B------:R-:W-:Y:S01]  /*e020*/  FADD R11, R11, R96 ;  /* 0x000000600b0b7221 */ /* 0x000fe20000000000 */
[----:B------:R-:W-:Y:S01]  /*e030*/  STG.E.U16 [R238.64], R89 ;  /* 0x00000059ee007986 */ /* 0x000fe2000c101506 */
[----:B------:R-:W-:Y:S01]  /*e040*/  PRMT R129, R129, 0x7632, R129 ;  /* 0x0000763281817816 */ /* 0x000fe20000000081 */
[----:B------:R-:W-:Y:S01]  /*e050*/  @P4 FFMA.FTZ R11, R242, R245, +INF ;  /* 0x7f800000f20b4423 */ /* 0x000fe200000100f5 */
[----:B------:R-:W-:Y:S01]  /*e060*/  PRMT R113, R125, 0x7632, R113 ;  /* 0x000076327d717816 */ /* 0x000fe20000000071 */
[----:B------:R0:W-:Y:S01]  /*e070*/  STG.E.U16 [R236.64], R85 ;  /* 0x00000055ec007986 */ /* 0x0001e2000c101506 */
[----:B------:R-:W-:-:S02]  /*e080*/  FSEL R245, R0, -INF , P2 ;  /* 0xff80000000f57808 */ /* 0x000fc40001000000 */
[----:B------:R-:W-:Y:S01]  /*e090*/  PRMT R112, R121, 0x7632, R112 ;  /* 0x0000763279707816 */ /* 0x000fe20000000070 */
[----:B------:R-:W-:Y:S01]  /*e0a0*/  STG.E.U16 [R234.64], R117 ;  /* 0x00000075ea007986 */ /* 0x000fe2000c101506 */
[----:B------:R-:W-:Y:S02]  /*e0b0*/  PRMT R109, R145, 0x7632, R109 ;  /* 0x00007632916d7816 */ /* 0x000fe4000000006d */
[----:B------:R-:W-:Y:S01]  /*e0c0*/  FSETP.NEU.AND P3, PT, R12, RZ, PT ;  /* 0x000000ff0c00720b */ /* 0x000fe20003f6d000 */
[----:B------:R-:W-:Y:S01]  /*e0d0*/  STG.E.U16 [R232.64], R116 ;  /* 0x00000074e8007986 */ /* 0x000fe2000c101506 */
[----:B------:R-:W-:Y:S02]  /*e0e0*/  PRMT R0, R117, 0x7632, R0 ;  /* 0x0000763275007816 */ /* 0x000fe40000000000 */
[----:B------:R-:W-:Y:S01]  /*e0f0*/  PRMT R12, R113, 0x7632, R12 ;  /* 0x00007632710c7816 */ /* 0x000fe2000000000c */
[----:B------:R-:W-:Y:S01]  /*e100*/  STG.E.U16 [R230.64], R133 ;  /* 0x00000085e6007986 */ /* 0x000fe2000c101506 */
[----:B------:R-:W-:-:S03]  /*e110*/  PRMT R108, R109, 0x7632, R108 ;  /* 0x000076326d6c7816 */ /* 0x000fc6000000006c */
        /* <DEDUP_REMOVED lines=11> */
[----:B0-----:R-:W-:-:S03]  /*e1d0*/  PRMT R85, R85, 0x7632, R85 ;  /* 0x0000763255557816 */ /* 0x001fc60000000055 */
[----:B------:R-:W-:Y:S04]  /*e1e0*/  STG.E.U16 [R216.64], R108 ;  /* 0x0000006cd8007986 */ /* 0x000fe8000c101506 */
[----:B------:R-:W-:Y:S04]  /*e1f0*/  STG.E.U16 [R214.64], R105 ;  /* 0x00000069d6007986 */ /* 0x000fe8000c101506 */
[----:B------:R-:W-:Y:S04]  /*e200*/  STG.E.U16 [R212.64], R101 ;  /* 0x00000065d4007986 */ /* 0x000fe8000c101506 */
[----:B------:R-:W-:Y:S04]  /*e210*/  STG.E.U16 [R210.64], R97 ;  /* 0x00000061d2007986 */ /* 0x000fe8000c101506 */
[----:B------:R-:W-:Y:S04]  /*e220*/  STG.E.U16 [R204.64], R93 ;  /* 0x0000005dcc007986 */ /* 0x000fe8000c101506 */
[----:B------:R-:W-:Y:S04]  /*e230*/  STG.E.U16 [R208.64], R104 ;  /* 0x00000068d0007986 */ /* 0x000fe8000c101506 */
[----:B------:R0:W-:Y:S04]  /*e240*/  STG.E.U16 [R206.64], R85 ;  /* 0x00000055ce007986 */ /* 0x0001e8000c101506 */
[----:B------:R-:W-:Y:S04]  /*e250*/  STG.E.U16 [R202.64], R142 ;  /* 0x0000008eca007986 */ /* 0x000fe8000c101506 */
[----:B------:R-:W-:Y:S04]  /*e260*/  STG.E.U16 [R200.64], R138 ;  /* 0x0000008ac8007986 */ /* 0x000fe8000c101506 */
[----:B------:R1:W-:Y:S04]  /*e270*/  STG.E.U16 [R198.64], R134 ;  /* 0x00000086c6007986 */ /* 0x0003e8000c101506 */
[----:B------:R3:W-:Y:S04]  /*e280*/  STG.E.U16 [R196.64], R130 ;  /* 0x00000082c4007986 */ /* 0x0007e8000c101506 */
[----:B------:R4:W-:Y:S04]  /*e290*/  STG.E.U16 [R194.64], R126 ;  /* 0x0000007ec2007986 */ /* 0x0009e8000c101506 */
[----:B------:R5:W-:Y:S04]  /*e2a0*/  STG.E.U16 [R192.64], R122 ;  /* 0x0000007ac0007986 */ /* 0x000be8000c101506 */
[----:B------:R1:W-:Y:S04]  /*e2b0*/  STG.E.U16 [R190.64], R118 ;  /* 0x00000076be007986 */ /* 0x0003e8000c101506 */
[----:B------:R2:W-:Y:S01]  /*e2c0*/  STG.E.U16 [R188.64], R114 ;  /* 0x00000072bc007986 */ /* 0x0005e2000c101506 */
[----:B0-----:R-:W-:-:S03]  /*e2d0*/  PRMT R85, R142, 0x7632, R85 ;  /* 0x000076328e557816 */ /* 0x001fc60000000055 */
[----:B------:R0:W-:Y:S01]  /*e2e0*/  STG.E.U16 [R186.64], R146 ;  /* 0x00000092ba007986 */ /* 0x0001e2000c101506 */
[----:B------:R-:W-:-:S03]  /*e2f0*/  PRMT R84, R138, 0x7632, R84 ;  /* 0x000076328a547816 */ /* 0x000fc60000000054 */
[----:B------:R0:W-:Y:S01]  /*e300*/  STG.E.U16 [R184.64], R110 ;  /* 0x0000006eb8007986 */ /* 0x0001e2000c101506 */
[----:B-1----:R-:W-:-:S03]  /*e310*/  PRMT R134, R134, 0x7632, R134 ;  /* 0x0000763286867816 */ /* 0x002fc60000000086 */
[----:B------:R1:W-:Y:S01]  /*e320*/  STG.E.U16 [R182.64], R106 ;  /* 0x0000006ab6007986 */ /* 0x0003e2000c101506 */
[----:B---3--:R-:W-:-:S03]  /*e330*/  PRMT R130, R130, 0x7632, R130 ;  /* 0x0000763282827816 */ /* 0x008fc60000000082 */
[----:B------:R3:W-:Y:S01]  /*e340*/  STG.E.U16 [R180.64], R102 ;  /* 0x00000066b4007986 */ /* 0x0007e2000c101506 */
[----:B----4-:R-:W-:-:S03]  /*e350*/  PRMT R126, R126, 0x7632, R126 ;  /* 0x000076327e7e7816 */ /* 0x010fc6000000007e */
[----:B------:R4:W-:Y:S01]  /*e360*/  STG.E.U16 [R178.64], R98 ;  /* 0x00000062b2007986 */ /* 0x0009e2000c101506 */
[----:B-----5:R-:W-:-:S03]  /*e370*/  PRMT R122, R122, 0x7632, R122 ;  /* 0x000076327a7a7816 */ /* 0x020fc6000000007a */
[----:B------:R5:W-:Y:S01]  /*e380*/  STG.E.U16 [R176.64], R94 ;  /* 0x0000005eb0007986 */ /* 0x000be2000c101506 */
[----:B------:R-:W-:-:S03]  /*e390*/  PRMT R118, R118, 0x7632, R118 ;  /* 0x0000763276767816 */ /* 0x000fc60000000076 */
[----:B------:R1:W-:Y:S01]  /*e3a0*/  STG.E.U16 [R174.64], R90 ;  /* 0x0000005aae007986 */ /* 0x0003e2000c101506 */
[----:B--2---:R-:W-:-:S03]  /*e3b0*/  PRMT R114, R114, 0x7632, R114 ;  /* 0x0000763272727816 */ /* 0x004fc60000000072 */
[----:B------:R2:W-:Y:S01]  /*e3c0*/  STG.E.U16 [R172.64], R86 ;  /* 0x00000056ac007986 */ /* 0x0005e2000c101506 */
[----:B0-----:R-:W-:-:S03]  /*e3d0*/  PRMT R146, R146, 0x7632, R146 ;  /* 0x0000763292927816 */ /* 0x001fc60000000092 */
[----:B------:R-:W-:Y:S01]  /*e3e0*/  STG.E.U16 [R170.64], R85 ;  /* 0x00000055aa007986 */ /* 0x000fe2000c101506 */
[----:B------:R-:W-:-:S03]  /*e3f0*/  PRMT R110, R110, 0x7632, R110 ;  /* 0x000076326e6e7816 */ /* 0x000fc6000000006e */
[----:B------:R-:W-:Y:S01]  /*e400*/  STG.E.U16 [R168.64], R84 ;  /* 0x00000054a8007986 */ /* 0x000fe2000c101506 */
[----:B-1----:R-:W-:-:S03]  /*e410*/  PRMT R106, R106, 0x7632, R106 ;  /* 0x000076326a6a7816 */ /* 0x002fc6000000006a */
[----:B------:R-:W-:Y:S01]  /*e420*/  STG.E.U16 [R166.64], R134 ;  /* 0x00000086a6007986 */ /* 0x000fe2000c101506 */
[----:B---3--:R-:W-:-:S03]  /*e430*/  PRMT R102, R102, 0x7632, R102 ;  /* 0x0000763266667816 */ /* 0x008fc60000000066 */
[----:B------:R-:W-:Y:S01]  /*e440*/  STG.E.U16 [R164.64], R130 ;  /* 0x00000082a4007986 */ /* 0x000fe2000c101506 */
[----:B----4-:R-:W-:-:S03]  /*e450*/  PRMT R98, R98, 0x7632, R98 ;  /* 0x0000763262627816 */ /* 0x010fc60000000062 */
[----:B------:R-:W-:Y:S01]  /*e460*/  STG.E.U16 [R162.64], R126 ;  /* 0x0000007ea2007986 */ /* 0x000fe2000c101506 */
[----:B-----5:R-:W-:-:S03]  /*e470*/  PRMT R94, R94, 0x7632, R94 ;  /* 0x000076325e5e7816 */ /* 0x020fc6000000005e */
[----:B------:R-:W-:Y:S01]  /*e480*/  STG.E.U16 [R160.64], R122 ;  /* 0x0000007aa0007986 */ /* 0x000fe2000c101506 */
[----:B------:R-:W-:-:S03]  /*e490*/  PRMT R90, R90, 0x7632, R90 ;  /* 0x000076325a5a7816 */ /* 0x000fc6000000005a */
[----:B------:R-:W-:Y:S01]  /*e4a0*/  STG.E.U16 [R158.64], R118 ;  /* 0x000000769e007986 */ /* 0x000fe2000c101506 */
[----:B--2---:R-:W-:-:S03]  /*e4b0*/  PRMT R86, R86, 0x7632, R86 ;  /* 0x0000763256567816 */ /* 0x004fc60000000056 */
[----:B------:R-:W-:Y:S04]  /*e4c0*/  STG.E.U16 [R156.64], R114 ;  /* 0x000000729c007986 */ /* 0x000fe8000c101506 */
        /* <DEDUP_REMOVED lines=9> */
[----:B------:R0:W-:Y:S04]  /*e560*/  STG.E.U16 [R68.64], R139 ;  /* 0x0000008b44007986 */ /* 0x0001e8000c101506 */
[----:B------:R1:W-:Y:S04]  /*e570*/  STG.E.U16 [R64.64], R135 ;  /* 0x0000008740007986 */ /* 0x0003e8000c101506 */
[----:B------:R2:W-:Y:S04]  /*e580*/  STG.E.U16 [R60.64], R131 ;  /* 0x000000833c007986 */ /* 0x0005e8000c101506 */
[----:B------:R3:W-:Y:S04]  /*e590*/  STG.E.U16 [R56.64], R127 ;  /* 0x0000007f38007986 */ /* 0x0007e8000c101506 */
[----:B------:R4:W-:Y:S04]  /*e5a0*/  STG.E.U16 [R52.64], R123 ;  /* 0x0000007b34007986 */ /* 0x0009e8000c101506 */
[----:B------:R5:W-:Y:S04]  /*e5b0*/  STG.E.U16 [R48.64], R119 ;  /* 0x0000007730007986 */ /* 0x000be8000c101506 */
[----:B------:R1:W-:Y:S01]  /*e5c0*/  STG.E.U16 [R44.64], R115 ;  /* 0x000000732c007986 */ /* 0x0003e2000c101506 */
[----:B------:R-:W-:-:S03]  /*e5d0*/  PRMT R0, R143, 0x7632, R0 ;  /* 0x000076328f007816 */ /* 0x000fc60000000000 */
[----:B------:R2:W-:Y:S01]  /*e5e0*/  STG.E.U16 [R40.64], R147 ;  /* 0x0000009328007986 */ /* 0x0005e2000c101506 */
[----:B------:R-:W-:-:S03]  /*e5f0*/  PRMT R12, R139, 0x7632, R12 ;  /* 0x000076328b0c7816 */ /* 0x000fc6000000000c */
[----:B------:R3:W-:Y:S01]  /*e600*/  STG.E.U16 [R36.64], R111 ;  /* 0x0000006f24007986 */ /* 0x0007e2000c101506 */
[----:B0-----:R-:W-:-:S03]  /*e610*/  PRMT R69, R135, 0x7632, R69 ;  /* 0x0000763287457816 */ /* 0x001fc60000000045 */
[----:B------:R0:W-:Y:S01]  /*e620*/  STG.E.U16 [R32.64], R107 ;  /* 0x0000006b20007986 */ /* 0x0001e2000c101506 */
[----:B-1----:R-:W-:-:S03]  /*e630*/  PRMT R65, R131, 0x7632, R65 ;  /* 0x0000763283417816 */ /* 0x002fc60000000041 */
[----:B------:R1:W-:Y:S01]  /*e640*/  STG.E.U16 [R28.64], R103 ;  /* 0x000000671c007986 */ /* 0x0003e2000c101506 */
[----:B--2---:R-:W-:-:S03]  /*e650*/  PRMT R61, R127, 0x7632, R61 ;  /* 0x000076327f3d7816 */ /* 0x004fc6000000003d */
[----:B------:R2:W-:Y:S01]  /*e660*/  STG.E.U16 [R24.64], R99 ;  /* 0x0000006318007986 */ /* 0x0005e2000c101506 */
[----:B---3--:R-:W-:-:S03]  /*e670*/  PRMT R57, R123, 0x7632, R57 ;  /* 0x000076327b397816 */ /* 0x008fc60000000039 */
[----:B------:R3:W-:Y:S01]  /*e680*/  STG.E.U16 [R20.64], R95 ;  /* 0x0000005f14007986 */ /* 0x0007e2000c101506 */
[----:B----4-:R-:W-:-:S03]  /*e690*/  PRMT R53, R119, 0x7632, R53 ;  /* 0x0000763277357816 */ /* 0x010fc60000000035 */
[----:B------:R-:W-:Y:S01]  /*e6a0*/  STG.E.U16 [R18.64], R91 ;  /* 0x0000005b12007986 */ /* 0x000fe2000c101506 */
[----:B-----5:R-:W-:-:S03]  /*e6b0*/  PRMT R49, R115, 0x7632, R49 ;  /* 0x0000763273317816 */ /* 0x020fc60000000031 */
[----:B------:R4:W-:Y:S01]  /*e6c0*/  STG.E.U16 [R16.64], R87 ;  /* 0x0000005710007986 */ /* 0x0009e2000c101506 */
[----:B------:R-:W-:-:S03]  /*e6d0*/  PRMT R45, R147, 0x7632, R45 ;  /* 0x00007632932d7816 */ /* 0x000fc6000000002d */
        /* <DEDUP_REMOVED lines=11> */
[----:B------:R-:W-:-:S03]  /*e790*/  PRMT R120, R91, 0x7632, R120 ;  /* 0x000076325b787816 */ /* 0x000fc60000000078 */
[----:B------:R0:W-:Y:S01]  /*e7a0*/  STG.E.U16 [R50.64], R53 ;  /* 0x0000003532007986 */ /* 0x0001e2000c101506 */
[----:B---3--:R-:W-:-:S03]  /*e7b0*/  PRMT R21, R87, 0x7632, R21 ;  /* 0x0000763257157816 */ /* 0x008fc60000000015 */
[----:B------:R0:W-:Y:S04]  /*e7c0*/  STG.E.U16 [R46.64], R49 ;  /* 0x000000312e007986 */ /* 0x0001e8000c101506 */
[----:B------:R0:W-:Y:S04]  /*e7d0*/  STG.E.U16 [R42.64], R45 ;  /* 0x0000002d2a007986 */ /* 0x0001e8000c101506 */
[----:B------:R0:W-:Y:S04]  /*e7e0*/  STG.E.U16 [R38.64], R41 ;  /* 0x0000002926007986 */ /* 0x0001e8000c101506 */
[----:B------:R0:W-:Y:S04]  /*e7f0*/  STG.E.U16 [R34.64], R37 ;  /* 0x0000002522007986 */ /* 0x0001e8000c101506 */
[----:B------:R0:W-:Y:S04]  /*e800*/  STG.E.U16 [R30.64], R33 ;  /* 0x000000211e007986 */ /* 0x0001e8000c101506 */
[----:B------:R-:W1:Y:S04]  /*e810*/  S2R R136, SR_TID.X ;  /* 0x0000000000887919 */ /* 0x000e680000002100 */
[----:B------:R0:W-:Y:S04]  /*e820*/  STG.E.U16 [R26.64], R29 ;  /* 0x0000001d1a007986 */ /* 0x0001e8000c101506 */
[----:B------:R0:W-:Y:S04]  /*e830*/  STG.E.U16 [R22.64], R25 ;  /* 0x0000001916007986 */ /* 0x0001e8000c101506 */
[----:B------:R0:W-:Y:S04]  /*e840*/  STG.E.U16 [R240.64], R120 ;  /* 0x00000078f0007986 */ /* 0x0001e8000c101506 */
[----:B------:R0:W-:Y:S04]  /*e850*/  STG.E.U16 [R14.64], R21 ;  /* 0x000000150e007986 */ /* 0x0001e8000c101506 */
[----:B------:R-:W-:Y:S01]  /*e860*/  BAR.SYNC.DEFER_BLOCKING 0x0 ;  /* 0x0000000000007b1d */ /* 0x000fe20000010000 */
[----:B------:R-:W-:-:S02]  /*e870*/  FSETP.NEU.AND P4, PT, R246, RZ, PT ;  /* 0x000000fff600720b */ /* 0x000fc40003f8d000 */
[----:B------:R-:W-:Y:S02]  /*e880*/  FSEL R10, R10, -INF , P3 ;  /* 0xff8000000a0a7808 */ /* 0x000fe40001800000 */
[----:B------:R-:W-:Y:S02]  /*e890*/  FSETP.NEU.AND P3, PT, R13, RZ, PT ;  /* 0x000000ff0d00720b */ /* 0x000fe40003f6d000 */
[----:B------:R-:W-:Y:S02]  /*e8a0*/  FSEL R13, R92, -INF , P4 ;  /* 0xff8000005c0d7808 */ /* 0x000fe40002000000 */
[----:B------:R-:W-:Y:S02]  /*e8b0*/  FSETP.NEU.AND P1, PT, R244, RZ, PT ;  /* 0x000000fff400720b */ /* 0x000fe40003f2d000 */
[----:B------:R-:W-:Y:S02]  /*e8c0*/  FSETP.NEU.AND P2, PT, R243, RZ, PT ;  /* 0x000000fff300720b */ /* 0x000fe40003f4d000 */
[----:B------:R-:W-:Y:S01]  /*e8d0*/  FSETP.NEU.AND P4, PT, R242, RZ, PT ;  /* 0x000000fff200720b */ /* 0x000fe20003f8d000 */
[----:B----4-:R-:W-:Y:S01]  /*e8e0*/  FFMA R16, R13, 0.69314718246459960938, R2 ;  /* 0x3f3172180d107823 */ /* 0x010fe20000000002 */
[----:B------:R-:W-:Y:S01]  /*e8f0*/  FSEL R250, R250, -INF , P3 ;  /* 0xff800000fafa7808 */ /* 0x000fe20001800000 */
[----:B------:R-:W-:Y:S01]  /*e900*/  FFMA R17, R10, 0.69314718246459960938, R3 ;  /* 0x3f3172180a117823 */ /* 0x000fe20000000003 */
[----:B------:R-:W-:-:S02]  /*e910*/  FSEL R247, R247, -INF , P2 ;  /* 0xff800000f7f77808 */ /* 0x000fc40001000000 */
[----:B-----5:R-:W-:Y:S02]  /*e920*/  FSEL R0, R249, -INF , P1 ;  /* 0xff800000f9007808 */ /* 0x020fe40000800000 */
[----:B------:R-:W-:Y:S02]  /*e930*/  FSEL R3, R248, -INF , P0 ;  /* 0xff800000f8037808 */ /* 0x000fe40000000000 */
[----:B------:R-:W-:Y:S01]  /*e940*/  FSEL R2, R11, -INF , P4 ;  /* 0xff8000000b027808 */ /* 0x000fe20002000000 */
[----:B------:R-:W-:Y:S01]  /*e950*/  FFMA R18, R245, 0.69314718246459960938, R4 ;  /* 0x3f317218f5127823 */ /* 0x000fe20000000004 */
[----:B-1----:R-:W-:Y:S01]  /*e960*/  LOP3.LUT R140, R136, 0x1c, RZ, 0xc0, !PT ;  /* 0x0000001c888c7812 */ /* 0x002fe200078ec0ff */
[----:B------:R-:W-:Y:S02]  /*e970*/  FFMA R19, R250, 0.69314718246459960938, R5 ;  /* 0x3f317218fa137823 */ /* 0x000fe40000000005 */
[----:B------:R-:W-:Y:S02]  /*e980*/  FFMA R4, R247, 0.69314718246459960938, R6 ;  /* 0x3f317218f7047823 */ /* 0x000fe40000000006 */
[----:B------:R-:W-:-:S02]  /*e990*/  FFMA R5, R0, 0.69314718246459960938, R7 ;  /* 0x3f31721800057823 */ /* 0x000fc40000000007 */
[----:B------:R-:W-:Y:S02]  /*e9a0*/  FFMA R6, R3, 0.69314718246459960938, R8 ;  /* 0x3f31721803067823 */ /* 0x000fe40000000008 */
[----:B------:R-:W-:Y:S01]  /*e9b0*/  FFMA R7, R2, 0.69314718246459960938, R9 ;  /* 0x3f31721802077823 */ /* 0x000fe20000000009 */
[----:B------:R0:W-:Y:S04]  /*e9c0*/  STS.128 [R140.X4], R16 ;  /* 0x000000108c007388 */ /* 0x0001e80000004c00 */
[----:B------:R0:W-:Y:S01]  /*e9d0*/  STS.128 [R140.X4+0x80], R4 ;  /* 0x000080048c007388 */ /* 0x0001e20000004c00 */
[----:B------:R-:W-:-:S03]  /*e9e0*/  LOP3.LUT R136, R136, 0xff, RZ, 0xc0, !PT ;  /* 0x000000ff88887812 */ /* 0x000fc600078ec0ff */
[----:B------:R-:W-:Y:S01]  /*e9f0*/  BAR.SYNC.DEFER_BLOCKING 0x0 ;  /* 0x0000000000007b1d */ /* 0x000fe20000010000 */
[----:B------:R-:W-:-:S13]  /*ea00*/  ISETP.GE.U32.AND P5, PT, R136, 0x40, PT ;  /* 0x000000408800780c */ /* 0x000fda0003fa6070 */
[----:B------:R-:W-:Y:S05]  /*ea10*/  @P5 EXIT ;  /* 0x000000000000594d */ /* 0x000fea0003800000 */
[----:B0-----:R-:W0:Y:S04]  /*ea20*/  S2R R140, SR_CTAID.X ;  /* 0x00000000008c7919 */ /* 0x001e280000002500 */
[----:B------:R-:W1:Y:S04]  /*ea30*/  S2R R136, SR_CTAID.Y ;  /* 0x0000000000887919 */ /* 0x000e680000002600 */
[----:B------:R-:W2:Y:S04]  /*ea40*/  S2R R132, SR_TID.X ;  /* 0x0000000000847919 */ /* 0x000ea80000002100 */
[----:B------:R-:W3:Y:S01]  /*ea50*/  LDS R7, [R252] ;  /* 0x00000000fc077984 */ /* 0x000ee20000000800 */
[----:B0-----:R-:W-:Y:S01]  /*ea60*/  SHF.L.U32 R140, R140, 0x6, RZ ;  /* 0x000000068c8c7819 */ /* 0x001fe200000006ff */
[----:B-1----:R-:W-:-:S03]  /*ea70*/  IMAD R0, R136, c[0x0][0x1cc], RZ ;  /* 0x0000730088007a24 */ /* 0x002fc600078e02ff */
[----:B--2---:R-:W-:Y:S01]  /*ea80*/  LOP3.LUT R140, R140, 0x3f, R132, 0xf8, !PT ;  /* 0x0000003f8c8c7812 */ /* 0x004fe200078ef884 */
[C---:B------:R-:W-:Y:S02]  /*ea90*/  IMAD.SHL.U32 R2, R0.reuse, 0x4, RZ ;  /* 0x0000000400027824 */ /* 0x040fe400078e00ff */
[----:B------:R-:W-:Y:S01]  /*eaa0*/  IMAD.HI R0, R0, 0x4, RZ ;  /* 0x0000000400007827 */ /* 0x000fe200078e02ff */
[----:B------:R-:W-:-:S03]  /*eab0*/  SHF.L.U32 R3, R140, 0x2, RZ ;  /* 0x000000028c037819 */ /* 0x000fc600000006ff */
[----:B------:R-:W-:Y:S01]  /*eac0*/  IMAD.HI R5, R140, 0x4, RZ ;  /* 0x000000048c057827 */ /* 0x000fe200078e02ff */
[----:B------:R-:W-:-:S04]  /*ead0*/  IADD3 R2, P0, P1, R3, c[0x0][0x180], R2 ;  /* 0x0000600003027a10 */ /* 0x000fc8000791e002 */
[----:B------:R-:W-:-:S05]  /*eae0*/  IADD3.X R3, R5, c[0x0][0x184], R0, P0, P1 ;  /* 0x0000610005037a10 */ /* 0x000fca00007e2400 */
[----:B---3--:R-:W-:Y:S01]  /*eaf0*/  STG.E [R2.64], R7 ;  /* 0x0000000702007986 */ /* 0x008fe2000c101906 */
[----:B------:R-:W-:Y:S05]  /*eb00*/  EXIT ;  /* 0x000000000000794d */ /* 0x000fea0003800000 */
.L_x_2:
[----:B------:R-:W-:-:S00]  /*eb10*/  BRA `(.L_x_2) ;  /* 0xfffffff000007947 */ /* 0x000fc0000383ffff */
[----:B------:R-:W-:-:S00]  /*eb20*/  NOP ;  /* 0x0000000000007918 */ /* 0x000fc00000000000 */
        /* <DEDUP_REMOVED lines=13> */
.L_x_3:


//--------------------- .nv.global.init           --------------------------
	.section	.nv.global.init,"aw",@progbits
.nv.global.init:
	.type		_$_str,@object
	.size		_$_str,(.L_0 - _$_str)
_$_str:
        /*0000*/ 	.byte	0x5f, 0x5f, 0x43, 0x55, 0x44, 0x41, 0x5f, 0x46, 0x54, 0x5a, 0x00
.L_0:


//--------------------- .nv.shared.attn_fwd       --------------------------
	.section	.nv.shared.attn_fwd,"aw",@nobits
	.sectionflags	@""
	.align	16
